//
// Generated by NVIDIA NVVM Compiler
//
// Compiler Build ID: CL-36424714
// Cuda compilation tools, release 13.0, V13.0.88
// Based on NVVM 20.0.0
//

.version 9.0
.target sm_100
.address_size 64

	// .globl	fused_nn_conv2d_add_nn_relu_4_kernel0
// _ZZ37fused_nn_conv2d_add_nn_relu_4_kernel0E15pad_temp_shared has been demoted
// _ZZ37fused_nn_conv2d_add_nn_relu_4_kernel0E18placeholder_shared has been demoted
// _ZZ38fused_nn_conv2d_add_nn_relu_18_kernel0E15pad_temp_shared has been demoted
// _ZZ38fused_nn_conv2d_add_nn_relu_18_kernel0E18placeholder_shared has been demoted
// _ZZ38fused_nn_conv2d_add_nn_relu_16_kernel0E15pad_temp_shared has been demoted
// _ZZ38fused_nn_conv2d_add_nn_relu_16_kernel0E18placeholder_shared has been demoted
// _ZZ37fused_nn_conv2d_add_nn_relu_9_kernel0E18PaddedInput_shared has been demoted
// _ZZ37fused_nn_conv2d_add_nn_relu_9_kernel0E18placeholder_shared has been demoted
// _ZZ35fused_nn_conv2d_add_nn_relu_kernel0E15pad_temp_shared has been demoted
// _ZZ35fused_nn_conv2d_add_nn_relu_kernel0E18placeholder_shared has been demoted
// _ZZ38fused_nn_conv2d_add_nn_relu_11_kernel0E18PaddedInput_shared has been demoted
// _ZZ38fused_nn_conv2d_add_nn_relu_11_kernel0E18placeholder_shared has been demoted
// _ZZ37fused_nn_conv2d_add_nn_relu_3_kernel0E18PaddedInput_shared has been demoted
// _ZZ37fused_nn_conv2d_add_nn_relu_3_kernel0E18placeholder_shared has been demoted
// _ZZ37fused_nn_conv2d_add_nn_relu_7_kernel0E18PaddedInput_shared has been demoted
// _ZZ37fused_nn_conv2d_add_nn_relu_7_kernel0E18placeholder_shared has been demoted
// _ZZ37fused_nn_conv2d_add_nn_relu_6_kernel0E15pad_temp_shared has been demoted
// _ZZ37fused_nn_conv2d_add_nn_relu_6_kernel0E18placeholder_shared has been demoted
// _ZZ38fused_nn_conv2d_add_nn_relu_12_kernel0E15pad_temp_shared has been demoted
// _ZZ38fused_nn_conv2d_add_nn_relu_12_kernel0E18placeholder_shared has been demoted
// _ZZ38fused_nn_conv2d_add_nn_relu_17_kernel0E18PaddedInput_shared has been demoted
// _ZZ38fused_nn_conv2d_add_nn_relu_17_kernel0E18placeholder_shared has been demoted
// _ZZ38fused_nn_conv2d_add_nn_relu_15_kernel0E18PaddedInput_shared has been demoted
// _ZZ38fused_nn_conv2d_add_nn_relu_15_kernel0E18placeholder_shared has been demoted
// _ZZ38fused_nn_conv2d_add_nn_relu_14_kernel0E15pad_temp_shared has been demoted
// _ZZ38fused_nn_conv2d_add_nn_relu_14_kernel0E18placeholder_shared has been demoted
// _ZZ37fused_nn_conv2d_add_nn_relu_1_kernel0E18PaddedInput_shared has been demoted
// _ZZ37fused_nn_conv2d_add_nn_relu_1_kernel0E18placeholder_shared has been demoted
// _ZZ38fused_nn_conv2d_add_nn_relu_10_kernel0E15pad_temp_shared has been demoted
// _ZZ38fused_nn_conv2d_add_nn_relu_10_kernel0E18placeholder_shared has been demoted
// _ZZ37fused_nn_conv2d_add_nn_relu_2_kernel0E15pad_temp_shared has been demoted
// _ZZ37fused_nn_conv2d_add_nn_relu_2_kernel0E18placeholder_shared has been demoted
// _ZZ38fused_nn_conv2d_add_nn_relu_13_kernel0E18PaddedInput_shared has been demoted
// _ZZ38fused_nn_conv2d_add_nn_relu_13_kernel0E18placeholder_shared has been demoted
// _ZZ37fused_nn_conv2d_add_nn_relu_5_kernel0E18PaddedInput_shared has been demoted
// _ZZ37fused_nn_conv2d_add_nn_relu_5_kernel0E18placeholder_shared has been demoted
// _ZZ26fused_nn_dense_add_kernel0E8red_buf0 has been demoted
// _ZZ26fused_nn_dense_add_kernel0E7T_dense_$_0 has been demoted
// _ZZ37fused_nn_conv2d_add_nn_relu_8_kernel0E15pad_temp_shared has been demoted
// _ZZ37fused_nn_conv2d_add_nn_relu_8_kernel0E18placeholder_shared has been demoted

.visible .entry fused_nn_conv2d_add_nn_relu_4_kernel0(
	.param .u64 .ptr .align 1 fused_nn_conv2d_add_nn_relu_4_kernel0_param_0,
	.param .u64 .ptr .align 1 fused_nn_conv2d_add_nn_relu_4_kernel0_param_1,
	.param .u64 .ptr .align 1 fused_nn_conv2d_add_nn_relu_4_kernel0_param_2,
	.param .u64 .ptr .align 1 fused_nn_conv2d_add_nn_relu_4_kernel0_param_3
)
{
	.reg .pred 	%p<10>;
	.reg .b16 	%rs<21>;
	.reg .b32 	%r<63>;
	.reg .b32 	%f<97>;
	.reg .b64 	%rd<30>;
	// demoted variable
	.shared .align 4 .b8 _ZZ37fused_nn_conv2d_add_nn_relu_4_kernel0E15pad_temp_shared[3136];
	// demoted variable
	.shared .align 4 .b8 _ZZ37fused_nn_conv2d_add_nn_relu_4_kernel0E18placeholder_shared[512];
	ld.param.u64 	%rd12, [fused_nn_conv2d_add_nn_relu_4_kernel0_param_0];
	ld.param.u64 	%rd13, [fused_nn_conv2d_add_nn_relu_4_kernel0_param_1];
	ld.param.u64 	%rd11, [fused_nn_conv2d_add_nn_relu_4_kernel0_param_3];
	cvta.to.global.u64 	%rd14, %rd12;
	cvta.to.global.u64 	%rd15, %rd13;
	mov.u32 	%r1, %tid.z;
	mul.lo.s32 	%r2, %r1, 392;
	mov.u32 	%r3, %tid.y;
	mov.u32 	%r4, %tid.x;
	shl.b32 	%r14, %r4, 1;
	mov.u32 	%r15, %ctaid.y;
	mul.lo.s32 	%r5, %r15, 98;
	mul.lo.s32 	%r16, %r3, 28;
	mad.lo.s32 	%r17, %r1, 196, %r16;
	add.s32 	%r18, %r17, %r14;
	shl.b32 	%r19, %r1, 2;
	mad.lo.s32 	%r20, %r3, 5, %r4;
	shr.u32 	%r21, %r20, 3;
	add.s32 	%r22, %r19, %r21;
	setp.gt.u32 	%p2, %r22, 15;
	shl.b32 	%r23, %r1, 5;
	add.s32 	%r24, %r20, %r23;
	setp.gt.u32 	%p3, %r24, 127;
	setp.gt.u32 	%p4, %r20, 31;
	setp.gt.u32 	%p5, %r4, 4;
	or.pred  	%p6, %p5, %p4;
	mov.u32 	%r6, %ctaid.z;
	shl.b32 	%r26, %r6, 13;
	shl.b32 	%r27, %r1, 11;
	shl.b32 	%r28, %r20, 6;
	and.b32  	%r29, %r28, 1536;
	and.b32  	%r30, %r20, 7;
	shl.b32 	%r31, %r24, 2;
	mov.u32 	%r32, _ZZ37fused_nn_conv2d_add_nn_relu_4_kernel0E18placeholder_shared;
	add.s32 	%r7, %r32, %r31;
	mad.lo.s32 	%r33, %r3, 9, %r20;
	shl.b32 	%r34, %r33, 2;
	mov.u32 	%r35, _ZZ37fused_nn_conv2d_add_nn_relu_4_kernel0E15pad_temp_shared;
	add.s32 	%r8, %r35, %r34;
	cvt.u16.u32 	%rs1, %r14;
	cvt.u16.u32 	%rs2, %r3;
	shl.b16 	%rs3, %rs2, 1;
	mul.hi.u16 	%rs4, %rs1, 4682;
	add.s16 	%rs5, %rs4, %rs3;
	mul.hi.u16 	%rs6, %rs5, 9363;
	mul.wide.u16 	%r36, %rs6, 196;
	mul.lo.s16 	%rs7, %rs6, 7;
	sub.s16 	%rs8, %rs5, %rs7;
	mul.lo.s16 	%rs9, %rs8, 14;
	cvt.u32.u16 	%r37, %rs9;
	mul.lo.s16 	%rs10, %rs4, 14;
	sub.s16 	%rs11, %rs1, %rs10;
	cvt.u32.u16 	%r38, %rs11;
	shl.b32 	%r39, %r18, 2;
	add.s32 	%r9, %r35, %r39;
	or.b16  	%rs12, %rs1, 1;
	mul.hi.u16 	%rs13, %rs12, 4682;
	add.s16 	%rs14, %rs13, %rs3;
	mul.hi.u16 	%rs15, %rs14, 9363;
	mul.lo.s16 	%rs16, %rs15, 7;
	sub.s16 	%rs17, %rs14, %rs16;
	mul.lo.s16 	%rs18, %rs17, 14;
	cvt.u32.u16 	%r40, %rs18;
	or.pred  	%p8, %p2, %p3;
	or.pred  	%p1, %p8, %p6;
	shl.b32 	%r41, %r1, 6;
	add.s32 	%r10, %r32, %r41;
	add.s32 	%r42, %r26, %r27;
	or.b32  	%r43, %r42, %r29;
	or.b32  	%r44, %r43, %r30;
	mul.wide.u32 	%rd16, %r44, 4;
	add.s64 	%rd29, %rd15, %rd16;
	mul.wide.u16 	%r45, %rs15, 196;
	add.s32 	%r46, %r2, %r45;
	add.s32 	%r47, %r46, %r5;
	add.s32 	%r48, %r47, %r40;
	mul.lo.s16 	%rs19, %rs13, 14;
	sub.s16 	%rs20, %rs1, %rs19;
	cvt.u32.u16 	%r49, %rs20;
	add.s32 	%r50, %r48, %r49;
	mul.wide.u32 	%rd17, %r50, 4;
	add.s64 	%rd18, %rd17, %rd14;
	add.s64 	%rd28, %rd18, 4;
	add.s32 	%r51, %r2, %r36;
	add.s32 	%r52, %r51, %r5;
	add.s32 	%r53, %r52, %r37;
	add.s32 	%r54, %r53, %r38;
	mul.wide.u32 	%rd19, %r54, 4;
	add.s64 	%rd27, %rd14, %rd19;
	mov.b32 	%r62, 0;
	mov.f32 	%f93, 0f00000000;
	mov.f32 	%f94, %f93;
	mov.f32 	%f95, %f93;
	mov.f32 	%f96, %f93;
$L__BB0_1:
	bar.sync 	0;
	ld.global.nc.f32 	%f10, [%rd27];
	st.shared.f32 	[%r9], %f10;
	ld.global.nc.f32 	%f11, [%rd28];
	st.shared.f32 	[%r9+4], %f11;
	@%p1 bra 	$L__BB0_3;
	ld.global.nc.f32 	%f12, [%rd29];
	st.shared.f32 	[%r7], %f12;
$L__BB0_3:
	bar.sync 	0;
	ld.shared.f32 	%f13, [%r8];
	ld.shared.f32 	%f14, [%r10];
	fma.rn.f32 	%f15, %f13, %f14, %f96;
	ld.shared.f32 	%f16, [%r10+256];
	fma.rn.f32 	%f17, %f13, %f16, %f94;
	ld.shared.f32 	%f18, [%r10+32];
	fma.rn.f32 	%f19, %f13, %f18, %f95;
	ld.shared.f32 	%f20, [%r10+288];
	fma.rn.f32 	%f21, %f13, %f20, %f93;
	ld.shared.f32 	%f22, [%r8+392];
	ld.shared.f32 	%f23, [%r10+4];
	fma.rn.f32 	%f24, %f22, %f23, %f15;
	ld.shared.f32 	%f25, [%r10+260];
	fma.rn.f32 	%f26, %f22, %f25, %f17;
	ld.shared.f32 	%f27, [%r10+36];
	fma.rn.f32 	%f28, %f22, %f27, %f19;
	ld.shared.f32 	%f29, [%r10+292];
	fma.rn.f32 	%f30, %f22, %f29, %f21;
	ld.shared.f32 	%f31, [%r8+784];
	ld.shared.f32 	%f32, [%r10+8];
	fma.rn.f32 	%f33, %f31, %f32, %f24;
	ld.shared.f32 	%f34, [%r10+264];
	fma.rn.f32 	%f35, %f31, %f34, %f26;
	ld.shared.f32 	%f36, [%r10+40];
	fma.rn.f32 	%f37, %f31, %f36, %f28;
	ld.shared.f32 	%f38, [%r10+296];
	fma.rn.f32 	%f39, %f31, %f38, %f30;
	ld.shared.f32 	%f40, [%r8+1176];
	ld.shared.f32 	%f41, [%r10+12];
	fma.rn.f32 	%f42, %f40, %f41, %f33;
	ld.shared.f32 	%f43, [%r10+268];
	fma.rn.f32 	%f44, %f40, %f43, %f35;
	ld.shared.f32 	%f45, [%r10+44];
	fma.rn.f32 	%f46, %f40, %f45, %f37;
	ld.shared.f32 	%f47, [%r10+300];
	fma.rn.f32 	%f48, %f40, %f47, %f39;
	ld.shared.f32 	%f49, [%r8+1568];
	ld.shared.f32 	%f50, [%r10+16];
	fma.rn.f32 	%f51, %f49, %f50, %f42;
	ld.shared.f32 	%f52, [%r10+272];
	fma.rn.f32 	%f53, %f49, %f52, %f44;
	ld.shared.f32 	%f54, [%r10+48];
	fma.rn.f32 	%f55, %f49, %f54, %f46;
	ld.shared.f32 	%f56, [%r10+304];
	fma.rn.f32 	%f57, %f49, %f56, %f48;
	ld.shared.f32 	%f58, [%r8+1960];
	ld.shared.f32 	%f59, [%r10+20];
	fma.rn.f32 	%f60, %f58, %f59, %f51;
	ld.shared.f32 	%f61, [%r10+276];
	fma.rn.f32 	%f62, %f58, %f61, %f53;
	ld.shared.f32 	%f63, [%r10+52];
	fma.rn.f32 	%f64, %f58, %f63, %f55;
	ld.shared.f32 	%f65, [%r10+308];
	fma.rn.f32 	%f66, %f58, %f65, %f57;
	ld.shared.f32 	%f67, [%r8+2352];
	ld.shared.f32 	%f68, [%r10+24];
	fma.rn.f32 	%f69, %f67, %f68, %f60;
	ld.shared.f32 	%f70, [%r10+280];
	fma.rn.f32 	%f71, %f67, %f70, %f62;
	ld.shared.f32 	%f72, [%r10+56];
	fma.rn.f32 	%f73, %f67, %f72, %f64;
	ld.shared.f32 	%f74, [%r10+312];
	fma.rn.f32 	%f75, %f67, %f74, %f66;
	ld.shared.f32 	%f76, [%r8+2744];
	ld.shared.f32 	%f77, [%r10+28];
	fma.rn.f32 	%f96, %f76, %f77, %f69;
	ld.shared.f32 	%f78, [%r10+284];
	fma.rn.f32 	%f94, %f76, %f78, %f71;
	ld.shared.f32 	%f79, [%r10+60];
	fma.rn.f32 	%f95, %f76, %f79, %f73;
	ld.shared.f32 	%f80, [%r10+316];
	fma.rn.f32 	%f93, %f76, %f80, %f75;
	add.s32 	%r62, %r62, 1;
	add.s64 	%rd29, %rd29, 32;
	add.s64 	%rd28, %rd28, 6272;
	add.s64 	%rd27, %rd27, 6272;
	setp.ne.s32 	%p9, %r62, 64;
	@%p9 bra 	$L__BB0_1;
	ld.param.u64 	%rd26, [fused_nn_conv2d_add_nn_relu_4_kernel0_param_2];
	shl.b32 	%r55, %r6, 4;
	shl.b32 	%r56, %r1, 1;
	add.s32 	%r57, %r55, %r56;
	add.s32 	%r58, %r2, %r4;
	mad.lo.s32 	%r59, %r6, 3136, %r58;
	add.s32 	%r60, %r59, %r5;
	mad.lo.s32 	%r61, %r3, 14, %r60;
	cvta.to.global.u64 	%rd20, %rd11;
	cvta.to.global.u64 	%rd21, %rd26;
	mul.wide.u32 	%rd22, %r57, 4;
	add.s64 	%rd23, %rd20, %rd22;
	ld.global.nc.f32 	%f81, [%rd23];
	add.f32 	%f82, %f96, %f81;
	max.f32 	%f83, %f82, 0f00000000;
	mul.wide.u32 	%rd24, %r61, 4;
	add.s64 	%rd25, %rd21, %rd24;
	st.global.f32 	[%rd25], %f83;
	ld.global.nc.f32 	%f84, [%rd23+32];
	add.f32 	%f85, %f94, %f84;
	max.f32 	%f86, %f85, 0f00000000;
	st.global.f32 	[%rd25+6272], %f86;
	ld.global.nc.f32 	%f87, [%rd23+4];
	add.f32 	%f88, %f95, %f87;
	max.f32 	%f89, %f88, 0f00000000;
	st.global.f32 	[%rd25+784], %f89;
	ld.global.nc.f32 	%f90, [%rd23+36];
	add.f32 	%f91, %f93, %f90;
	max.f32 	%f92, %f91, 0f00000000;
	st.global.f32 	[%rd25+7056], %f92;
	ret;

}
	// .globl	fused_nn_conv2d_add_nn_relu_18_kernel0
.visible .entry fused_nn_conv2d_add_nn_relu_18_kernel0(
	.param .u64 .ptr .align 1 fused_nn_conv2d_add_nn_relu_18_kernel0_param_0,
	.param .u64 .ptr .align 1 fused_nn_conv2d_add_nn_relu_18_kernel0_param_1,
	.param .u64 .ptr .align 1 fused_nn_conv2d_add_nn_relu_18_kernel0_param_2,
	.param .u64 .ptr .align 1 fused_nn_conv2d_add_nn_relu_18_kernel0_param_3
)
{
	.reg .pred 	%p<37>;
	.reg .b16 	%rs<18>;
	.reg .b32 	%r<88>;
	.reg .b32 	%f<189>;
	.reg .b64 	%rd<23>;
	// demoted variable
	.shared .align 4 .b8 _ZZ38fused_nn_conv2d_add_nn_relu_18_kernel0E15pad_temp_shared[1188];
	// demoted variable
	.shared .align 4 .b8 _ZZ38fused_nn_conv2d_add_nn_relu_18_kernel0E18placeholder_shared[1152];
	ld.param.u64 	%rd6, [fused_nn_conv2d_add_nn_relu_18_kernel0_param_0];
	ld.param.u64 	%rd7, [fused_nn_conv2d_add_nn_relu_18_kernel0_param_1];
	cvta.to.global.u64 	%rd1, %rd6;
	cvta.to.global.u64 	%rd2, %rd7;
	mov.u32 	%r1, %tid.z;
	mov.u32 	%r27, %tid.x;
	mul.lo.s32 	%r28, %r27, 3;
	mad.lo.s32 	%r29, %r1, 38, %r28;
	mov.u32 	%r3, %ctaid.y;
	shl.b32 	%r30, %r3, 3;
	mov.u32 	%r4, %ctaid.x;
	shl.b32 	%r31, %r4, 5;
	shl.b32 	%r32, %r1, 2;
	cvt.u16.u32 	%rs1, %r27;
	mul.hi.u16 	%rs2, %rs1, 21846;
	cvt.u32.u16 	%r33, %rs2;
	add.s32 	%r34, %r32, %r33;
	setp.gt.u32 	%p4, %r34, 31;
	mad.lo.s32 	%r35, %r1, 12, %r27;
	setp.gt.u32 	%p5, %r35, 95;
	shl.b32 	%r37, %r1, 1;
	sub.s32 	%r38, %r29, %r37;
	mul.wide.u16 	%r39, %rs2, 27;
	mad.lo.s32 	%r40, %r1, 108, %r39;
	mul.lo.s16 	%rs3, %rs2, 3;
	sub.s16 	%rs4, %rs1, %rs3;
	mul.lo.s16 	%rs5, %rs4, 3;
	cvt.u32.u16 	%r41, %rs5;
	add.s32 	%r5, %r40, %r41;
	cvt.u16.u32 	%rs6, %r29;
	mul.hi.u16 	%rs7, %rs6, 1986;
	cvt.u32.u16 	%r42, %rs7;
	or.b32  	%r6, %r30, %r42;
	mul.lo.s16 	%rs8, %rs7, 33;
	sub.s16 	%rs9, %rs6, %rs8;
	cvt.u32.u16 	%r43, %rs9;
	or.b32  	%r7, %r31, %r43;
	mul.wide.u16 	%r44, %rs7, 224;
	add.s32 	%r8, %r44, %r43;
	shl.b32 	%r45, %r29, 2;
	mov.u32 	%r46, _ZZ38fused_nn_conv2d_add_nn_relu_18_kernel0E15pad_temp_shared;
	add.s32 	%r9, %r46, %r45;
	add.s16 	%rs10, %rs6, 1;
	mul.hi.u16 	%rs11, %rs10, 1986;
	cvt.u32.u16 	%r47, %rs11;
	or.b32  	%r10, %r30, %r47;
	mul.lo.s16 	%rs12, %rs11, 33;
	sub.s16 	%rs13, %rs10, %rs12;
	cvt.u32.u16 	%r48, %rs13;
	or.b32  	%r11, %r31, %r48;
	mul.wide.u16 	%r49, %rs11, 224;
	add.s32 	%r12, %r49, %r48;
	setp.lt.u32 	%p6, %r27, 12;
	add.s16 	%rs14, %rs6, 2;
	mul.hi.u16 	%rs15, %rs14, 1986;
	cvt.u32.u16 	%r50, %rs15;
	or.b32  	%r13, %r30, %r50;
	mul.lo.s16 	%rs16, %rs15, 33;
	sub.s16 	%rs17, %rs14, %rs16;
	cvt.u32.u16 	%r51, %rs17;
	or.b32  	%r14, %r31, %r51;
	mul.wide.u16 	%r52, %rs15, 224;
	add.s32 	%r15, %r52, %r51;
	or.pred  	%p1, %p4, %p5;
	setp.lt.u32 	%p7, %r38, 288;
	and.pred  	%p2, %p7, %p6;
	shl.b32 	%r53, %r38, 2;
	mov.u32 	%r54, _ZZ38fused_nn_conv2d_add_nn_relu_18_kernel0E18placeholder_shared;
	add.s32 	%r16, %r54, %r53;
	setp.lt.u32 	%p8, %r38, 287;
	and.pred  	%p3, %p8, %p6;
	mad.lo.s32 	%r17, %r1, 36, %r54;
	mov.f32 	%f173, 0f00000000;
	mov.b32 	%r85, 0;
	not.pred 	%p27, %p2;
	or.pred  	%p28, %p1, %p27;
	not.pred 	%p29, %p3;
	or.pred  	%p30, %p1, %p29;
	mov.f32 	%f174, %f173;
	mov.f32 	%f175, %f173;
	mov.f32 	%f176, %f173;
	mov.f32 	%f177, %f173;
	mov.f32 	%f178, %f173;
	mov.f32 	%f179, %f173;
	mov.f32 	%f180, %f173;
	mov.f32 	%f181, %f173;
	mov.f32 	%f182, %f173;
	mov.f32 	%f183, %f173;
	mov.f32 	%f184, %f173;
	mov.f32 	%f185, %f173;
	mov.f32 	%f186, %f173;
	mov.f32 	%f187, %f173;
	mov.f32 	%f188, %f173;
$L__BB1_1:
	bar.sync 	0;
	shl.b32 	%r55, %r4, 5;
	mad.lo.s32 	%r56, %r3, 1792, %r55;
	mad.lo.s32 	%r57, %r85, 50176, %r56;
	add.s32 	%r19, %r57, -225;
	mul.lo.s32 	%r58, %r27, 3;
	mad.lo.s32 	%r59, %r1, 38, %r58;
	setp.gt.u32 	%p9, %r59, 296;
	setp.gt.u32 	%p10, %r27, 12;
	or.pred  	%p11, %p9, %p10;
	@%p11 bra 	$L__BB1_5;
	setp.eq.s32 	%p12, %r7, 0;
	setp.eq.s32 	%p13, %r6, 0;
	or.pred  	%p14, %p13, %p12;
	mov.f32 	%f170, 0f00000000;
	@%p14 bra 	$L__BB1_4;
	add.s32 	%r61, %r19, %r8;
	mul.wide.s32 	%rd8, %r61, 4;
	add.s64 	%rd9, %rd1, %rd8;
	ld.global.nc.f32 	%f170, [%rd9];
$L__BB1_4:
	st.shared.f32 	[%r9], %f170;
$L__BB1_5:
	mul.lo.s32 	%r62, %r27, 3;
	mad.lo.s32 	%r63, %r1, 38, %r62;
	setp.gt.u32 	%p15, %r63, 295;
	or.pred  	%p17, %p15, %p10;
	@%p17 bra 	$L__BB1_9;
	setp.eq.s32 	%p18, %r11, 0;
	setp.eq.s32 	%p19, %r10, 0;
	or.pred  	%p20, %p19, %p18;
	mov.f32 	%f171, 0f00000000;
	@%p20 bra 	$L__BB1_8;
	add.s32 	%r65, %r19, %r12;
	mul.wide.s32 	%rd10, %r65, 4;
	add.s64 	%rd11, %rd1, %rd10;
	ld.global.nc.f32 	%f171, [%rd11];
$L__BB1_8:
	st.shared.f32 	[%r9+4], %f171;
$L__BB1_9:
	mul.lo.s32 	%r66, %r27, 3;
	mad.lo.s32 	%r67, %r1, 38, %r66;
	setp.gt.u32 	%p21, %r67, 294;
	setp.gt.u32 	%p22, %r27, 11;
	or.pred  	%p23, %p21, %p22;
	@%p23 bra 	$L__BB1_13;
	setp.eq.s32 	%p24, %r14, 0;
	setp.eq.s32 	%p25, %r13, 0;
	or.pred  	%p26, %p25, %p24;
	mov.f32 	%f172, 0f00000000;
	@%p26 bra 	$L__BB1_12;
	add.s32 	%r69, %r19, %r15;
	mul.wide.s32 	%rd12, %r69, 4;
	add.s64 	%rd13, %rd1, %rd12;
	ld.global.nc.f32 	%f172, [%rd13];
$L__BB1_12:
	st.shared.f32 	[%r9+8], %f172;
$L__BB1_13:
	mad.lo.s32 	%r70, %r85, 9, %r5;
	mul.wide.u32 	%rd14, %r70, 4;
	add.s64 	%rd3, %rd2, %rd14;
	@%p28 bra 	$L__BB1_15;
	ld.global.nc.f32 	%f59, [%rd3];
	st.shared.f32 	[%r16], %f59;
$L__BB1_15:
	@%p30 bra 	$L__BB1_17;
	ld.global.nc.f32 	%f60, [%rd3+4];
	st.shared.f32 	[%r16+4], %f60;
$L__BB1_17:
	mul.lo.s32 	%r71, %r27, 3;
	mad.lo.s32 	%r72, %r1, 38, %r71;
	shl.b32 	%r73, %r1, 1;
	sub.s32 	%r74, %r72, %r73;
	setp.gt.u32 	%p31, %r74, 285;
	or.pred  	%p33, %p31, %p22;
	or.pred  	%p34, %p1, %p33;
	@%p34 bra 	$L__BB1_19;
	ld.global.nc.f32 	%f61, [%rd3+8];
	st.shared.f32 	[%r16+8], %f61;
$L__BB1_19:
	shl.b32 	%r77, %r27, 3;
	mov.u32 	%r78, _ZZ38fused_nn_conv2d_add_nn_relu_18_kernel0E15pad_temp_shared;
	add.s32 	%r79, %r77, %r78;
	add.s32 	%r86, %r79, 528;
	bar.sync 	0;
	mov.b32 	%r87, 576;
$L__BB1_20:
	ld.shared.f32 	%f62, [%r86+-528];
	add.s32 	%r80, %r17, %r87;
	ld.shared.f32 	%f63, [%r80+-576];
	fma.rn.f32 	%f64, %f62, %f63, %f173;
	ld.shared.f32 	%f65, [%r80+-288];
	fma.rn.f32 	%f66, %f62, %f65, %f177;
	ld.shared.f32 	%f67, [%r80];
	fma.rn.f32 	%f68, %f62, %f67, %f181;
	ld.shared.f32 	%f69, [%r80+288];
	fma.rn.f32 	%f70, %f62, %f69, %f185;
	ld.shared.f32 	%f71, [%r86+-264];
	fma.rn.f32 	%f72, %f71, %f63, %f174;
	fma.rn.f32 	%f73, %f71, %f65, %f178;
	fma.rn.f32 	%f74, %f71, %f67, %f182;
	fma.rn.f32 	%f75, %f71, %f69, %f186;
	ld.shared.f32 	%f76, [%r86];
	fma.rn.f32 	%f77, %f76, %f63, %f175;
	fma.rn.f32 	%f78, %f76, %f65, %f179;
	fma.rn.f32 	%f79, %f76, %f67, %f183;
	fma.rn.f32 	%f80, %f76, %f69, %f187;
	ld.shared.f32 	%f81, [%r86+264];
	fma.rn.f32 	%f82, %f81, %f63, %f176;
	fma.rn.f32 	%f83, %f81, %f65, %f180;
	fma.rn.f32 	%f84, %f81, %f67, %f184;
	fma.rn.f32 	%f85, %f81, %f69, %f188;
	ld.shared.f32 	%f86, [%r86+-524];
	ld.shared.f32 	%f87, [%r80+-572];
	fma.rn.f32 	%f88, %f86, %f87, %f64;
	ld.shared.f32 	%f89, [%r80+-284];
	fma.rn.f32 	%f90, %f86, %f89, %f66;
	ld.shared.f32 	%f91, [%r80+4];
	fma.rn.f32 	%f92, %f86, %f91, %f68;
	ld.shared.f32 	%f93, [%r80+292];
	fma.rn.f32 	%f94, %f86, %f93, %f70;
	ld.shared.f32 	%f95, [%r86+-260];
	fma.rn.f32 	%f96, %f95, %f87, %f72;
	fma.rn.f32 	%f97, %f95, %f89, %f73;
	fma.rn.f32 	%f98, %f95, %f91, %f74;
	fma.rn.f32 	%f99, %f95, %f93, %f75;
	ld.shared.f32 	%f100, [%r86+4];
	fma.rn.f32 	%f101, %f100, %f87, %f77;
	fma.rn.f32 	%f102, %f100, %f89, %f78;
	fma.rn.f32 	%f103, %f100, %f91, %f79;
	fma.rn.f32 	%f104, %f100, %f93, %f80;
	ld.shared.f32 	%f105, [%r86+268];
	fma.rn.f32 	%f106, %f105, %f87, %f82;
	fma.rn.f32 	%f107, %f105, %f89, %f83;
	fma.rn.f32 	%f108, %f105, %f91, %f84;
	fma.rn.f32 	%f109, %f105, %f93, %f85;
	ld.shared.f32 	%f110, [%r86+-520];
	ld.shared.f32 	%f111, [%r80+-568];
	fma.rn.f32 	%f173, %f110, %f111, %f88;
	ld.shared.f32 	%f112, [%r80+-280];
	fma.rn.f32 	%f177, %f110, %f112, %f90;
	ld.shared.f32 	%f113, [%r80+8];
	fma.rn.f32 	%f181, %f110, %f113, %f92;
	ld.shared.f32 	%f114, [%r80+296];
	fma.rn.f32 	%f185, %f110, %f114, %f94;
	ld.shared.f32 	%f115, [%r86+-256];
	fma.rn.f32 	%f174, %f115, %f111, %f96;
	fma.rn.f32 	%f178, %f115, %f112, %f97;
	fma.rn.f32 	%f182, %f115, %f113, %f98;
	fma.rn.f32 	%f186, %f115, %f114, %f99;
	ld.shared.f32 	%f116, [%r86+8];
	fma.rn.f32 	%f175, %f116, %f111, %f101;
	fma.rn.f32 	%f179, %f116, %f112, %f102;
	fma.rn.f32 	%f183, %f116, %f113, %f103;
	fma.rn.f32 	%f187, %f116, %f114, %f104;
	ld.shared.f32 	%f117, [%r86+272];
	fma.rn.f32 	%f176, %f117, %f111, %f106;
	fma.rn.f32 	%f180, %f117, %f112, %f107;
	fma.rn.f32 	%f184, %f117, %f113, %f108;
	fma.rn.f32 	%f188, %f117, %f114, %f109;
	add.s32 	%r87, %r87, 12;
	add.s32 	%r86, %r86, 132;
	setp.ne.s32 	%p35, %r87, 612;
	@%p35 bra 	$L__BB1_20;
	add.s32 	%r85, %r85, 1;
	setp.ne.s32 	%p36, %r85, 3;
	@%p36 bra 	$L__BB1_1;
	ld.param.u64 	%rd22, [fused_nn_conv2d_add_nn_relu_18_kernel0_param_3];
	ld.param.u64 	%rd21, [fused_nn_conv2d_add_nn_relu_18_kernel0_param_2];
	cvta.to.global.u64 	%rd15, %rd22;
	cvta.to.global.u64 	%rd16, %rd21;
	mul.wide.u32 	%rd17, %r1, 4;
	add.s64 	%rd18, %rd15, %rd17;
	ld.global.nc.f32 	%f118, [%rd18];
	add.f32 	%f119, %f173, %f118;
	max.f32 	%f120, %f119, 0f00000000;
	shl.b32 	%r81, %r4, 4;
	mad.lo.s32 	%r82, %r3, 448, %r27;
	mad.lo.s32 	%r83, %r1, 12544, %r82;
	add.s32 	%r84, %r83, %r81;
	mul.wide.u32 	%rd19, %r84, 4;
	add.s64 	%rd20, %rd16, %rd19;
	st.global.f32 	[%rd20], %f120;
	ld.global.nc.f32 	%f121, [%rd18+32];
	add.f32 	%f122, %f177, %f121;
	max.f32 	%f123, %f122, 0f00000000;
	st.global.f32 	[%rd20+401408], %f123;
	ld.global.nc.f32 	%f124, [%rd18+64];
	add.f32 	%f125, %f181, %f124;
	max.f32 	%f126, %f125, 0f00000000;
	st.global.f32 	[%rd20+802816], %f126;
	ld.global.nc.f32 	%f127, [%rd18+96];
	add.f32 	%f128, %f185, %f127;
	max.f32 	%f129, %f128, 0f00000000;
	st.global.f32 	[%rd20+1204224], %f129;
	add.f32 	%f130, %f174, %f118;
	max.f32 	%f131, %f130, 0f00000000;
	st.global.f32 	[%rd20+448], %f131;
	add.f32 	%f132, %f178, %f121;
	max.f32 	%f133, %f132, 0f00000000;
	st.global.f32 	[%rd20+401856], %f133;
	add.f32 	%f134, %f182, %f124;
	max.f32 	%f135, %f134, 0f00000000;
	st.global.f32 	[%rd20+803264], %f135;
	add.f32 	%f136, %f186, %f127;
	max.f32 	%f137, %f136, 0f00000000;
	st.global.f32 	[%rd20+1204672], %f137;
	add.f32 	%f138, %f175, %f118;
	max.f32 	%f139, %f138, 0f00000000;
	st.global.f32 	[%rd20+896], %f139;
	add.f32 	%f140, %f179, %f121;
	max.f32 	%f141, %f140, 0f00000000;
	st.global.f32 	[%rd20+402304], %f141;
	add.f32 	%f142, %f183, %f124;
	max.f32 	%f143, %f142, 0f00000000;
	st.global.f32 	[%rd20+803712], %f143;
	add.f32 	%f144, %f187, %f127;
	max.f32 	%f145, %f144, 0f00000000;
	st.global.f32 	[%rd20+1205120], %f145;
	add.f32 	%f146, %f176, %f118;
	max.f32 	%f147, %f146, 0f00000000;
	st.global.f32 	[%rd20+1344], %f147;
	add.f32 	%f148, %f180, %f121;
	max.f32 	%f149, %f148, 0f00000000;
	st.global.f32 	[%rd20+402752], %f149;
	add.f32 	%f150, %f184, %f124;
	max.f32 	%f151, %f150, 0f00000000;
	st.global.f32 	[%rd20+804160], %f151;
	add.f32 	%f152, %f188, %f127;
	max.f32 	%f153, %f152, 0f00000000;
	st.global.f32 	[%rd20+1205568], %f153;
	ret;

}
	// .globl	fused_nn_conv2d_add_nn_relu_16_kernel0
.visible .entry fused_nn_conv2d_add_nn_relu_16_kernel0(
	.param .u64 .ptr .align 1 fused_nn_conv2d_add_nn_relu_16_kernel0_param_0,
	.param .u64 .ptr .align 1 fused_nn_conv2d_add_nn_relu_16_kernel0_param_1,
	.param .u64 .ptr .align 1 fused_nn_conv2d_add_nn_relu_16_kernel0_param_2,
	.param .u64 .ptr .align 1 fused_nn_conv2d_add_nn_relu_16_kernel0_param_3
)
{
	.reg .pred 	%p<21>;
	.reg .b16 	%rs<17>;
	.reg .b32 	%r<79>;
	.reg .b32 	%f<157>;
	.reg .b64 	%rd<39>;
	// demoted variable
	.shared .align 4 .b8 _ZZ38fused_nn_conv2d_add_nn_relu_16_kernel0E15pad_temp_shared[7168];
	// demoted variable
	.shared .align 4 .b8 _ZZ38fused_nn_conv2d_add_nn_relu_16_kernel0E18placeholder_shared[4096];
	ld.param.u64 	%rd5, [fused_nn_conv2d_add_nn_relu_16_kernel0_param_0];
	ld.param.u64 	%rd6, [fused_nn_conv2d_add_nn_relu_16_kernel0_param_1];
	ld.param.u64 	%rd3, [fused_nn_conv2d_add_nn_relu_16_kernel0_param_2];
	cvta.to.global.u64 	%rd1, %rd5;
	cvta.to.global.u64 	%rd2, %rd6;
	mov.u32 	%r1, %tid.z;
	mul.lo.s32 	%r24, %r1, 12544;
	mov.u32 	%r25, %ctaid.y;
	mov.u32 	%r2, %tid.x;
	shl.b32 	%r3, %r2, 2;
	mov.u32 	%r26, %ctaid.x;
	mad.lo.s32 	%r27, %r25, 224, %r24;
	mad.lo.s32 	%r4, %r26, 56, %r27;
	shl.b32 	%r28, %r1, 2;
	mul.lo.s32 	%r29, %r2, 3;
	shl.b32 	%r30, %r1, 6;
	add.s32 	%r5, %r30, %r29;
	cvt.u16.u32 	%rs4, %r3;
	mul.hi.u16 	%rs5, %rs4, 2341;
	shr.u16 	%rs6, %rs5, 1;
	mad.lo.s16 	%rs7, %rs6, 56, %rs4;
	cvt.u32.u16 	%r6, %rs7;
	or.b16  	%rs8, %rs4, 1;
	mul.hi.u16 	%rs9, %rs8, 2341;
	shr.u16 	%rs10, %rs9, 1;
	mul.lo.s16 	%rs1, %rs10, 56;
	or.b16  	%rs11, %rs4, 2;
	mul.hi.u16 	%rs12, %rs11, 2341;
	shr.u16 	%rs13, %rs12, 1;
	mul.lo.s16 	%rs2, %rs13, 56;
	or.b16  	%rs14, %rs4, 3;
	mul.hi.u16 	%rs15, %rs14, 2341;
	shr.u16 	%rs16, %rs15, 1;
	mul.lo.s16 	%rs3, %rs16, 56;
	mul.lo.s32 	%r31, %r2, 6;
	and.b32  	%r32, %r31, 96;
	and.b32  	%r33, %r29, 15;
	or.b32  	%r7, %r33, %r32;
	shl.b32 	%r34, %r5, 2;
	mov.u32 	%r35, _ZZ38fused_nn_conv2d_add_nn_relu_16_kernel0E18placeholder_shared;
	add.s32 	%r8, %r35, %r34;
	add.s32 	%r36, %r29, 1;
	shr.u32 	%r37, %r36, 4;
	add.s32 	%r9, %r28, %r37;
	shl.b32 	%r38, %r36, 1;
	and.b32  	%r39, %r38, 96;
	and.b32  	%r40, %r36, 15;
	or.b32  	%r10, %r40, %r39;
	add.s32 	%r41, %r29, 2;
	shr.u32 	%r42, %r41, 4;
	add.s32 	%r11, %r28, %r42;
	shl.b32 	%r43, %r41, 1;
	and.b32  	%r44, %r43, 96;
	and.b32  	%r45, %r41, 15;
	or.b32  	%r12, %r45, %r44;
	mov.b32 	%r75, 0;
	mov.pred 	%p20, -1;
	mov.f32 	%f141, 0f00000000;
	cvt.u64.u16 	%rd10, %rs1;
	cvt.u64.u32 	%rd11, %r3;
	add.s64 	%rd12, %rd10, %rd11;
	cvt.u64.u16 	%rd16, %rs2;
	add.s64 	%rd17, %rd16, %rd11;
	mov.f32 	%f142, %f141;
	mov.f32 	%f143, %f141;
	mov.f32 	%f144, %f141;
	mov.f32 	%f145, %f141;
	mov.f32 	%f146, %f141;
	mov.f32 	%f147, %f141;
	mov.f32 	%f148, %f141;
	mov.f32 	%f149, %f141;
	mov.f32 	%f150, %f141;
	mov.f32 	%f151, %f141;
	mov.f32 	%f152, %f141;
	mov.f32 	%f153, %f141;
	mov.f32 	%f154, %f141;
	mov.f32 	%f155, %f141;
	mov.f32 	%f156, %f141;
$L__BB2_1:
	mov.pred 	%p1, %p20;
	setp.gt.u32 	%p3, %r2, 21;
	setp.gt.u32 	%p4, %r5, 1023;
	shl.b32 	%r48, %r1, 2;
	mul.lo.s32 	%r49, %r2, 3;
	shr.u32 	%r50, %r49, 4;
	add.s32 	%r51, %r48, %r50;
	setp.gt.u32 	%p5, %r51, 63;
	bar.sync 	0;
	mad.lo.s32 	%r52, %r75, 200704, %r4;
	add.s32 	%r53, %r52, %r6;
	mul.wide.u32 	%rd7, %r53, 4;
	add.s64 	%rd8, %rd1, %rd7;
	ld.global.nc.f32 	%f50, [%rd8];
	mad.lo.s32 	%r54, %r1, 112, %r3;
	shl.b32 	%r55, %r54, 2;
	mov.u32 	%r56, _ZZ38fused_nn_conv2d_add_nn_relu_16_kernel0E15pad_temp_shared;
	add.s32 	%r57, %r56, %r55;
	st.shared.f32 	[%r57], %f50;
	cvt.u64.u32 	%rd9, %r52;
	add.s64 	%rd13, %rd12, %rd9;
	shl.b64 	%rd14, %rd13, 2;
	add.s64 	%rd15, %rd1, %rd14;
	ld.global.nc.f32 	%f51, [%rd15+4];
	st.shared.f32 	[%r57+4], %f51;
	add.s64 	%rd18, %rd17, %rd9;
	shl.b64 	%rd19, %rd18, 2;
	add.s64 	%rd20, %rd1, %rd19;
	ld.global.nc.f32 	%f52, [%rd20+8];
	st.shared.f32 	[%r57+8], %f52;
	cvt.u64.u16 	%rd21, %rs3;
	add.s64 	%rd22, %rd21, %rd11;
	add.s64 	%rd23, %rd22, %rd9;
	shl.b64 	%rd24, %rd23, 2;
	add.s64 	%rd25, %rd1, %rd24;
	ld.global.nc.f32 	%f53, [%rd25+12];
	st.shared.f32 	[%r57+12], %f53;
	shl.b32 	%r58, %r75, 4;
	shl.b32 	%r59, %r1, 7;
	add.s32 	%r14, %r58, %r59;
	or.pred  	%p6, %p5, %p4;
	or.pred  	%p7, %p6, %p3;
	@%p7 bra 	$L__BB2_3;
	add.s32 	%r60, %r14, %r7;
	mul.wide.u32 	%rd26, %r60, 4;
	add.s64 	%rd27, %rd2, %rd26;
	ld.global.nc.f32 	%f54, [%rd27];
	st.shared.f32 	[%r8], %f54;
$L__BB2_3:
	setp.gt.u32 	%p8, %r2, 20;
	setp.gt.u32 	%p9, %r5, 1022;
	setp.gt.u32 	%p10, %r9, 63;
	or.pred  	%p11, %p10, %p9;
	or.pred  	%p12, %p11, %p8;
	@%p12 bra 	$L__BB2_5;
	add.s32 	%r63, %r14, %r10;
	mul.wide.u32 	%rd28, %r63, 4;
	add.s64 	%rd29, %rd2, %rd28;
	ld.global.nc.f32 	%f55, [%rd29];
	st.shared.f32 	[%r8+4], %f55;
$L__BB2_5:
	setp.gt.u32 	%p13, %r5, 1021;
	setp.gt.u32 	%p14, %r11, 63;
	or.pred  	%p16, %p14, %p13;
	or.pred  	%p17, %p16, %p8;
	@%p17 bra 	$L__BB2_7;
	add.s32 	%r66, %r14, %r12;
	mul.wide.u32 	%rd30, %r66, 4;
	add.s64 	%rd31, %rd2, %rd30;
	ld.global.nc.f32 	%f56, [%rd31];
	st.shared.f32 	[%r8+8], %f56;
$L__BB2_7:
	shl.b32 	%r68, %r1, 6;
	mov.u32 	%r69, _ZZ38fused_nn_conv2d_add_nn_relu_16_kernel0E18placeholder_shared;
	add.s32 	%r70, %r68, %r69;
	add.s32 	%r77, %r70, 2048;
	add.s32 	%r72, %r3, %r56;
	add.s32 	%r76, %r72, 448;
	bar.sync 	0;
	mov.b32 	%r78, 2048;
$L__BB2_8:
	ld.shared.f32 	%f57, [%r77+1024];
	ld.shared.f32 	%f58, [%r77];
	ld.shared.f32 	%f59, [%r77+-1024];
	ld.shared.f32 	%f60, [%r77+-2048];
	ld.shared.f32 	%f61, [%r76+-448];
	fma.rn.f32 	%f62, %f61, %f60, %f156;
	fma.rn.f32 	%f63, %f61, %f59, %f152;
	fma.rn.f32 	%f64, %f61, %f58, %f148;
	fma.rn.f32 	%f65, %f61, %f57, %f144;
	ld.shared.f32 	%f66, [%r76+-336];
	fma.rn.f32 	%f67, %f66, %f60, %f154;
	fma.rn.f32 	%f68, %f66, %f59, %f150;
	fma.rn.f32 	%f69, %f66, %f58, %f146;
	fma.rn.f32 	%f70, %f66, %f57, %f142;
	ld.shared.f32 	%f71, [%r76+-224];
	fma.rn.f32 	%f72, %f71, %f60, %f155;
	fma.rn.f32 	%f73, %f71, %f59, %f151;
	fma.rn.f32 	%f74, %f71, %f58, %f147;
	fma.rn.f32 	%f75, %f71, %f57, %f143;
	ld.shared.f32 	%f76, [%r76+-112];
	fma.rn.f32 	%f77, %f76, %f60, %f153;
	fma.rn.f32 	%f78, %f76, %f59, %f149;
	fma.rn.f32 	%f79, %f76, %f58, %f145;
	fma.rn.f32 	%f80, %f76, %f57, %f141;
	ld.shared.f32 	%f81, [%r77+1028];
	ld.shared.f32 	%f82, [%r77+4];
	ld.shared.f32 	%f83, [%r77+-1020];
	ld.shared.f32 	%f84, [%r77+-2044];
	ld.shared.f32 	%f85, [%r76];
	fma.rn.f32 	%f156, %f85, %f84, %f62;
	fma.rn.f32 	%f152, %f85, %f83, %f63;
	fma.rn.f32 	%f148, %f85, %f82, %f64;
	fma.rn.f32 	%f144, %f85, %f81, %f65;
	ld.shared.f32 	%f86, [%r76+112];
	fma.rn.f32 	%f154, %f86, %f84, %f67;
	fma.rn.f32 	%f150, %f86, %f83, %f68;
	fma.rn.f32 	%f146, %f86, %f82, %f69;
	fma.rn.f32 	%f142, %f86, %f81, %f70;
	ld.shared.f32 	%f87, [%r76+224];
	fma.rn.f32 	%f155, %f87, %f84, %f72;
	fma.rn.f32 	%f151, %f87, %f83, %f73;
	fma.rn.f32 	%f147, %f87, %f82, %f74;
	fma.rn.f32 	%f143, %f87, %f81, %f75;
	ld.shared.f32 	%f88, [%r76+336];
	fma.rn.f32 	%f153, %f88, %f84, %f77;
	fma.rn.f32 	%f149, %f88, %f83, %f78;
	fma.rn.f32 	%f145, %f88, %f82, %f79;
	fma.rn.f32 	%f141, %f88, %f81, %f80;
	add.s32 	%r78, %r78, 8;
	add.s32 	%r77, %r77, 8;
	add.s32 	%r76, %r76, 896;
	setp.ne.s32 	%p18, %r78, 2112;
	@%p18 bra 	$L__BB2_8;
	mov.b32 	%r75, 1;
	mov.pred 	%p20, 0;
	@%p1 bra 	$L__BB2_1;
	ld.param.u64 	%rd38, [fused_nn_conv2d_add_nn_relu_16_kernel0_param_3];
	cvta.to.global.u64 	%rd32, %rd38;
	mul.wide.u32 	%rd33, %r1, 4;
	add.s64 	%rd34, %rd32, %rd33;
	add.s32 	%r74, %r4, %r2;
	ld.global.nc.f32 	%f89, [%rd34+128];
	ld.global.nc.f32 	%f90, [%rd34+64];
	ld.global.nc.f32 	%f91, [%rd34];
	ld.global.nc.f32 	%f92, [%rd34+192];
	cvta.to.global.u64 	%rd35, %rd3;
	add.f32 	%f93, %f156, %f91;
	max.f32 	%f94, %f93, 0f00000000;
	mul.wide.u32 	%rd36, %r74, 4;
	add.s64 	%rd37, %rd35, %rd36;
	st.global.f32 	[%rd37], %f94;
	add.f32 	%f95, %f152, %f90;
	max.f32 	%f96, %f95, 0f00000000;
	st.global.f32 	[%rd37+802816], %f96;
	add.f32 	%f97, %f148, %f89;
	max.f32 	%f98, %f97, 0f00000000;
	st.global.f32 	[%rd37+1605632], %f98;
	add.f32 	%f99, %f144, %f92;
	max.f32 	%f100, %f99, 0f00000000;
	st.global.f32 	[%rd37+2408448], %f100;
	add.f32 	%f101, %f154, %f91;
	max.f32 	%f102, %f101, 0f00000000;
	st.global.f32 	[%rd37+112], %f102;
	add.f32 	%f103, %f150, %f90;
	max.f32 	%f104, %f103, 0f00000000;
	st.global.f32 	[%rd37+802928], %f104;
	add.f32 	%f105, %f146, %f89;
	max.f32 	%f106, %f105, 0f00000000;
	st.global.f32 	[%rd37+1605744], %f106;
	add.f32 	%f107, %f142, %f92;
	max.f32 	%f108, %f107, 0f00000000;
	st.global.f32 	[%rd37+2408560], %f108;
	add.f32 	%f109, %f155, %f91;
	max.f32 	%f110, %f109, 0f00000000;
	st.global.f32 	[%rd37+448], %f110;
	add.f32 	%f111, %f151, %f90;
	max.f32 	%f112, %f111, 0f00000000;
	st.global.f32 	[%rd37+803264], %f112;
	add.f32 	%f113, %f147, %f89;
	max.f32 	%f114, %f113, 0f00000000;
	st.global.f32 	[%rd37+1606080], %f114;
	add.f32 	%f115, %f143, %f92;
	max.f32 	%f116, %f115, 0f00000000;
	st.global.f32 	[%rd37+2408896], %f116;
	add.f32 	%f117, %f153, %f91;
	max.f32 	%f118, %f117, 0f00000000;
	st.global.f32 	[%rd37+560], %f118;
	add.f32 	%f119, %f149, %f90;
	max.f32 	%f120, %f119, 0f00000000;
	st.global.f32 	[%rd37+803376], %f120;
	add.f32 	%f121, %f145, %f89;
	max.f32 	%f122, %f121, 0f00000000;
	st.global.f32 	[%rd37+1606192], %f122;
	add.f32 	%f123, %f141, %f92;
	max.f32 	%f124, %f123, 0f00000000;
	st.global.f32 	[%rd37+2409008], %f124;
	ret;

}
	// .globl	fused_nn_conv2d_add_nn_relu_9_kernel0
.visible .entry fused_nn_conv2d_add_nn_relu_9_kernel0(
	.param .u64 .ptr .align 1 fused_nn_conv2d_add_nn_relu_9_kernel0_param_0,
	.param .u64 .ptr .align 1 fused_nn_conv2d_add_nn_relu_9_kernel0_param_1,
	.param .u64 .ptr .align 1 fused_nn_conv2d_add_nn_relu_9_kernel0_param_2,
	.param .u64 .ptr .align 1 fused_nn_conv2d_add_nn_relu_9_kernel0_param_3
)
{
	.reg .pred 	%p<14>;
	.reg .b16 	%rs<50>;
	.reg .b32 	%r<51>;
	.reg .b32 	%f<104>;
	.reg .b64 	%rd<27>;
	// demoted variable
	.shared .align 4 .b8 _ZZ37fused_nn_conv2d_add_nn_relu_9_kernel0E18PaddedInput_shared[3600];
	// demoted variable
	.shared .align 4 .b8 _ZZ37fused_nn_conv2d_add_nn_relu_9_kernel0E18placeholder_shared[36];
	ld.param.u64 	%rd5, [fused_nn_conv2d_add_nn_relu_9_kernel0_param_0];
	ld.param.u64 	%rd2, [fused_nn_conv2d_add_nn_relu_9_kernel0_param_1];
	cvta.to.global.u64 	%rd1, %rd5;
	mov.u32 	%r1, %tid.y;
	mov.u32 	%r2, %tid.x;
	mad.lo.s32 	%r3, %r1, 28, %r2;
	setp.lt.u32 	%p1, %r3, 30;
	mov.f32 	%f99, 0f00000000;
	@%p1 bra 	$L__BB3_3;
	cvt.u16.u32 	%rs1, %r3;
	mul.hi.u16 	%rs8, %rs1, -30583;
	shr.u16 	%rs9, %rs8, 4;
	mul.lo.s16 	%rs10, %rs9, 30;
	sub.s16 	%rs2, %rs1, %rs10;
	add.s16 	%rs11, %rs2, -1;
	setp.gt.u16 	%p2, %rs11, 27;
	@%p2 bra 	$L__BB3_3;
	cvt.u32.u16 	%r5, %rs2;
	mov.u32 	%r6, %ctaid.z;
	mul.wide.u16 	%r7, %rs9, 28;
	mad.lo.s32 	%r8, %r6, 784, %r5;
	add.s32 	%r9, %r8, %r7;
	add.s32 	%r10, %r9, -29;
	mul.wide.u32 	%rd6, %r10, 4;
	add.s64 	%rd7, %rd1, %rd6;
	ld.global.nc.f32 	%f99, [%rd7];
$L__BB3_3:
	shl.b32 	%r11, %r3, 2;
	mov.u32 	%r12, _ZZ37fused_nn_conv2d_add_nn_relu_9_kernel0E18PaddedInput_shared;
	add.s32 	%r4, %r12, %r11;
	st.shared.f32 	[%r4], %f99;
	cvt.u16.u32 	%rs3, %r3;
	add.s16 	%rs14, %rs3, 16;
	mul.hi.u16 	%rs15, %rs14, -30583;
	shr.u16 	%rs16, %rs15, 4;
	mul.lo.s16 	%rs17, %rs16, 30;
	sub.s16 	%rs4, %rs14, %rs17;
	add.s16 	%rs18, %rs4, -1;
	setp.gt.u16 	%p3, %rs18, 27;
	mov.f32 	%f100, 0f00000000;
	@%p3 bra 	$L__BB3_5;
	cvt.u32.u16 	%r13, %rs4;
	mov.u32 	%r14, %ctaid.z;
	add.s16 	%rs19, %rs3, 196;
	mul.hi.u16 	%rs20, %rs19, -30583;
	shr.u16 	%rs21, %rs20, 4;
	mul.wide.u16 	%r15, %rs21, 28;
	mad.lo.s32 	%r16, %r14, 784, %r13;
	add.s32 	%r17, %r16, %r15;
	add.s32 	%r18, %r17, -29;
	mul.wide.u32 	%rd8, %r18, 4;
	add.s64 	%rd9, %rd1, %rd8;
	ld.global.nc.f32 	%f100, [%rd9];
$L__BB3_5:
	st.shared.f32 	[%r4+784], %f100;
	add.s16 	%rs22, %rs3, 2;
	mul.hi.u16 	%rs23, %rs22, -30583;
	shr.u16 	%rs24, %rs23, 4;
	mul.lo.s16 	%rs25, %rs24, 30;
	sub.s16 	%rs5, %rs22, %rs25;
	add.s16 	%rs26, %rs5, -1;
	setp.gt.u16 	%p4, %rs26, 27;
	mov.f32 	%f101, 0f00000000;
	@%p4 bra 	$L__BB3_7;
	cvt.u32.u16 	%r19, %rs5;
	mov.u32 	%r20, %ctaid.z;
	add.s16 	%rs27, %rs3, 392;
	mul.hi.u16 	%rs28, %rs27, -30583;
	shr.u16 	%rs29, %rs28, 4;
	mul.wide.u16 	%r21, %rs29, 28;
	mad.lo.s32 	%r22, %r20, 784, %r19;
	add.s32 	%r23, %r22, %r21;
	add.s32 	%r24, %r23, -29;
	mul.wide.u32 	%rd10, %r24, 4;
	add.s64 	%rd11, %rd1, %rd10;
	ld.global.nc.f32 	%f101, [%rd11];
$L__BB3_7:
	st.shared.f32 	[%r4+1568], %f101;
	add.s16 	%rs30, %rs3, 18;
	mul.hi.u16 	%rs31, %rs30, -30583;
	shr.u16 	%rs32, %rs31, 4;
	mul.lo.s16 	%rs33, %rs32, 30;
	sub.s16 	%rs6, %rs30, %rs33;
	add.s16 	%rs34, %rs6, -1;
	setp.gt.u16 	%p5, %rs34, 27;
	mov.f32 	%f102, 0f00000000;
	@%p5 bra 	$L__BB3_9;
	cvt.u32.u16 	%r25, %rs6;
	mov.u32 	%r26, %ctaid.z;
	add.s16 	%rs35, %rs3, 588;
	mul.hi.u16 	%rs36, %rs35, -30583;
	shr.u16 	%rs37, %rs36, 4;
	mul.wide.u16 	%r27, %rs37, 28;
	mad.lo.s32 	%r28, %r26, 784, %r25;
	add.s32 	%r29, %r28, %r27;
	add.s32 	%r30, %r29, -29;
	mul.wide.u32 	%rd12, %r30, 4;
	add.s64 	%rd13, %rd1, %rd12;
	ld.global.nc.f32 	%f102, [%rd13];
$L__BB3_9:
	st.shared.f32 	[%r4+2352], %f102;
	setp.gt.u32 	%p6, %r3, 115;
	setp.gt.u32 	%p7, %r1, 4;
	or.pred  	%p8, %p7, %p6;
	mov.f32 	%f103, 0f00000000;
	@%p8 bra 	$L__BB3_14;
	setp.gt.u32 	%p9, %r3, 85;
	@%p9 bra 	$L__BB3_13;
	add.s16 	%rs39, %rs3, 4;
	and.b16  	%rs40, %rs39, 255;
	mul.lo.s16 	%rs41, %rs40, 137;
	shr.u16 	%rs42, %rs41, 12;
	mul.lo.s16 	%rs43, %rs42, 30;
	sub.s16 	%rs7, %rs39, %rs43;
	add.s16 	%rs44, %rs7, -1;
	and.b16  	%rs45, %rs44, 255;
	setp.gt.u16 	%p10, %rs45, 27;
	@%p10 bra 	$L__BB3_13;
	cvt.u32.u16 	%r31, %rs7;
	and.b32  	%r32, %r31, 255;
	mov.u32 	%r33, %ctaid.z;
	add.s16 	%rs46, %rs3, 784;
	mul.hi.u16 	%rs47, %rs46, -30583;
	shr.u16 	%rs48, %rs47, 4;
	mul.lo.s16 	%rs49, %rs48, 28;
	cvt.u32.u16 	%r34, %rs49;
	mad.lo.s32 	%r35, %r33, 784, %r32;
	add.s32 	%r36, %r35, %r34;
	add.s32 	%r37, %r36, -29;
	mul.wide.u32 	%rd14, %r37, 4;
	add.s64 	%rd15, %rd1, %rd14;
	ld.global.nc.f32 	%f103, [%rd15];
$L__BB3_13:
	st.shared.f32 	[%r4+3136], %f103;
$L__BB3_14:
	setp.gt.u32 	%p11, %r3, 8;
	setp.ne.s32 	%p12, %r1, 0;
	or.pred  	%p13, %p12, %p11;
	@%p13 bra 	$L__BB3_16;
	mov.u32 	%r38, %ctaid.z;
	mad.lo.s32 	%r39, %r38, 9, %r2;
	cvta.to.global.u64 	%rd16, %rd2;
	mul.wide.u32 	%rd17, %r39, 4;
	add.s64 	%rd18, %rd16, %rd17;
	ld.global.nc.f32 	%f18, [%rd18];
	shl.b32 	%r40, %r2, 2;
	mov.u32 	%r41, _ZZ37fused_nn_conv2d_add_nn_relu_9_kernel0E18placeholder_shared;
	add.s32 	%r42, %r41, %r40;
	st.shared.f32 	[%r42], %f18;
$L__BB3_16:
	ld.param.u64 	%rd26, [fused_nn_conv2d_add_nn_relu_9_kernel0_param_3];
	ld.param.u64 	%rd25, [fused_nn_conv2d_add_nn_relu_9_kernel0_param_2];
	cvta.to.global.u64 	%rd19, %rd26;
	cvta.to.global.u64 	%rd20, %rd25;
	bar.sync 	0;
	shl.b32 	%r43, %r1, 5;
	add.s32 	%r44, %r3, %r43;
	shl.b32 	%r45, %r1, 7;
	add.s32 	%r46, %r4, %r45;
	ld.shared.f32 	%f19, [%r46];
	ld.shared.f32 	%f20, [%r46+1680];
	ld.shared.f32 	%f21, [%r46+4];
	ld.shared.f32 	%f22, [%r46+1684];
	ld.shared.f32 	%f23, [%r46+8];
	ld.shared.f32 	%f24, [%r46+1688];
	ld.shared.f32 	%f25, [%r46+120];
	ld.shared.f32 	%f26, [%r46+1800];
	ld.shared.f32 	%f27, [%r46+124];
	ld.shared.f32 	%f28, [%r46+1804];
	ld.shared.f32 	%f29, [%r46+128];
	ld.shared.f32 	%f30, [%r46+1808];
	ld.shared.f32 	%f31, [%r46+240];
	ld.shared.f32 	%f32, [%r46+1920];
	ld.shared.f32 	%f33, [%r46+244];
	ld.shared.f32 	%f34, [%r46+1924];
	ld.shared.f32 	%f35, [%r46+248];
	ld.shared.f32 	%f36, [%r46+1928];
	ld.shared.f32 	%f37, [%r46+360];
	ld.shared.f32 	%f38, [%r46+2040];
	ld.shared.f32 	%f39, [%r46+364];
	ld.shared.f32 	%f40, [%r46+2044];
	ld.shared.f32 	%f41, [%r46+368];
	ld.shared.f32 	%f42, [%r46+2048];
	ld.shared.f32 	%f43, [_ZZ37fused_nn_conv2d_add_nn_relu_9_kernel0E18placeholder_shared];
	ld.shared.f32 	%f44, [_ZZ37fused_nn_conv2d_add_nn_relu_9_kernel0E18placeholder_shared+4];
	ld.shared.f32 	%f45, [_ZZ37fused_nn_conv2d_add_nn_relu_9_kernel0E18placeholder_shared+8];
	ld.shared.f32 	%f46, [_ZZ37fused_nn_conv2d_add_nn_relu_9_kernel0E18placeholder_shared+12];
	ld.shared.f32 	%f47, [_ZZ37fused_nn_conv2d_add_nn_relu_9_kernel0E18placeholder_shared+16];
	ld.shared.f32 	%f48, [_ZZ37fused_nn_conv2d_add_nn_relu_9_kernel0E18placeholder_shared+20];
	ld.shared.f32 	%f49, [_ZZ37fused_nn_conv2d_add_nn_relu_9_kernel0E18placeholder_shared+24];
	ld.shared.f32 	%f50, [_ZZ37fused_nn_conv2d_add_nn_relu_9_kernel0E18placeholder_shared+28];
	ld.shared.f32 	%f51, [_ZZ37fused_nn_conv2d_add_nn_relu_9_kernel0E18placeholder_shared+32];
	fma.rn.f32 	%f52, %f19, %f43, 0f00000000;
	fma.rn.f32 	%f53, %f20, %f43, 0f00000000;
	fma.rn.f32 	%f54, %f21, %f44, %f52;
	fma.rn.f32 	%f55, %f22, %f44, %f53;
	fma.rn.f32 	%f56, %f23, %f45, %f54;
	fma.rn.f32 	%f57, %f24, %f45, %f55;
	fma.rn.f32 	%f58, %f25, %f46, %f56;
	fma.rn.f32 	%f59, %f26, %f46, %f57;
	fma.rn.f32 	%f60, %f27, %f47, %f58;
	fma.rn.f32 	%f61, %f28, %f47, %f59;
	fma.rn.f32 	%f62, %f29, %f48, %f60;
	fma.rn.f32 	%f63, %f30, %f48, %f61;
	fma.rn.f32 	%f64, %f31, %f49, %f62;
	fma.rn.f32 	%f65, %f32, %f49, %f63;
	fma.rn.f32 	%f66, %f33, %f50, %f64;
	fma.rn.f32 	%f67, %f34, %f50, %f65;
	fma.rn.f32 	%f68, %f35, %f51, %f66;
	fma.rn.f32 	%f69, %f36, %f51, %f67;
	fma.rn.f32 	%f70, %f25, %f43, 0f00000000;
	fma.rn.f32 	%f71, %f26, %f43, 0f00000000;
	fma.rn.f32 	%f72, %f27, %f44, %f70;
	fma.rn.f32 	%f73, %f28, %f44, %f71;
	fma.rn.f32 	%f74, %f29, %f45, %f72;
	fma.rn.f32 	%f75, %f30, %f45, %f73;
	fma.rn.f32 	%f76, %f31, %f46, %f74;
	fma.rn.f32 	%f77, %f32, %f46, %f75;
	fma.rn.f32 	%f78, %f33, %f47, %f76;
	fma.rn.f32 	%f79, %f34, %f47, %f77;
	fma.rn.f32 	%f80, %f35, %f48, %f78;
	fma.rn.f32 	%f81, %f36, %f48, %f79;
	fma.rn.f32 	%f82, %f37, %f49, %f80;
	fma.rn.f32 	%f83, %f38, %f49, %f81;
	fma.rn.f32 	%f84, %f39, %f50, %f82;
	fma.rn.f32 	%f85, %f40, %f50, %f83;
	fma.rn.f32 	%f86, %f41, %f51, %f84;
	fma.rn.f32 	%f87, %f42, %f51, %f85;
	mov.u32 	%r47, %ctaid.z;
	mul.wide.u32 	%rd21, %r47, 4;
	add.s64 	%rd22, %rd19, %rd21;
	ld.global.nc.f32 	%f88, [%rd22];
	add.f32 	%f89, %f88, %f68;
	max.f32 	%f90, %f89, 0f00000000;
	shl.b32 	%r48, %r1, 2;
	sub.s32 	%r49, %r44, %r48;
	mad.lo.s32 	%r50, %r47, 784, %r49;
	mul.wide.u32 	%rd23, %r50, 4;
	add.s64 	%rd24, %rd20, %rd23;
	st.global.f32 	[%rd24], %f90;
	add.f32 	%f91, %f69, %f88;
	max.f32 	%f92, %f91, 0f00000000;
	st.global.f32 	[%rd24+1568], %f92;
	add.f32 	%f93, %f86, %f88;
	max.f32 	%f94, %f93, 0f00000000;
	st.global.f32 	[%rd24+112], %f94;
	add.f32 	%f95, %f87, %f88;
	max.f32 	%f96, %f95, 0f00000000;
	st.global.f32 	[%rd24+1680], %f96;
	ret;

}
	// .globl	fused_nn_conv2d_add_nn_relu_kernel0
.visible .entry fused_nn_conv2d_add_nn_relu_kernel0(
	.param .u64 .ptr .align 1 fused_nn_conv2d_add_nn_relu_kernel0_param_0,
	.param .u64 .ptr .align 1 fused_nn_conv2d_add_nn_relu_kernel0_param_1,
	.param .u64 .ptr .align 1 fused_nn_conv2d_add_nn_relu_kernel0_param_2,
	.param .u64 .ptr .align 1 fused_nn_conv2d_add_nn_relu_kernel0_param_3
)
{
	.reg .pred 	%p<10>;
	.reg .b32 	%r<45>;
	.reg .b32 	%f<95>;
	.reg .b64 	%rd<24>;
	// demoted variable
	.shared .align 4 .b8 _ZZ35fused_nn_conv2d_add_nn_relu_kernel0E15pad_temp_shared[3136];
	// demoted variable
	.shared .align 4 .b8 _ZZ35fused_nn_conv2d_add_nn_relu_kernel0E18placeholder_shared[1024];
	ld.param.u64 	%rd9, [fused_nn_conv2d_add_nn_relu_kernel0_param_0];
	ld.param.u64 	%rd10, [fused_nn_conv2d_add_nn_relu_kernel0_param_1];
	ld.param.u64 	%rd7, [fused_nn_conv2d_add_nn_relu_kernel0_param_2];
	ld.param.u64 	%rd8, [fused_nn_conv2d_add_nn_relu_kernel0_param_3];
	cvta.to.global.u64 	%rd11, %rd9;
	cvta.to.global.u64 	%rd12, %rd10;
	mov.u32 	%r1, %tid.z;
	mul.lo.s32 	%r12, %r1, 98;
	mov.u32 	%r2, %tid.y;
	mov.u32 	%r3, %tid.x;
	shl.b32 	%r13, %r3, 1;
	mad.lo.s32 	%r14, %r2, 14, %r12;
	add.s32 	%r15, %r14, %r13;
	shl.b32 	%r16, %r1, 1;
	mad.lo.s32 	%r17, %r2, 5, %r3;
	shr.u32 	%r18, %r17, 4;
	add.s32 	%r19, %r16, %r18;
	setp.gt.u32 	%p2, %r19, 15;
	shl.b32 	%r20, %r1, 5;
	add.s32 	%r21, %r17, %r20;
	setp.gt.u32 	%p3, %r21, 255;
	setp.gt.u32 	%p4, %r17, 31;
	setp.gt.u32 	%p5, %r3, 4;
	or.pred  	%p6, %p5, %p4;
	mov.u32 	%r4, %ctaid.z;
	shl.b32 	%r23, %r4, 14;
	shl.b32 	%r24, %r1, 11;
	shl.b32 	%r25, %r17, 6;
	and.b32  	%r26, %r25, 1024;
	and.b32  	%r27, %r17, 15;
	shl.b32 	%r28, %r21, 2;
	mov.u32 	%r29, _ZZ35fused_nn_conv2d_add_nn_relu_kernel0E18placeholder_shared;
	add.s32 	%r5, %r29, %r28;
	shl.b32 	%r30, %r2, 1;
	add.s32 	%r31, %r17, %r30;
	shl.b32 	%r32, %r31, 2;
	mov.u32 	%r33, _ZZ35fused_nn_conv2d_add_nn_relu_kernel0E15pad_temp_shared;
	add.s32 	%r6, %r33, %r32;
	shl.b32 	%r34, %r15, 2;
	add.s32 	%r7, %r33, %r34;
	or.pred  	%p8, %p2, %p3;
	or.pred  	%p1, %p8, %p6;
	shl.b32 	%r35, %r1, 6;
	add.s32 	%r8, %r29, %r35;
	add.s32 	%r36, %r23, %r24;
	or.b32  	%r37, %r36, %r26;
	or.b32  	%r38, %r37, %r27;
	mul.wide.u32 	%rd13, %r38, 4;
	add.s64 	%rd23, %rd12, %rd13;
	mul.wide.u32 	%rd14, %r15, 4;
	add.s64 	%rd15, %rd14, %rd11;
	add.s64 	%rd22, %rd15, 4;
	mov.f32 	%f93, 0f00000000;
	mov.b32 	%r44, 0;
	mov.f32 	%f94, %f93;
$L__BB4_1:
	bar.sync 	0;
	ld.global.nc.f32 	%f6, [%rd22+-4];
	st.shared.f32 	[%r7], %f6;
	ld.global.nc.f32 	%f7, [%rd22];
	st.shared.f32 	[%r7+4], %f7;
	@%p1 bra 	$L__BB4_3;
	ld.global.nc.f32 	%f8, [%rd23];
	st.shared.f32 	[%r5], %f8;
$L__BB4_3:
	bar.sync 	0;
	ld.shared.f32 	%f9, [%r6];
	ld.shared.f32 	%f10, [%r8];
	fma.rn.f32 	%f11, %f9, %f10, %f93;
	ld.shared.f32 	%f12, [%r8+512];
	fma.rn.f32 	%f13, %f9, %f12, %f94;
	ld.shared.f32 	%f14, [%r6+196];
	ld.shared.f32 	%f15, [%r8+4];
	fma.rn.f32 	%f16, %f14, %f15, %f11;
	ld.shared.f32 	%f17, [%r8+516];
	fma.rn.f32 	%f18, %f14, %f17, %f13;
	ld.shared.f32 	%f19, [%r6+392];
	ld.shared.f32 	%f20, [%r8+8];
	fma.rn.f32 	%f21, %f19, %f20, %f16;
	ld.shared.f32 	%f22, [%r8+520];
	fma.rn.f32 	%f23, %f19, %f22, %f18;
	ld.shared.f32 	%f24, [%r6+588];
	ld.shared.f32 	%f25, [%r8+12];
	fma.rn.f32 	%f26, %f24, %f25, %f21;
	ld.shared.f32 	%f27, [%r8+524];
	fma.rn.f32 	%f28, %f24, %f27, %f23;
	ld.shared.f32 	%f29, [%r6+784];
	ld.shared.f32 	%f30, [%r8+16];
	fma.rn.f32 	%f31, %f29, %f30, %f26;
	ld.shared.f32 	%f32, [%r8+528];
	fma.rn.f32 	%f33, %f29, %f32, %f28;
	ld.shared.f32 	%f34, [%r6+980];
	ld.shared.f32 	%f35, [%r8+20];
	fma.rn.f32 	%f36, %f34, %f35, %f31;
	ld.shared.f32 	%f37, [%r8+532];
	fma.rn.f32 	%f38, %f34, %f37, %f33;
	ld.shared.f32 	%f39, [%r6+1176];
	ld.shared.f32 	%f40, [%r8+24];
	fma.rn.f32 	%f41, %f39, %f40, %f36;
	ld.shared.f32 	%f42, [%r8+536];
	fma.rn.f32 	%f43, %f39, %f42, %f38;
	ld.shared.f32 	%f44, [%r6+1372];
	ld.shared.f32 	%f45, [%r8+28];
	fma.rn.f32 	%f46, %f44, %f45, %f41;
	ld.shared.f32 	%f47, [%r8+540];
	fma.rn.f32 	%f48, %f44, %f47, %f43;
	ld.shared.f32 	%f49, [%r6+1568];
	ld.shared.f32 	%f50, [%r8+32];
	fma.rn.f32 	%f51, %f49, %f50, %f46;
	ld.shared.f32 	%f52, [%r8+544];
	fma.rn.f32 	%f53, %f49, %f52, %f48;
	ld.shared.f32 	%f54, [%r6+1764];
	ld.shared.f32 	%f55, [%r8+36];
	fma.rn.f32 	%f56, %f54, %f55, %f51;
	ld.shared.f32 	%f57, [%r8+548];
	fma.rn.f32 	%f58, %f54, %f57, %f53;
	ld.shared.f32 	%f59, [%r6+1960];
	ld.shared.f32 	%f60, [%r8+40];
	fma.rn.f32 	%f61, %f59, %f60, %f56;
	ld.shared.f32 	%f62, [%r8+552];
	fma.rn.f32 	%f63, %f59, %f62, %f58;
	ld.shared.f32 	%f64, [%r6+2156];
	ld.shared.f32 	%f65, [%r8+44];
	fma.rn.f32 	%f66, %f64, %f65, %f61;
	ld.shared.f32 	%f67, [%r8+556];
	fma.rn.f32 	%f68, %f64, %f67, %f63;
	ld.shared.f32 	%f69, [%r6+2352];
	ld.shared.f32 	%f70, [%r8+48];
	fma.rn.f32 	%f71, %f69, %f70, %f66;
	ld.shared.f32 	%f72, [%r8+560];
	fma.rn.f32 	%f73, %f69, %f72, %f68;
	ld.shared.f32 	%f74, [%r6+2548];
	ld.shared.f32 	%f75, [%r8+52];
	fma.rn.f32 	%f76, %f74, %f75, %f71;
	ld.shared.f32 	%f77, [%r8+564];
	fma.rn.f32 	%f78, %f74, %f77, %f73;
	ld.shared.f32 	%f79, [%r6+2744];
	ld.shared.f32 	%f80, [%r8+56];
	fma.rn.f32 	%f81, %f79, %f80, %f76;
	ld.shared.f32 	%f82, [%r8+568];
	fma.rn.f32 	%f83, %f79, %f82, %f78;
	ld.shared.f32 	%f84, [%r6+2940];
	ld.shared.f32 	%f85, [%r8+60];
	fma.rn.f32 	%f93, %f84, %f85, %f81;
	ld.shared.f32 	%f86, [%r8+572];
	fma.rn.f32 	%f94, %f84, %f86, %f83;
	add.s32 	%r44, %r44, 1;
	add.s64 	%rd23, %rd23, 64;
	add.s64 	%rd22, %rd22, 3136;
	setp.ne.s32 	%p9, %r44, 64;
	@%p9 bra 	$L__BB4_1;
	cvta.to.global.u64 	%rd16, %rd8;
	cvta.to.global.u64 	%rd17, %rd7;
	shl.b32 	%r39, %r4, 4;
	add.s32 	%r40, %r39, %r1;
	mul.wide.u32 	%rd18, %r40, 4;
	add.s64 	%rd19, %rd16, %rd18;
	ld.global.nc.f32 	%f87, [%rd19];
	add.f32 	%f88, %f93, %f87;
	max.f32 	%f89, %f88, 0f00000000;
	mad.lo.s32 	%r41, %r1, 49, %r3;
	mad.lo.s32 	%r42, %r4, 784, %r41;
	mad.lo.s32 	%r43, %r2, 7, %r42;
	mul.wide.u32 	%rd20, %r43, 4;
	add.s64 	%rd21, %rd17, %rd20;
	st.global.f32 	[%rd21], %f89;
	ld.global.nc.f32 	%f90, [%rd19+32];
	add.f32 	%f91, %f94, %f90;
	max.f32 	%f92, %f91, 0f00000000;
	st.global.f32 	[%rd21+1568], %f92;
	ret;

}
	// .globl	fused_nn_conv2d_add_nn_relu_11_kernel0
.visible .entry fused_nn_conv2d_add_nn_relu_11_kernel0(
	.param .u64 .ptr .align 1 fused_nn_conv2d_add_nn_relu_11_kernel0_param_0,
	.param .u64 .ptr .align 1 fused_nn_conv2d_add_nn_relu_11_kernel0_param_1,
	.param .u64 .ptr .align 1 fused_nn_conv2d_add_nn_relu_11_kernel0_param_2,
	.param .u64 .ptr .align 1 fused_nn_conv2d_add_nn_relu_11_kernel0_param_3
)
{
	.reg .pred 	%p<18>;
	.reg .b16 	%rs<120>;
	.reg .b32 	%r<76>;
	.reg .b32 	%f<87>;
	.reg .b64 	%rd<35>;
	// demoted variable
	.shared .align 4 .b8 _ZZ38fused_nn_conv2d_add_nn_relu_11_kernel0E18PaddedInput_shared[12996];
	// demoted variable
	.shared .align 4 .b8 _ZZ38fused_nn_conv2d_add_nn_relu_11_kernel0E18placeholder_shared[36];
	ld.param.u64 	%rd5, [fused_nn_conv2d_add_nn_relu_11_kernel0_param_0];
	ld.param.u64 	%rd2, [fused_nn_conv2d_add_nn_relu_11_kernel0_param_1];
	cvta.to.global.u64 	%rd1, %rd5;
	mov.u32 	%r1, %tid.y;
	mul.lo.s32 	%r2, %r1, 28;
	mov.u32 	%r3, %tid.x;
	add.s32 	%r4, %r2, %r3;
	setp.lt.u32 	%p1, %r4, 57;
	mov.f32 	%f78, 0f00000000;
	@%p1 bra 	$L__BB5_3;
	cvt.u16.u32 	%rs1, %r4;
	mul.hi.u16 	%rs11, %rs1, 8049;
	sub.s16 	%rs12, %rs1, %rs11;
	shr.u16 	%rs13, %rs12, 1;
	add.s16 	%rs14, %rs13, %rs11;
	shr.u16 	%rs15, %rs14, 5;
	mul.lo.s16 	%rs16, %rs15, 57;
	sub.s16 	%rs2, %rs1, %rs16;
	setp.eq.s16 	%p2, %rs2, 0;
	@%p2 bra 	$L__BB5_3;
	cvt.u32.u16 	%r7, %rs2;
	mov.u32 	%r8, %ctaid.z;
	mul.wide.u16 	%r9, %rs15, 56;
	mad.lo.s32 	%r10, %r8, 3136, %r7;
	add.s32 	%r11, %r10, %r9;
	add.s32 	%r12, %r11, -57;
	mul.wide.u32 	%rd6, %r12, 4;
	add.s64 	%rd7, %rd1, %rd6;
	ld.global.nc.f32 	%f78, [%rd7];
$L__BB5_3:
	shl.b32 	%r13, %r4, 2;
	mov.u32 	%r14, _ZZ38fused_nn_conv2d_add_nn_relu_11_kernel0E18PaddedInput_shared;
	add.s32 	%r5, %r14, %r13;
	st.shared.f32 	[%r5], %f78;
	cvt.u16.u32 	%rs3, %r4;
	add.s16 	%rs22, %rs3, 50;
	mul.hi.u16 	%rs23, %rs22, 8049;
	sub.s16 	%rs24, %rs22, %rs23;
	shr.u16 	%rs25, %rs24, 1;
	add.s16 	%rs26, %rs25, %rs23;
	shr.u16 	%rs27, %rs26, 5;
	mul.lo.s16 	%rs28, %rs27, 57;
	sub.s16 	%rs4, %rs22, %rs28;
	setp.eq.s16 	%p3, %rs4, 0;
	mov.f32 	%f79, 0f00000000;
	@%p3 bra 	$L__BB5_5;
	cvt.u32.u16 	%r15, %rs4;
	mov.u32 	%r16, %ctaid.z;
	add.s16 	%rs29, %rs3, 392;
	mul.hi.u16 	%rs30, %rs29, 8049;
	sub.s16 	%rs31, %rs29, %rs30;
	shr.u16 	%rs32, %rs31, 1;
	add.s16 	%rs33, %rs32, %rs30;
	shr.u16 	%rs34, %rs33, 5;
	mul.wide.u16 	%r17, %rs34, 56;
	mad.lo.s32 	%r18, %r16, 3136, %r15;
	add.s32 	%r19, %r18, %r17;
	add.s32 	%r20, %r19, -57;
	mul.wide.u32 	%rd8, %r20, 4;
	add.s64 	%rd9, %rd1, %rd8;
	ld.global.nc.f32 	%f79, [%rd9];
$L__BB5_5:
	st.shared.f32 	[%r5+1568], %f79;
	add.s16 	%rs35, %rs3, 43;
	mul.hi.u16 	%rs36, %rs35, 8049;
	sub.s16 	%rs37, %rs35, %rs36;
	shr.u16 	%rs38, %rs37, 1;
	add.s16 	%rs39, %rs38, %rs36;
	shr.u16 	%rs40, %rs39, 5;
	mul.lo.s16 	%rs41, %rs40, 57;
	sub.s16 	%rs5, %rs35, %rs41;
	setp.eq.s16 	%p4, %rs5, 0;
	mov.f32 	%f80, 0f00000000;
	@%p4 bra 	$L__BB5_7;
	cvt.u32.u16 	%r21, %rs5;
	mov.u32 	%r22, %ctaid.z;
	add.s16 	%rs42, %rs3, 784;
	mul.hi.u16 	%rs43, %rs42, 8049;
	sub.s16 	%rs44, %rs42, %rs43;
	shr.u16 	%rs45, %rs44, 1;
	add.s16 	%rs46, %rs45, %rs43;
	shr.u16 	%rs47, %rs46, 5;
	mul.wide.u16 	%r23, %rs47, 56;
	mad.lo.s32 	%r24, %r22, 3136, %r21;
	add.s32 	%r25, %r24, %r23;
	add.s32 	%r26, %r25, -57;
	mul.wide.u32 	%rd10, %r26, 4;
	add.s64 	%rd11, %rd1, %rd10;
	ld.global.nc.f32 	%f80, [%rd11];
$L__BB5_7:
	st.shared.f32 	[%r5+3136], %f80;
	add.s16 	%rs48, %rs3, 36;
	mul.hi.u16 	%rs49, %rs48, 8049;
	sub.s16 	%rs50, %rs48, %rs49;
	shr.u16 	%rs51, %rs50, 1;
	add.s16 	%rs52, %rs51, %rs49;
	shr.u16 	%rs53, %rs52, 5;
	mul.lo.s16 	%rs54, %rs53, 57;
	sub.s16 	%rs6, %rs48, %rs54;
	setp.eq.s16 	%p5, %rs6, 0;
	mov.f32 	%f81, 0f00000000;
	@%p5 bra 	$L__BB5_9;
	cvt.u32.u16 	%r27, %rs6;
	mov.u32 	%r28, %ctaid.z;
	add.s16 	%rs55, %rs3, 1176;
	mul.hi.u16 	%rs56, %rs55, 8049;
	sub.s16 	%rs57, %rs55, %rs56;
	shr.u16 	%rs58, %rs57, 1;
	add.s16 	%rs59, %rs58, %rs56;
	shr.u16 	%rs60, %rs59, 5;
	mul.wide.u16 	%r29, %rs60, 56;
	mad.lo.s32 	%r30, %r28, 3136, %r27;
	add.s32 	%r31, %r30, %r29;
	add.s32 	%r32, %r31, -57;
	mul.wide.u32 	%rd12, %r32, 4;
	add.s64 	%rd13, %rd1, %rd12;
	ld.global.nc.f32 	%f81, [%rd13];
$L__BB5_9:
	st.shared.f32 	[%r5+4704], %f81;
	add.s16 	%rs61, %rs3, 29;
	mul.hi.u16 	%rs62, %rs61, 8049;
	sub.s16 	%rs63, %rs61, %rs62;
	shr.u16 	%rs64, %rs63, 1;
	add.s16 	%rs65, %rs64, %rs62;
	shr.u16 	%rs66, %rs65, 5;
	mul.lo.s16 	%rs67, %rs66, 57;
	sub.s16 	%rs7, %rs61, %rs67;
	setp.eq.s16 	%p6, %rs7, 0;
	mov.f32 	%f82, 0f00000000;
	@%p6 bra 	$L__BB5_11;
	cvt.u32.u16 	%r33, %rs7;
	mov.u32 	%r34, %ctaid.z;
	add.s16 	%rs68, %rs3, 1568;
	mul.hi.u16 	%rs69, %rs68, 8049;
	sub.s16 	%rs70, %rs68, %rs69;
	shr.u16 	%rs71, %rs70, 1;
	add.s16 	%rs72, %rs71, %rs69;
	shr.u16 	%rs73, %rs72, 5;
	mul.wide.u16 	%r35, %rs73, 56;
	mad.lo.s32 	%r36, %r34, 3136, %r33;
	add.s32 	%r37, %r36, %r35;
	add.s32 	%r38, %r37, -57;
	mul.wide.u32 	%rd14, %r38, 4;
	add.s64 	%rd15, %rd1, %rd14;
	ld.global.nc.f32 	%f82, [%rd15];
$L__BB5_11:
	st.shared.f32 	[%r5+6272], %f82;
	add.s16 	%rs74, %rs3, 22;
	mul.hi.u16 	%rs75, %rs74, 8049;
	sub.s16 	%rs76, %rs74, %rs75;
	shr.u16 	%rs77, %rs76, 1;
	add.s16 	%rs78, %rs77, %rs75;
	shr.u16 	%rs79, %rs78, 5;
	mul.lo.s16 	%rs80, %rs79, 57;
	sub.s16 	%rs8, %rs74, %rs80;
	setp.eq.s16 	%p7, %rs8, 0;
	mov.f32 	%f83, 0f00000000;
	@%p7 bra 	$L__BB5_13;
	cvt.u32.u16 	%r39, %rs8;
	mov.u32 	%r40, %ctaid.z;
	add.s16 	%rs81, %rs3, 1960;
	mul.hi.u16 	%rs82, %rs81, 8049;
	sub.s16 	%rs83, %rs81, %rs82;
	shr.u16 	%rs84, %rs83, 1;
	add.s16 	%rs85, %rs84, %rs82;
	shr.u16 	%rs86, %rs85, 5;
	mul.wide.u16 	%r41, %rs86, 56;
	mad.lo.s32 	%r42, %r40, 3136, %r39;
	add.s32 	%r43, %r42, %r41;
	add.s32 	%r44, %r43, -57;
	mul.wide.u32 	%rd16, %r44, 4;
	add.s64 	%rd17, %rd1, %rd16;
	ld.global.nc.f32 	%f83, [%rd17];
$L__BB5_13:
	st.shared.f32 	[%r5+7840], %f83;
	add.s16 	%rs87, %rs3, 15;
	mul.hi.u16 	%rs88, %rs87, 8049;
	sub.s16 	%rs89, %rs87, %rs88;
	shr.u16 	%rs90, %rs89, 1;
	add.s16 	%rs91, %rs90, %rs88;
	shr.u16 	%rs92, %rs91, 5;
	mul.lo.s16 	%rs93, %rs92, 57;
	sub.s16 	%rs9, %rs87, %rs93;
	setp.eq.s16 	%p8, %rs9, 0;
	mov.f32 	%f84, 0f00000000;
	@%p8 bra 	$L__BB5_15;
	cvt.u32.u16 	%r45, %rs9;
	mov.u32 	%r46, %ctaid.z;
	add.s16 	%rs94, %rs3, 2352;
	mul.hi.u16 	%rs95, %rs94, 8049;
	sub.s16 	%rs96, %rs94, %rs95;
	shr.u16 	%rs97, %rs96, 1;
	add.s16 	%rs98, %rs97, %rs95;
	shr.u16 	%rs99, %rs98, 5;
	mul.wide.u16 	%r47, %rs99, 56;
	mad.lo.s32 	%r48, %r46, 3136, %r45;
	add.s32 	%r49, %r48, %r47;
	add.s32 	%r50, %r49, -57;
	mul.wide.u32 	%rd18, %r50, 4;
	add.s64 	%rd19, %rd1, %rd18;
	ld.global.nc.f32 	%f84, [%rd19];
$L__BB5_15:
	st.shared.f32 	[%r5+9408], %f84;
	add.s16 	%rs100, %rs3, 8;
	mul.hi.u16 	%rs101, %rs100, 8049;
	sub.s16 	%rs102, %rs100, %rs101;
	shr.u16 	%rs103, %rs102, 1;
	add.s16 	%rs104, %rs103, %rs101;
	shr.u16 	%rs105, %rs104, 5;
	mul.lo.s16 	%rs106, %rs105, 57;
	sub.s16 	%rs10, %rs100, %rs106;
	setp.eq.s16 	%p9, %rs10, 0;
	mov.f32 	%f85, 0f00000000;
	@%p9 bra 	$L__BB5_17;
	cvt.u32.u16 	%r51, %rs10;
	mov.u32 	%r52, %ctaid.z;
	add.s16 	%rs107, %rs3, 2744;
	mul.hi.u16 	%rs108, %rs107, 8049;
	sub.s16 	%rs109, %rs107, %rs108;
	shr.u16 	%rs110, %rs109, 1;
	add.s16 	%rs111, %rs110, %rs108;
	shr.u16 	%rs112, %rs111, 5;
	mul.wide.u16 	%r53, %rs112, 56;
	mad.lo.s32 	%r54, %r52, 3136, %r51;
	add.s32 	%r55, %r54, %r53;
	add.s32 	%r56, %r55, -57;
	mul.wide.u32 	%rd20, %r56, 4;
	add.s64 	%rd21, %rd1, %rd20;
	ld.global.nc.f32 	%f85, [%rd21];
$L__BB5_17:
	st.shared.f32 	[%r5+10976], %f85;
	setp.gt.u32 	%p10, %r4, 112;
	setp.gt.u32 	%p11, %r1, 4;
	or.pred  	%p12, %p11, %p10;
	@%p12 bra 	$L__BB5_21;
	setp.lt.u32 	%p13, %r4, 56;
	selp.b32 	%r57, 1, -56, %p13;
	add.s32 	%r6, %r57, %r4;
	setp.eq.s32 	%p14, %r6, 0;
	mov.f32 	%f86, 0f00000000;
	@%p14 bra 	$L__BB5_20;
	mov.u32 	%r58, %ctaid.z;
	add.s16 	%rs113, %rs3, 3136;
	mul.hi.u16 	%rs114, %rs113, 8049;
	sub.s16 	%rs115, %rs113, %rs114;
	shr.u16 	%rs116, %rs115, 1;
	add.s16 	%rs117, %rs116, %rs114;
	shr.u16 	%rs118, %rs117, 5;
	mul.lo.s16 	%rs119, %rs118, 56;
	cvt.u32.u16 	%r59, %rs119;
	mad.lo.s32 	%r60, %r58, 3136, %r6;
	add.s32 	%r61, %r60, %r59;
	add.s32 	%r62, %r61, -57;
	mul.wide.u32 	%rd22, %r62, 4;
	add.s64 	%rd23, %rd1, %rd22;
	ld.global.nc.f32 	%f86, [%rd23];
$L__BB5_20:
	st.shared.f32 	[%r5+12544], %f86;
$L__BB5_21:
	setp.gt.u32 	%p15, %r4, 8;
	setp.ne.s32 	%p16, %r1, 0;
	or.pred  	%p17, %p16, %p15;
	@%p17 bra 	$L__BB5_23;
	mov.u32 	%r63, %ctaid.z;
	mad.lo.s32 	%r64, %r63, 9, %r3;
	cvta.to.global.u64 	%rd24, %rd2;
	mul.wide.u32 	%rd25, %r64, 4;
	add.s64 	%rd26, %rd24, %rd25;
	ld.global.nc.f32 	%f29, [%rd26];
	shl.b32 	%r65, %r3, 2;
	mov.u32 	%r66, _ZZ38fused_nn_conv2d_add_nn_relu_11_kernel0E18placeholder_shared;
	add.s32 	%r67, %r66, %r65;
	st.shared.f32 	[%r67], %f29;
$L__BB5_23:
	ld.param.u64 	%rd34, [fused_nn_conv2d_add_nn_relu_11_kernel0_param_3];
	ld.param.u64 	%rd33, [fused_nn_conv2d_add_nn_relu_11_kernel0_param_2];
	cvta.to.global.u64 	%rd27, %rd34;
	cvta.to.global.u64 	%rd28, %rd33;
	bar.sync 	0;
	shl.b32 	%r68, %r3, 1;
	mad.lo.s32 	%r69, %r1, 228, %r68;
	shl.b32 	%r70, %r69, 2;
	add.s32 	%r72, %r14, %r70;
	ld.shared.f32 	%f30, [%r72];
	ld.shared.f32 	%f31, [%r72+4];
	ld.shared.f32 	%f32, [%r72+8];
	ld.shared.f32 	%f33, [%r72+228];
	ld.shared.f32 	%f34, [%r72+232];
	ld.shared.f32 	%f35, [%r72+236];
	ld.shared.f32 	%f36, [%r72+456];
	ld.shared.f32 	%f37, [%r72+460];
	ld.shared.f32 	%f38, [%r72+464];
	ld.shared.f32 	%f39, [%r72+684];
	ld.shared.f32 	%f40, [%r72+688];
	ld.shared.f32 	%f41, [%r72+692];
	ld.shared.f32 	%f42, [%r72+912];
	ld.shared.f32 	%f43, [%r72+916];
	ld.shared.f32 	%f44, [%r72+920];
	ld.shared.f32 	%f45, [_ZZ38fused_nn_conv2d_add_nn_relu_11_kernel0E18placeholder_shared];
	ld.shared.f32 	%f46, [_ZZ38fused_nn_conv2d_add_nn_relu_11_kernel0E18placeholder_shared+4];
	ld.shared.f32 	%f47, [_ZZ38fused_nn_conv2d_add_nn_relu_11_kernel0E18placeholder_shared+8];
	ld.shared.f32 	%f48, [_ZZ38fused_nn_conv2d_add_nn_relu_11_kernel0E18placeholder_shared+12];
	ld.shared.f32 	%f49, [_ZZ38fused_nn_conv2d_add_nn_relu_11_kernel0E18placeholder_shared+16];
	ld.shared.f32 	%f50, [_ZZ38fused_nn_conv2d_add_nn_relu_11_kernel0E18placeholder_shared+20];
	ld.shared.f32 	%f51, [_ZZ38fused_nn_conv2d_add_nn_relu_11_kernel0E18placeholder_shared+24];
	ld.shared.f32 	%f52, [_ZZ38fused_nn_conv2d_add_nn_relu_11_kernel0E18placeholder_shared+28];
	ld.shared.f32 	%f53, [_ZZ38fused_nn_conv2d_add_nn_relu_11_kernel0E18placeholder_shared+32];
	fma.rn.f32 	%f54, %f30, %f45, 0f00000000;
	fma.rn.f32 	%f55, %f31, %f46, %f54;
	fma.rn.f32 	%f56, %f32, %f47, %f55;
	fma.rn.f32 	%f57, %f33, %f48, %f56;
	fma.rn.f32 	%f58, %f34, %f49, %f57;
	fma.rn.f32 	%f59, %f35, %f50, %f58;
	fma.rn.f32 	%f60, %f36, %f51, %f59;
	fma.rn.f32 	%f61, %f37, %f52, %f60;
	fma.rn.f32 	%f62, %f38, %f53, %f61;
	fma.rn.f32 	%f63, %f36, %f45, 0f00000000;
	fma.rn.f32 	%f64, %f37, %f46, %f63;
	fma.rn.f32 	%f65, %f38, %f47, %f64;
	fma.rn.f32 	%f66, %f39, %f48, %f65;
	fma.rn.f32 	%f67, %f40, %f49, %f66;
	fma.rn.f32 	%f68, %f41, %f50, %f67;
	fma.rn.f32 	%f69, %f42, %f51, %f68;
	fma.rn.f32 	%f70, %f43, %f52, %f69;
	fma.rn.f32 	%f71, %f44, %f53, %f70;
	mov.u32 	%r73, %ctaid.z;
	mul.wide.u32 	%rd29, %r73, 4;
	add.s64 	%rd30, %rd27, %rd29;
	ld.global.nc.f32 	%f72, [%rd30];
	add.f32 	%f73, %f72, %f62;
	max.f32 	%f74, %f73, 0f00000000;
	add.s32 	%r74, %r4, %r2;
	mad.lo.s32 	%r75, %r73, 784, %r74;
	mul.wide.u32 	%rd31, %r75, 4;
	add.s64 	%rd32, %rd28, %rd31;
	st.global.f32 	[%rd32], %f74;
	add.f32 	%f75, %f71, %f72;
	max.f32 	%f76, %f75, 0f00000000;
	st.global.f32 	[%rd32+112], %f76;
	ret;

}
	// .globl	fused_nn_conv2d_add_nn_relu_3_kernel0
.visible .entry fused_nn_conv2d_add_nn_relu_3_kernel0(
	.param .u64 .ptr .align 1 fused_nn_conv2d_add_nn_relu_3_kernel0_param_0,
	.param .u64 .ptr .align 1 fused_nn_conv2d_add_nn_relu_3_kernel0_param_1,
	.param .u64 .ptr .align 1 fused_nn_conv2d_add_nn_relu_3_kernel0_param_2,
	.param .u64 .ptr .align 1 fused_nn_conv2d_add_nn_relu_3_kernel0_param_3
)
{
	.reg .pred 	%p<14>;
	.reg .b16 	%rs<42>;
	.reg .b32 	%r<50>;
	.reg .b32 	%f<54>;
	.reg .b64 	%rd<25>;
	// demoted variable
	.shared .align 4 .b8 _ZZ37fused_nn_conv2d_add_nn_relu_3_kernel0E18PaddedInput_shared[900];
	// demoted variable
	.shared .align 4 .b8 _ZZ37fused_nn_conv2d_add_nn_relu_3_kernel0E18placeholder_shared[36];
	ld.param.u64 	%rd5, [fused_nn_conv2d_add_nn_relu_3_kernel0_param_0];
	ld.param.u64 	%rd2, [fused_nn_conv2d_add_nn_relu_3_kernel0_param_1];
	ld.param.u64 	%rd3, [fused_nn_conv2d_add_nn_relu_3_kernel0_param_2];
	ld.param.u64 	%rd4, [fused_nn_conv2d_add_nn_relu_3_kernel0_param_3];
	cvta.to.global.u64 	%rd1, %rd5;
	mov.u32 	%r1, %tid.y;
	mov.u32 	%r2, %tid.x;
	mad.lo.s32 	%r3, %r1, 7, %r2;
	setp.lt.u32 	%p1, %r3, 15;
	mov.f32 	%f49, 0f00000000;
	@%p1 bra 	$L__BB6_3;
	cvt.u16.u32 	%rs1, %r3;
	mul.hi.u16 	%rs7, %rs1, 17477;
	shr.u16 	%rs8, %rs7, 2;
	mul.lo.s16 	%rs9, %rs8, 15;
	sub.s16 	%rs2, %rs1, %rs9;
	setp.eq.s16 	%p2, %rs2, 0;
	@%p2 bra 	$L__BB6_3;
	cvt.u32.u16 	%r6, %rs2;
	mov.u32 	%r7, %ctaid.z;
	mul.lo.s16 	%rs12, %rs8, 14;
	cvt.u32.u16 	%r8, %rs12;
	mad.lo.s32 	%r9, %r7, 196, %r6;
	add.s32 	%r10, %r9, %r8;
	add.s32 	%r11, %r10, -15;
	mul.wide.u32 	%rd6, %r11, 4;
	add.s64 	%rd7, %rd1, %rd6;
	ld.global.nc.f32 	%f49, [%rd7];
$L__BB6_3:
	shl.b32 	%r12, %r3, 2;
	mov.u32 	%r13, _ZZ37fused_nn_conv2d_add_nn_relu_3_kernel0E18PaddedInput_shared;
	add.s32 	%r4, %r13, %r12;
	st.shared.f32 	[%r4], %f49;
	cvt.u16.u32 	%rs3, %r3;
	add.s16 	%rs13, %rs3, 4;
	mul.hi.u16 	%rs14, %rs13, -30583;
	shr.u16 	%rs15, %rs14, 3;
	mul.lo.s16 	%rs16, %rs15, 15;
	sub.s16 	%rs4, %rs13, %rs16;
	setp.eq.s16 	%p3, %rs4, 0;
	mov.f32 	%f50, 0f00000000;
	@%p3 bra 	$L__BB6_5;
	cvt.u32.u16 	%r14, %rs4;
	mov.u32 	%r15, %ctaid.z;
	add.s16 	%rs17, %rs3, 49;
	mul.hi.u16 	%rs18, %rs17, -30583;
	shr.u16 	%rs19, %rs18, 3;
	mul.lo.s16 	%rs20, %rs19, 14;
	cvt.u32.u16 	%r16, %rs20;
	mad.lo.s32 	%r17, %r15, 196, %r14;
	add.s32 	%r18, %r17, %r16;
	add.s32 	%r19, %r18, -15;
	mul.wide.u32 	%rd8, %r19, 4;
	add.s64 	%rd9, %rd1, %rd8;
	ld.global.nc.f32 	%f50, [%rd9];
$L__BB6_5:
	st.shared.f32 	[%r4+196], %f50;
	add.s16 	%rs21, %rs3, 8;
	mul.hi.u16 	%rs22, %rs21, -30583;
	shr.u16 	%rs23, %rs22, 3;
	mul.lo.s16 	%rs24, %rs23, 15;
	sub.s16 	%rs5, %rs21, %rs24;
	setp.eq.s16 	%p4, %rs5, 0;
	mov.f32 	%f51, 0f00000000;
	@%p4 bra 	$L__BB6_7;
	cvt.u32.u16 	%r20, %rs5;
	mov.u32 	%r21, %ctaid.z;
	add.s16 	%rs25, %rs3, 98;
	mul.hi.u16 	%rs26, %rs25, -30583;
	shr.u16 	%rs27, %rs26, 3;
	mul.lo.s16 	%rs28, %rs27, 14;
	cvt.u32.u16 	%r22, %rs28;
	mad.lo.s32 	%r23, %r21, 196, %r20;
	add.s32 	%r24, %r23, %r22;
	add.s32 	%r25, %r24, -15;
	mul.wide.u32 	%rd10, %r25, 4;
	add.s64 	%rd11, %rd1, %rd10;
	ld.global.nc.f32 	%f51, [%rd11];
$L__BB6_7:
	st.shared.f32 	[%r4+392], %f51;
	add.s16 	%rs29, %rs3, 12;
	mul.hi.u16 	%rs30, %rs29, -30583;
	shr.u16 	%rs31, %rs30, 3;
	mul.lo.s16 	%rs32, %rs31, 15;
	sub.s16 	%rs6, %rs29, %rs32;
	setp.eq.s16 	%p5, %rs6, 0;
	mov.f32 	%f52, 0f00000000;
	@%p5 bra 	$L__BB6_9;
	cvt.u32.u16 	%r26, %rs6;
	mov.u32 	%r27, %ctaid.z;
	add.s16 	%rs33, %rs3, 147;
	mul.hi.u16 	%rs34, %rs33, -30583;
	shr.u16 	%rs35, %rs34, 3;
	mul.lo.s16 	%rs36, %rs35, 14;
	cvt.u32.u16 	%r28, %rs36;
	mad.lo.s32 	%r29, %r27, 196, %r26;
	add.s32 	%r30, %r29, %r28;
	add.s32 	%r31, %r30, -15;
	mul.wide.u32 	%rd12, %r31, 4;
	add.s64 	%rd13, %rd1, %rd12;
	ld.global.nc.f32 	%f52, [%rd13];
$L__BB6_9:
	st.shared.f32 	[%r4+588], %f52;
	setp.gt.u32 	%p6, %r3, 28;
	setp.gt.u32 	%p7, %r1, 4;
	or.pred  	%p8, %p7, %p6;
	@%p8 bra 	$L__BB6_13;
	setp.lt.u32 	%p9, %r3, 14;
	selp.b32 	%r32, 1, -14, %p9;
	add.s32 	%r5, %r32, %r3;
	setp.eq.s32 	%p10, %r5, 0;
	mov.f32 	%f53, 0f00000000;
	@%p10 bra 	$L__BB6_12;
	mov.u32 	%r33, %ctaid.z;
	add.s16 	%rs38, %rs3, -60;
	and.b16  	%rs39, %rs38, 255;
	mul.lo.s16 	%rs40, %rs39, 137;
	shr.u16 	%rs41, %rs40, 11;
	mul.wide.u16 	%r34, %rs41, 14;
	mad.lo.s32 	%r35, %r33, 196, %r5;
	add.s32 	%r36, %r35, %r34;
	add.s32 	%r37, %r36, -15;
	mul.wide.u32 	%rd14, %r37, 4;
	add.s64 	%rd15, %rd1, %rd14;
	ld.global.nc.f32 	%f53, [%rd15];
$L__BB6_12:
	st.shared.f32 	[%r4+784], %f53;
$L__BB6_13:
	setp.gt.u32 	%p11, %r3, 8;
	setp.gt.u32 	%p12, %r1, 1;
	or.pred  	%p13, %p12, %p11;
	@%p13 bra 	$L__BB6_15;
	mov.u32 	%r38, %ctaid.z;
	mad.lo.s32 	%r39, %r38, 9, %r3;
	cvta.to.global.u64 	%rd16, %rd2;
	mul.wide.u32 	%rd17, %r39, 4;
	add.s64 	%rd18, %rd16, %rd17;
	ld.global.nc.f32 	%f17, [%rd18];
	mov.u32 	%r41, _ZZ37fused_nn_conv2d_add_nn_relu_3_kernel0E18placeholder_shared;
	add.s32 	%r42, %r41, %r12;
	st.shared.f32 	[%r42], %f17;
$L__BB6_15:
	cvta.to.global.u64 	%rd19, %rd4;
	cvta.to.global.u64 	%rd20, %rd3;
	bar.sync 	0;
	shl.b32 	%r43, %r2, 1;
	mad.lo.s32 	%r44, %r1, 30, %r43;
	shl.b32 	%r45, %r44, 2;
	add.s32 	%r47, %r13, %r45;
	ld.shared.f32 	%f18, [%r47];
	ld.shared.f32 	%f19, [%r47+4];
	ld.shared.f32 	%f20, [%r47+8];
	ld.shared.f32 	%f21, [%r47+60];
	ld.shared.f32 	%f22, [%r47+64];
	ld.shared.f32 	%f23, [%r47+68];
	ld.shared.f32 	%f24, [%r47+120];
	ld.shared.f32 	%f25, [%r47+124];
	ld.shared.f32 	%f26, [%r47+128];
	ld.shared.f32 	%f27, [_ZZ37fused_nn_conv2d_add_nn_relu_3_kernel0E18placeholder_shared];
	ld.shared.f32 	%f28, [_ZZ37fused_nn_conv2d_add_nn_relu_3_kernel0E18placeholder_shared+4];
	ld.shared.f32 	%f29, [_ZZ37fused_nn_conv2d_add_nn_relu_3_kernel0E18placeholder_shared+8];
	ld.shared.f32 	%f30, [_ZZ37fused_nn_conv2d_add_nn_relu_3_kernel0E18placeholder_shared+12];
	ld.shared.f32 	%f31, [_ZZ37fused_nn_conv2d_add_nn_relu_3_kernel0E18placeholder_shared+16];
	ld.shared.f32 	%f32, [_ZZ37fused_nn_conv2d_add_nn_relu_3_kernel0E18placeholder_shared+20];
	ld.shared.f32 	%f33, [_ZZ37fused_nn_conv2d_add_nn_relu_3_kernel0E18placeholder_shared+24];
	ld.shared.f32 	%f34, [_ZZ37fused_nn_conv2d_add_nn_relu_3_kernel0E18placeholder_shared+28];
	ld.shared.f32 	%f35, [_ZZ37fused_nn_conv2d_add_nn_relu_3_kernel0E18placeholder_shared+32];
	fma.rn.f32 	%f36, %f18, %f27, 0f00000000;
	fma.rn.f32 	%f37, %f19, %f28, %f36;
	fma.rn.f32 	%f38, %f20, %f29, %f37;
	fma.rn.f32 	%f39, %f21, %f30, %f38;
	fma.rn.f32 	%f40, %f22, %f31, %f39;
	fma.rn.f32 	%f41, %f23, %f32, %f40;
	fma.rn.f32 	%f42, %f24, %f33, %f41;
	fma.rn.f32 	%f43, %f25, %f34, %f42;
	fma.rn.f32 	%f44, %f26, %f35, %f43;
	mov.u32 	%r48, %ctaid.z;
	mul.wide.u32 	%rd21, %r48, 4;
	add.s64 	%rd22, %rd19, %rd21;
	ld.global.nc.f32 	%f45, [%rd22];
	add.f32 	%f46, %f45, %f44;
	max.f32 	%f47, %f46, 0f00000000;
	mad.lo.s32 	%r49, %r48, 49, %r3;
	mul.wide.u32 	%rd23, %r49, 4;
	add.s64 	%rd24, %rd20, %rd23;
	st.global.f32 	[%rd24], %f47;
	ret;

}
	// .globl	fused_nn_conv2d_add_nn_relu_7_kernel0
.visible .entry fused_nn_conv2d_add_nn_relu_7_kernel0(
	.param .u64 .ptr .align 1 fused_nn_conv2d_add_nn_relu_7_kernel0_param_0,
	.param .u64 .ptr .align 1 fused_nn_conv2d_add_nn_relu_7_kernel0_param_1,
	.param .u64 .ptr .align 1 fused_nn_conv2d_add_nn_relu_7_kernel0_param_2,
	.param .u64 .ptr .align 1 fused_nn_conv2d_add_nn_relu_7_kernel0_param_3
)
{
	.reg .pred 	%p<14>;
	.reg .b16 	%rs<41>;
	.reg .b32 	%r<50>;
	.reg .b32 	%f<54>;
	.reg .b64 	%rd<25>;
	// demoted variable
	.shared .align 4 .b8 _ZZ37fused_nn_conv2d_add_nn_relu_7_kernel0E18PaddedInput_shared[3364];
	// demoted variable
	.shared .align 4 .b8 _ZZ37fused_nn_conv2d_add_nn_relu_7_kernel0E18placeholder_shared[36];
	ld.param.u64 	%rd5, [fused_nn_conv2d_add_nn_relu_7_kernel0_param_0];
	ld.param.u64 	%rd2, [fused_nn_conv2d_add_nn_relu_7_kernel0_param_1];
	ld.param.u64 	%rd3, [fused_nn_conv2d_add_nn_relu_7_kernel0_param_2];
	ld.param.u64 	%rd4, [fused_nn_conv2d_add_nn_relu_7_kernel0_param_3];
	cvta.to.global.u64 	%rd1, %rd5;
	mov.u32 	%r1, %tid.y;
	mov.u32 	%r2, %tid.x;
	mad.lo.s32 	%r3, %r1, 14, %r2;
	setp.lt.u32 	%p1, %r3, 29;
	mov.f32 	%f49, 0f00000000;
	@%p1 bra 	$L__BB7_3;
	cvt.u16.u32 	%rs1, %r3;
	mul.hi.u16 	%rs7, %rs1, 18079;
	shr.u16 	%rs8, %rs7, 3;
	mul.lo.s16 	%rs9, %rs8, 29;
	sub.s16 	%rs2, %rs1, %rs9;
	setp.eq.s16 	%p2, %rs2, 0;
	@%p2 bra 	$L__BB7_3;
	cvt.u32.u16 	%r6, %rs2;
	mov.u32 	%r7, %ctaid.z;
	mul.lo.s16 	%rs12, %rs8, 28;
	cvt.u32.u16 	%r8, %rs12;
	mad.lo.s32 	%r9, %r7, 784, %r6;
	add.s32 	%r10, %r9, %r8;
	add.s32 	%r11, %r10, -29;
	mul.wide.u32 	%rd6, %r11, 4;
	add.s64 	%rd7, %rd1, %rd6;
	ld.global.nc.f32 	%f49, [%rd7];
$L__BB7_3:
	shl.b32 	%r12, %r3, 2;
	mov.u32 	%r13, _ZZ37fused_nn_conv2d_add_nn_relu_7_kernel0E18PaddedInput_shared;
	add.s32 	%r4, %r13, %r12;
	st.shared.f32 	[%r4], %f49;
	cvt.u16.u32 	%rs3, %r3;
	add.s16 	%rs13, %rs3, 22;
	mul.hi.u16 	%rs14, %rs13, 18079;
	shr.u16 	%rs15, %rs14, 3;
	mul.lo.s16 	%rs16, %rs15, 29;
	sub.s16 	%rs4, %rs13, %rs16;
	setp.eq.s16 	%p3, %rs4, 0;
	mov.f32 	%f50, 0f00000000;
	@%p3 bra 	$L__BB7_5;
	cvt.u32.u16 	%r14, %rs4;
	mov.u32 	%r15, %ctaid.z;
	add.s16 	%rs17, %rs3, 196;
	mul.hi.u16 	%rs18, %rs17, 18079;
	shr.u16 	%rs19, %rs18, 3;
	mul.lo.s16 	%rs20, %rs19, 28;
	cvt.u32.u16 	%r16, %rs20;
	mad.lo.s32 	%r17, %r15, 784, %r14;
	add.s32 	%r18, %r17, %r16;
	add.s32 	%r19, %r18, -29;
	mul.wide.u32 	%rd8, %r19, 4;
	add.s64 	%rd9, %rd1, %rd8;
	ld.global.nc.f32 	%f50, [%rd9];
$L__BB7_5:
	st.shared.f32 	[%r4+784], %f50;
	add.s16 	%rs21, %rs3, 15;
	mul.hi.u16 	%rs22, %rs21, 18079;
	shr.u16 	%rs23, %rs22, 3;
	mul.lo.s16 	%rs24, %rs23, 29;
	sub.s16 	%rs5, %rs21, %rs24;
	setp.eq.s16 	%p4, %rs5, 0;
	mov.f32 	%f51, 0f00000000;
	@%p4 bra 	$L__BB7_7;
	cvt.u32.u16 	%r20, %rs5;
	mov.u32 	%r21, %ctaid.z;
	add.s16 	%rs25, %rs3, 392;
	mul.hi.u16 	%rs26, %rs25, 18079;
	shr.u16 	%rs27, %rs26, 3;
	mul.lo.s16 	%rs28, %rs27, 28;
	cvt.u32.u16 	%r22, %rs28;
	mad.lo.s32 	%r23, %r21, 784, %r20;
	add.s32 	%r24, %r23, %r22;
	add.s32 	%r25, %r24, -29;
	mul.wide.u32 	%rd10, %r25, 4;
	add.s64 	%rd11, %rd1, %rd10;
	ld.global.nc.f32 	%f51, [%rd11];
$L__BB7_7:
	st.shared.f32 	[%r4+1568], %f51;
	add.s16 	%rs29, %rs3, 8;
	mul.hi.u16 	%rs30, %rs29, 18079;
	shr.u16 	%rs31, %rs30, 3;
	mul.lo.s16 	%rs32, %rs31, 29;
	sub.s16 	%rs6, %rs29, %rs32;
	setp.eq.s16 	%p5, %rs6, 0;
	mov.f32 	%f52, 0f00000000;
	@%p5 bra 	$L__BB7_9;
	cvt.u32.u16 	%r26, %rs6;
	mov.u32 	%r27, %ctaid.z;
	add.s16 	%rs33, %rs3, 588;
	mul.hi.u16 	%rs34, %rs33, 18079;
	shr.u16 	%rs35, %rs34, 3;
	mul.lo.s16 	%rs36, %rs35, 28;
	cvt.u32.u16 	%r28, %rs36;
	mad.lo.s32 	%r29, %r27, 784, %r26;
	add.s32 	%r30, %r29, %r28;
	add.s32 	%r31, %r30, -29;
	mul.wide.u32 	%rd12, %r31, 4;
	add.s64 	%rd13, %rd1, %rd12;
	ld.global.nc.f32 	%f52, [%rd13];
$L__BB7_9:
	st.shared.f32 	[%r4+2352], %f52;
	setp.gt.u32 	%p6, %r3, 56;
	setp.gt.u32 	%p7, %r1, 4;
	or.pred  	%p8, %p7, %p6;
	@%p8 bra 	$L__BB7_13;
	setp.lt.u32 	%p9, %r3, 28;
	selp.b32 	%r32, 1, -28, %p9;
	add.s32 	%r5, %r32, %r3;
	setp.eq.s32 	%p10, %r5, 0;
	mov.f32 	%f53, 0f00000000;
	@%p10 bra 	$L__BB7_12;
	mov.u32 	%r33, %ctaid.z;
	add.s16 	%rs37, %rs3, 784;
	mul.hi.u16 	%rs38, %rs37, 18079;
	shr.u16 	%rs39, %rs38, 3;
	mul.lo.s16 	%rs40, %rs39, 28;
	cvt.u32.u16 	%r34, %rs40;
	mad.lo.s32 	%r35, %r33, 784, %r5;
	add.s32 	%r36, %r35, %r34;
	add.s32 	%r37, %r36, -29;
	mul.wide.u32 	%rd14, %r37, 4;
	add.s64 	%rd15, %rd1, %rd14;
	ld.global.nc.f32 	%f53, [%rd15];
$L__BB7_12:
	st.shared.f32 	[%r4+3136], %f53;
$L__BB7_13:
	setp.gt.u32 	%p11, %r3, 8;
	setp.ne.s32 	%p12, %r1, 0;
	or.pred  	%p13, %p12, %p11;
	@%p13 bra 	$L__BB7_15;
	mov.u32 	%r38, %ctaid.z;
	mad.lo.s32 	%r39, %r38, 9, %r2;
	cvta.to.global.u64 	%rd16, %rd2;
	mul.wide.u32 	%rd17, %r39, 4;
	add.s64 	%rd18, %rd16, %rd17;
	ld.global.nc.f32 	%f17, [%rd18];
	shl.b32 	%r40, %r2, 2;
	mov.u32 	%r41, _ZZ37fused_nn_conv2d_add_nn_relu_7_kernel0E18placeholder_shared;
	add.s32 	%r42, %r41, %r40;
	st.shared.f32 	[%r42], %f17;
$L__BB7_15:
	cvta.to.global.u64 	%rd19, %rd4;
	cvta.to.global.u64 	%rd20, %rd3;
	bar.sync 	0;
	shl.b32 	%r43, %r2, 1;
	mad.lo.s32 	%r44, %r1, 58, %r43;
	shl.b32 	%r45, %r44, 2;
	add.s32 	%r47, %r13, %r45;
	ld.shared.f32 	%f18, [%r47];
	ld.shared.f32 	%f19, [%r47+4];
	ld.shared.f32 	%f20, [%r47+8];
	ld.shared.f32 	%f21, [%r47+116];
	ld.shared.f32 	%f22, [%r47+120];
	ld.shared.f32 	%f23, [%r47+124];
	ld.shared.f32 	%f24, [%r47+232];
	ld.shared.f32 	%f25, [%r47+236];
	ld.shared.f32 	%f26, [%r47+240];
	ld.shared.f32 	%f27, [_ZZ37fused_nn_conv2d_add_nn_relu_7_kernel0E18placeholder_shared];
	ld.shared.f32 	%f28, [_ZZ37fused_nn_conv2d_add_nn_relu_7_kernel0E18placeholder_shared+4];
	ld.shared.f32 	%f29, [_ZZ37fused_nn_conv2d_add_nn_relu_7_kernel0E18placeholder_shared+8];
	ld.shared.f32 	%f30, [_ZZ37fused_nn_conv2d_add_nn_relu_7_kernel0E18placeholder_shared+12];
	ld.shared.f32 	%f31, [_ZZ37fused_nn_conv2d_add_nn_relu_7_kernel0E18placeholder_shared+16];
	ld.shared.f32 	%f32, [_ZZ37fused_nn_conv2d_add_nn_relu_7_kernel0E18placeholder_shared+20];
	ld.shared.f32 	%f33, [_ZZ37fused_nn_conv2d_add_nn_relu_7_kernel0E18placeholder_shared+24];
	ld.shared.f32 	%f34, [_ZZ37fused_nn_conv2d_add_nn_relu_7_kernel0E18placeholder_shared+28];
	ld.shared.f32 	%f35, [_ZZ37fused_nn_conv2d_add_nn_relu_7_kernel0E18placeholder_shared+32];
	fma.rn.f32 	%f36, %f18, %f27, 0f00000000;
	fma.rn.f32 	%f37, %f19, %f28, %f36;
	fma.rn.f32 	%f38, %f20, %f29, %f37;
	fma.rn.f32 	%f39, %f21, %f30, %f38;
	fma.rn.f32 	%f40, %f22, %f31, %f39;
	fma.rn.f32 	%f41, %f23, %f32, %f40;
	fma.rn.f32 	%f42, %f24, %f33, %f41;
	fma.rn.f32 	%f43, %f25, %f34, %f42;
	fma.rn.f32 	%f44, %f26, %f35, %f43;
	mov.u32 	%r48, %ctaid.z;
	mul.wide.u32 	%rd21, %r48, 4;
	add.s64 	%rd22, %rd19, %rd21;
	ld.global.nc.f32 	%f45, [%rd22];
	add.f32 	%f46, %f45, %f44;
	max.f32 	%f47, %f46, 0f00000000;
	mad.lo.s32 	%r49, %r48, 196, %r3;
	mul.wide.u32 	%rd23, %r49, 4;
	add.s64 	%rd24, %rd20, %rd23;
	st.global.f32 	[%rd24], %f47;
	ret;

}
	// .globl	fused_nn_conv2d_add_nn_relu_6_kernel0
.visible .entry fused_nn_conv2d_add_nn_relu_6_kernel0(
	.param .u64 .ptr .align 1 fused_nn_conv2d_add_nn_relu_6_kernel0_param_0,
	.param .u64 .ptr .align 1 fused_nn_conv2d_add_nn_relu_6_kernel0_param_1,
	.param .u64 .ptr .align 1 fused_nn_conv2d_add_nn_relu_6_kernel0_param_2,
	.param .u64 .ptr .align 1 fused_nn_conv2d_add_nn_relu_6_kernel0_param_3
)
{
	.reg .pred 	%p<10>;
	.reg .b16 	%rs<21>;
	.reg .b32 	%r<61>;
	.reg .b32 	%f<97>;
	.reg .b64 	%rd<31>;
	// demoted variable
	.shared .align 4 .b8 _ZZ37fused_nn_conv2d_add_nn_relu_6_kernel0E15pad_temp_shared[3136];
	// demoted variable
	.shared .align 4 .b8 _ZZ37fused_nn_conv2d_add_nn_relu_6_kernel0E18placeholder_shared[512];
	ld.param.u64 	%rd12, [fused_nn_conv2d_add_nn_relu_6_kernel0_param_0];
	ld.param.u64 	%rd13, [fused_nn_conv2d_add_nn_relu_6_kernel0_param_1];
	cvta.to.global.u64 	%rd14, %rd12;
	cvta.to.global.u64 	%rd15, %rd13;
	mov.u32 	%r1, %tid.z;
	mul.lo.s32 	%r14, %r1, 392;
	mov.u32 	%r2, %tid.y;
	mov.u32 	%r3, %tid.x;
	shl.b32 	%r15, %r3, 1;
	mov.u32 	%r16, %ctaid.y;
	mul.lo.s32 	%r4, %r16, 98;
	mul.lo.s32 	%r5, %r1, 196;
	mad.lo.s32 	%r17, %r2, 28, %r5;
	add.s32 	%r18, %r17, %r15;
	shl.b32 	%r19, %r1, 2;
	mad.lo.s32 	%r20, %r2, 5, %r3;
	shr.u32 	%r21, %r20, 3;
	add.s32 	%r22, %r19, %r21;
	setp.gt.u32 	%p2, %r22, 15;
	shl.b32 	%r23, %r1, 5;
	add.s32 	%r24, %r20, %r23;
	setp.gt.u32 	%p3, %r24, 127;
	setp.gt.u32 	%p4, %r20, 31;
	setp.gt.u32 	%p5, %r3, 4;
	or.pred  	%p6, %p5, %p4;
	mov.u32 	%r6, %ctaid.z;
	shl.b32 	%r26, %r6, 12;
	shl.b32 	%r27, %r1, 10;
	shl.b32 	%r28, %r20, 5;
	and.b32  	%r29, %r28, 768;
	and.b32  	%r30, %r20, 7;
	shl.b32 	%r31, %r24, 2;
	mov.u32 	%r32, _ZZ37fused_nn_conv2d_add_nn_relu_6_kernel0E18placeholder_shared;
	add.s32 	%r7, %r32, %r31;
	mad.lo.s32 	%r33, %r2, 9, %r20;
	shl.b32 	%r34, %r33, 2;
	mov.u32 	%r35, _ZZ37fused_nn_conv2d_add_nn_relu_6_kernel0E15pad_temp_shared;
	add.s32 	%r8, %r35, %r34;
	cvt.u16.u32 	%rs1, %r15;
	cvt.u16.u32 	%rs2, %r2;
	shl.b16 	%rs3, %rs2, 1;
	mul.hi.u16 	%rs4, %rs1, 4682;
	add.s16 	%rs5, %rs4, %rs3;
	mul.hi.u16 	%rs6, %rs5, 9363;
	mul.wide.u16 	%r36, %rs6, 196;
	mul.lo.s16 	%rs7, %rs6, 7;
	sub.s16 	%rs8, %rs5, %rs7;
	mul.lo.s16 	%rs9, %rs8, 14;
	cvt.u32.u16 	%r37, %rs9;
	mul.lo.s16 	%rs10, %rs4, 14;
	sub.s16 	%rs11, %rs1, %rs10;
	cvt.u32.u16 	%r38, %rs11;
	shl.b32 	%r39, %r18, 2;
	add.s32 	%r9, %r35, %r39;
	or.b16  	%rs12, %rs1, 1;
	mul.hi.u16 	%rs13, %rs12, 4682;
	add.s16 	%rs14, %rs13, %rs3;
	mul.hi.u16 	%rs15, %rs14, 9363;
	mul.lo.s16 	%rs16, %rs15, 7;
	sub.s16 	%rs17, %rs14, %rs16;
	mul.lo.s16 	%rs18, %rs17, 14;
	cvt.u32.u16 	%r40, %rs18;
	or.pred  	%p8, %p2, %p3;
	or.pred  	%p1, %p8, %p6;
	add.s32 	%r10, %r32, %r23;
	add.s32 	%r41, %r26, %r27;
	or.b32  	%r42, %r41, %r29;
	or.b32  	%r43, %r42, %r30;
	mul.wide.u32 	%rd16, %r43, 4;
	add.s64 	%rd30, %rd15, %rd16;
	mul.wide.u16 	%r44, %rs15, 196;
	add.s32 	%r45, %r14, %r44;
	add.s32 	%r46, %r45, %r4;
	add.s32 	%r47, %r46, %r40;
	mul.lo.s16 	%rs19, %rs13, 14;
	sub.s16 	%rs20, %rs1, %rs19;
	cvt.u32.u16 	%r48, %rs20;
	add.s32 	%r49, %r47, %r48;
	mul.wide.u32 	%rd17, %r49, 4;
	add.s64 	%rd18, %rd17, %rd14;
	add.s64 	%rd29, %rd18, 4;
	add.s32 	%r50, %r14, %r36;
	add.s32 	%r51, %r50, %r4;
	add.s32 	%r52, %r51, %r37;
	add.s32 	%r53, %r52, %r38;
	mul.wide.u32 	%rd19, %r53, 4;
	add.s64 	%rd28, %rd14, %rd19;
	mov.f32 	%f93, 0f00000000;
	mov.b32 	%r60, 0;
	mov.f32 	%f94, %f93;
	mov.f32 	%f95, %f93;
	mov.f32 	%f96, %f93;
$L__BB8_1:
	bar.sync 	0;
	ld.global.nc.f32 	%f10, [%rd28];
	st.shared.f32 	[%r9], %f10;
	ld.global.nc.f32 	%f11, [%rd29];
	st.shared.f32 	[%r9+4], %f11;
	@%p1 bra 	$L__BB8_3;
	ld.global.nc.f32 	%f12, [%rd30];
	st.shared.f32 	[%r7], %f12;
$L__BB8_3:
	bar.sync 	0;
	ld.shared.f32 	%f13, [%r8];
	ld.shared.f32 	%f14, [%r10];
	fma.rn.f32 	%f15, %f13, %f14, %f93;
	ld.shared.f32 	%f16, [%r10+128];
	fma.rn.f32 	%f17, %f13, %f16, %f94;
	ld.shared.f32 	%f18, [%r10+256];
	fma.rn.f32 	%f19, %f13, %f18, %f95;
	ld.shared.f32 	%f20, [%r10+384];
	fma.rn.f32 	%f21, %f13, %f20, %f96;
	ld.shared.f32 	%f22, [%r8+392];
	ld.shared.f32 	%f23, [%r10+4];
	fma.rn.f32 	%f24, %f22, %f23, %f15;
	ld.shared.f32 	%f25, [%r10+132];
	fma.rn.f32 	%f26, %f22, %f25, %f17;
	ld.shared.f32 	%f27, [%r10+260];
	fma.rn.f32 	%f28, %f22, %f27, %f19;
	ld.shared.f32 	%f29, [%r10+388];
	fma.rn.f32 	%f30, %f22, %f29, %f21;
	ld.shared.f32 	%f31, [%r8+784];
	ld.shared.f32 	%f32, [%r10+8];
	fma.rn.f32 	%f33, %f31, %f32, %f24;
	ld.shared.f32 	%f34, [%r10+136];
	fma.rn.f32 	%f35, %f31, %f34, %f26;
	ld.shared.f32 	%f36, [%r10+264];
	fma.rn.f32 	%f37, %f31, %f36, %f28;
	ld.shared.f32 	%f38, [%r10+392];
	fma.rn.f32 	%f39, %f31, %f38, %f30;
	ld.shared.f32 	%f40, [%r8+1176];
	ld.shared.f32 	%f41, [%r10+12];
	fma.rn.f32 	%f42, %f40, %f41, %f33;
	ld.shared.f32 	%f43, [%r10+140];
	fma.rn.f32 	%f44, %f40, %f43, %f35;
	ld.shared.f32 	%f45, [%r10+268];
	fma.rn.f32 	%f46, %f40, %f45, %f37;
	ld.shared.f32 	%f47, [%r10+396];
	fma.rn.f32 	%f48, %f40, %f47, %f39;
	ld.shared.f32 	%f49, [%r8+1568];
	ld.shared.f32 	%f50, [%r10+16];
	fma.rn.f32 	%f51, %f49, %f50, %f42;
	ld.shared.f32 	%f52, [%r10+144];
	fma.rn.f32 	%f53, %f49, %f52, %f44;
	ld.shared.f32 	%f54, [%r10+272];
	fma.rn.f32 	%f55, %f49, %f54, %f46;
	ld.shared.f32 	%f56, [%r10+400];
	fma.rn.f32 	%f57, %f49, %f56, %f48;
	ld.shared.f32 	%f58, [%r8+1960];
	ld.shared.f32 	%f59, [%r10+20];
	fma.rn.f32 	%f60, %f58, %f59, %f51;
	ld.shared.f32 	%f61, [%r10+148];
	fma.rn.f32 	%f62, %f58, %f61, %f53;
	ld.shared.f32 	%f63, [%r10+276];
	fma.rn.f32 	%f64, %f58, %f63, %f55;
	ld.shared.f32 	%f65, [%r10+404];
	fma.rn.f32 	%f66, %f58, %f65, %f57;
	ld.shared.f32 	%f67, [%r8+2352];
	ld.shared.f32 	%f68, [%r10+24];
	fma.rn.f32 	%f69, %f67, %f68, %f60;
	ld.shared.f32 	%f70, [%r10+152];
	fma.rn.f32 	%f71, %f67, %f70, %f62;
	ld.shared.f32 	%f72, [%r10+280];
	fma.rn.f32 	%f73, %f67, %f72, %f64;
	ld.shared.f32 	%f74, [%r10+408];
	fma.rn.f32 	%f75, %f67, %f74, %f66;
	ld.shared.f32 	%f76, [%r8+2744];
	ld.shared.f32 	%f77, [%r10+28];
	fma.rn.f32 	%f93, %f76, %f77, %f69;
	ld.shared.f32 	%f78, [%r10+156];
	fma.rn.f32 	%f94, %f76, %f78, %f71;
	ld.shared.f32 	%f79, [%r10+284];
	fma.rn.f32 	%f95, %f76, %f79, %f73;
	ld.shared.f32 	%f80, [%r10+412];
	fma.rn.f32 	%f96, %f76, %f80, %f75;
	add.s32 	%r60, %r60, 1;
	add.s64 	%rd30, %rd30, 32;
	add.s64 	%rd29, %rd29, 6272;
	add.s64 	%rd28, %rd28, 6272;
	setp.ne.s32 	%p9, %r60, 32;
	@%p9 bra 	$L__BB8_1;
	ld.param.u64 	%rd27, [fused_nn_conv2d_add_nn_relu_6_kernel0_param_3];
	ld.param.u64 	%rd26, [fused_nn_conv2d_add_nn_relu_6_kernel0_param_2];
	cvta.to.global.u64 	%rd20, %rd27;
	cvta.to.global.u64 	%rd21, %rd26;
	shl.b32 	%r54, %r6, 4;
	add.s32 	%r55, %r54, %r1;
	mul.wide.u32 	%rd22, %r55, 4;
	add.s64 	%rd23, %rd20, %rd22;
	ld.global.nc.f32 	%f81, [%rd23];
	add.f32 	%f82, %f93, %f81;
	max.f32 	%f83, %f82, 0f00000000;
	add.s32 	%r56, %r5, %r3;
	mad.lo.s32 	%r57, %r6, 3136, %r56;
	add.s32 	%r58, %r57, %r4;
	mad.lo.s32 	%r59, %r2, 14, %r58;
	mul.wide.u32 	%rd24, %r59, 4;
	add.s64 	%rd25, %rd21, %rd24;
	st.global.f32 	[%rd25], %f83;
	ld.global.nc.f32 	%f84, [%rd23+16];
	add.f32 	%f85, %f94, %f84;
	max.f32 	%f86, %f85, 0f00000000;
	st.global.f32 	[%rd25+3136], %f86;
	ld.global.nc.f32 	%f87, [%rd23+32];
	add.f32 	%f88, %f95, %f87;
	max.f32 	%f89, %f88, 0f00000000;
	st.global.f32 	[%rd25+6272], %f89;
	ld.global.nc.f32 	%f90, [%rd23+48];
	add.f32 	%f91, %f96, %f90;
	max.f32 	%f92, %f91, 0f00000000;
	st.global.f32 	[%rd25+9408], %f92;
	ret;

}
	// .globl	fused_nn_conv2d_add_nn_relu_12_kernel0
.visible .entry fused_nn_conv2d_add_nn_relu_12_kernel0(
	.param .u64 .ptr .align 1 fused_nn_conv2d_add_nn_relu_12_kernel0_param_0,
	.param .u64 .ptr .align 1 fused_nn_conv2d_add_nn_relu_12_kernel0_param_1,
	.param .u64 .ptr .align 1 fused_nn_conv2d_add_nn_relu_12_kernel0_param_2,
	.param .u64 .ptr .align 1 fused_nn_conv2d_add_nn_relu_12_kernel0_param_3
)
{
	.reg .pred 	%p<18>;
	.reg .b32 	%r<81>;
	.reg .b32 	%f<253>;
	.reg .b64 	%rd<23>;
	// demoted variable
	.shared .align 4 .b8 _ZZ38fused_nn_conv2d_add_nn_relu_12_kernel0E15pad_temp_shared[3584];
	// demoted variable
	.shared .align 4 .b8 _ZZ38fused_nn_conv2d_add_nn_relu_12_kernel0E18placeholder_shared[2048];
	ld.param.u64 	%rd5, [fused_nn_conv2d_add_nn_relu_12_kernel0_param_0];
	ld.param.u64 	%rd6, [fused_nn_conv2d_add_nn_relu_12_kernel0_param_1];
	cvta.to.global.u64 	%rd1, %rd5;
	cvta.to.global.u64 	%rd2, %rd6;
	mov.u32 	%r1, %tid.z;
	mov.u32 	%r23, %ctaid.y;
	mul.lo.s32 	%r2, %r23, 112;
	mov.u32 	%r3, %tid.x;
	shl.b32 	%r24, %r3, 2;
	mad.lo.s32 	%r25, %r1, 112, %r24;
	shl.b32 	%r26, %r1, 3;
	mul.lo.s32 	%r27, %r3, 3;
	shl.b32 	%r28, %r1, 6;
	add.s32 	%r4, %r28, %r27;
	mov.u32 	%r5, %ctaid.z;
	shl.b32 	%r29, %r25, 2;
	mov.u32 	%r30, _ZZ38fused_nn_conv2d_add_nn_relu_12_kernel0E15pad_temp_shared;
	add.s32 	%r6, %r30, %r29;
	mul.lo.s32 	%r31, %r3, 48;
	and.b32  	%r32, %r31, 896;
	and.b32  	%r33, %r27, 7;
	or.b32  	%r7, %r33, %r32;
	shl.b32 	%r34, %r4, 2;
	mov.u32 	%r35, _ZZ38fused_nn_conv2d_add_nn_relu_12_kernel0E18placeholder_shared;
	add.s32 	%r8, %r35, %r34;
	add.s32 	%r36, %r27, 1;
	shr.u32 	%r37, %r36, 3;
	add.s32 	%r9, %r26, %r37;
	shl.b32 	%r38, %r36, 4;
	and.b32  	%r39, %r38, 896;
	and.b32  	%r40, %r36, 7;
	or.b32  	%r10, %r40, %r39;
	add.s32 	%r41, %r27, 2;
	shr.u32 	%r42, %r41, 3;
	add.s32 	%r11, %r26, %r42;
	shl.b32 	%r43, %r41, 4;
	and.b32  	%r44, %r43, 896;
	and.b32  	%r45, %r41, 7;
	or.b32  	%r12, %r45, %r44;
	add.s32 	%r13, %r35, %r28;
	mov.b32 	%r78, 0;
	mov.f32 	%f221, 0f00000000;
	mov.f32 	%f222, %f221;
	mov.f32 	%f223, %f221;
	mov.f32 	%f224, %f221;
	mov.f32 	%f225, %f221;
	mov.f32 	%f226, %f221;
	mov.f32 	%f227, %f221;
	mov.f32 	%f228, %f221;
	mov.f32 	%f229, %f221;
	mov.f32 	%f230, %f221;
	mov.f32 	%f231, %f221;
	mov.f32 	%f232, %f221;
	mov.f32 	%f233, %f221;
	mov.f32 	%f234, %f221;
	mov.f32 	%f235, %f221;
	mov.f32 	%f236, %f221;
	mov.f32 	%f237, %f221;
	mov.f32 	%f238, %f221;
	mov.f32 	%f239, %f221;
	mov.f32 	%f240, %f221;
	mov.f32 	%f241, %f221;
	mov.f32 	%f242, %f221;
	mov.f32 	%f243, %f221;
	mov.f32 	%f244, %f221;
	mov.f32 	%f245, %f221;
	mov.f32 	%f246, %f221;
	mov.f32 	%f247, %f221;
	mov.f32 	%f248, %f221;
	mov.f32 	%f249, %f221;
	mov.f32 	%f250, %f221;
	mov.f32 	%f251, %f221;
	mov.f32 	%f252, %f221;
$L__BB9_1:
	setp.gt.u32 	%p1, %r3, 21;
	setp.gt.u32 	%p2, %r4, 511;
	shl.b32 	%r48, %r1, 3;
	mul.lo.s32 	%r49, %r3, 3;
	shr.u32 	%r50, %r49, 3;
	add.s32 	%r51, %r48, %r50;
	setp.gt.u32 	%p3, %r51, 63;
	bar.sync 	0;
	mad.lo.s32 	%r52, %r1, 3136, %r2;
	shl.b32 	%r53, %r3, 2;
	add.s32 	%r54, %r52, %r53;
	mad.lo.s32 	%r55, %r78, 25088, %r54;
	mul.wide.u32 	%rd7, %r55, 4;
	add.s64 	%rd8, %rd1, %rd7;
	ld.global.nc.f32 	%f98, [%rd8];
	st.shared.f32 	[%r6], %f98;
	ld.global.nc.f32 	%f99, [%rd8+4];
	st.shared.f32 	[%r6+4], %f99;
	ld.global.nc.f32 	%f100, [%rd8+8];
	st.shared.f32 	[%r6+8], %f100;
	ld.global.nc.f32 	%f101, [%rd8+12];
	st.shared.f32 	[%r6+12], %f101;
	shl.b32 	%r56, %r78, 3;
	shl.b32 	%r57, %r5, 13;
	shl.b32 	%r58, %r1, 10;
	add.s32 	%r59, %r57, %r58;
	add.s32 	%r15, %r59, %r56;
	or.pred  	%p4, %p3, %p2;
	or.pred  	%p5, %p4, %p1;
	@%p5 bra 	$L__BB9_3;
	add.s32 	%r60, %r15, %r7;
	mul.wide.u32 	%rd9, %r60, 4;
	add.s64 	%rd10, %rd2, %rd9;
	ld.global.nc.f32 	%f102, [%rd10];
	st.shared.f32 	[%r8], %f102;
$L__BB9_3:
	setp.gt.u32 	%p6, %r3, 20;
	setp.gt.u32 	%p7, %r4, 510;
	setp.gt.u32 	%p8, %r9, 63;
	or.pred  	%p9, %p8, %p7;
	or.pred  	%p10, %p9, %p6;
	@%p10 bra 	$L__BB9_5;
	add.s32 	%r63, %r15, %r10;
	mul.wide.u32 	%rd11, %r63, 4;
	add.s64 	%rd12, %rd2, %rd11;
	ld.global.nc.f32 	%f103, [%rd12];
	st.shared.f32 	[%r8+4], %f103;
$L__BB9_5:
	setp.gt.u32 	%p11, %r4, 509;
	setp.gt.u32 	%p12, %r11, 63;
	or.pred  	%p14, %p12, %p11;
	or.pred  	%p15, %p14, %p6;
	@%p15 bra 	$L__BB9_7;
	add.s32 	%r66, %r15, %r12;
	mul.wide.u32 	%rd13, %r66, 4;
	add.s64 	%rd14, %rd2, %rd13;
	ld.global.nc.f32 	%f104, [%rd14];
	st.shared.f32 	[%r8+8], %f104;
$L__BB9_7:
	shl.b32 	%r68, %r3, 2;
	mov.u32 	%r69, _ZZ38fused_nn_conv2d_add_nn_relu_12_kernel0E15pad_temp_shared;
	add.s32 	%r70, %r68, %r69;
	add.s32 	%r79, %r70, 224;
	bar.sync 	0;
	mov.b32 	%r80, 1024;
$L__BB9_8:
	ld.shared.f32 	%f105, [%r79+112];
	ld.shared.f32 	%f106, [%r79+-112];
	ld.shared.f32 	%f107, [%r79];
	ld.shared.f32 	%f108, [%r79+-224];
	add.s32 	%r71, %r13, %r80;
	ld.shared.f32 	%f109, [%r71+-1024];
	fma.rn.f32 	%f252, %f108, %f109, %f252;
	ld.shared.f32 	%f110, [%r71+-512];
	fma.rn.f32 	%f244, %f108, %f110, %f244;
	ld.shared.f32 	%f111, [%r71];
	fma.rn.f32 	%f236, %f108, %f111, %f236;
	ld.shared.f32 	%f112, [%r71+512];
	fma.rn.f32 	%f228, %f108, %f112, %f228;
	fma.rn.f32 	%f248, %f107, %f109, %f248;
	fma.rn.f32 	%f240, %f107, %f110, %f240;
	fma.rn.f32 	%f232, %f107, %f111, %f232;
	fma.rn.f32 	%f224, %f107, %f112, %f224;
	fma.rn.f32 	%f250, %f106, %f109, %f250;
	fma.rn.f32 	%f242, %f106, %f110, %f242;
	fma.rn.f32 	%f234, %f106, %f111, %f234;
	fma.rn.f32 	%f226, %f106, %f112, %f226;
	fma.rn.f32 	%f246, %f105, %f109, %f246;
	fma.rn.f32 	%f238, %f105, %f110, %f238;
	fma.rn.f32 	%f230, %f105, %f111, %f230;
	fma.rn.f32 	%f222, %f105, %f112, %f222;
	ld.shared.f32 	%f113, [%r71+-992];
	fma.rn.f32 	%f251, %f108, %f113, %f251;
	ld.shared.f32 	%f114, [%r71+-480];
	fma.rn.f32 	%f243, %f108, %f114, %f243;
	ld.shared.f32 	%f115, [%r71+32];
	fma.rn.f32 	%f235, %f108, %f115, %f235;
	ld.shared.f32 	%f116, [%r71+544];
	fma.rn.f32 	%f227, %f108, %f116, %f227;
	fma.rn.f32 	%f247, %f107, %f113, %f247;
	fma.rn.f32 	%f239, %f107, %f114, %f239;
	fma.rn.f32 	%f231, %f107, %f115, %f231;
	fma.rn.f32 	%f223, %f107, %f116, %f223;
	fma.rn.f32 	%f249, %f106, %f113, %f249;
	fma.rn.f32 	%f241, %f106, %f114, %f241;
	fma.rn.f32 	%f233, %f106, %f115, %f233;
	fma.rn.f32 	%f225, %f106, %f116, %f225;
	fma.rn.f32 	%f245, %f105, %f113, %f245;
	fma.rn.f32 	%f237, %f105, %f114, %f237;
	fma.rn.f32 	%f229, %f105, %f115, %f229;
	fma.rn.f32 	%f221, %f105, %f116, %f221;
	add.s32 	%r80, %r80, 4;
	add.s32 	%r79, %r79, 448;
	setp.ne.s32 	%p16, %r80, 1056;
	@%p16 bra 	$L__BB9_8;
	add.s32 	%r78, %r78, 1;
	setp.ne.s32 	%p17, %r78, 16;
	@%p17 bra 	$L__BB9_1;
	ld.param.u64 	%rd22, [fused_nn_conv2d_add_nn_relu_12_kernel0_param_3];
	ld.param.u64 	%rd21, [fused_nn_conv2d_add_nn_relu_12_kernel0_param_2];
	shl.b32 	%r72, %r5, 6;
	shl.b32 	%r73, %r1, 1;
	add.s32 	%r74, %r72, %r73;
	mad.lo.s32 	%r75, %r1, 6272, %r3;
	mad.lo.s32 	%r76, %r5, 200704, %r75;
	add.s32 	%r77, %r76, %r2;
	cvta.to.global.u64 	%rd15, %rd22;
	cvta.to.global.u64 	%rd16, %rd21;
	mul.wide.u32 	%rd17, %r74, 4;
	add.s64 	%rd18, %rd15, %rd17;
	ld.global.nc.f32 	%f117, [%rd18];
	add.f32 	%f118, %f252, %f117;
	max.f32 	%f119, %f118, 0f00000000;
	mul.wide.u32 	%rd19, %r77, 4;
	add.s64 	%rd20, %rd16, %rd19;
	st.global.f32 	[%rd20], %f119;
	ld.global.nc.f32 	%f120, [%rd18+64];
	add.f32 	%f121, %f244, %f120;
	max.f32 	%f122, %f121, 0f00000000;
	st.global.f32 	[%rd20+200704], %f122;
	ld.global.nc.f32 	%f123, [%rd18+128];
	add.f32 	%f124, %f236, %f123;
	max.f32 	%f125, %f124, 0f00000000;
	st.global.f32 	[%rd20+401408], %f125;
	ld.global.nc.f32 	%f126, [%rd18+192];
	add.f32 	%f127, %f228, %f126;
	max.f32 	%f128, %f127, 0f00000000;
	st.global.f32 	[%rd20+602112], %f128;
	add.f32 	%f129, %f248, %f117;
	max.f32 	%f130, %f129, 0f00000000;
	st.global.f32 	[%rd20+224], %f130;
	add.f32 	%f131, %f240, %f120;
	max.f32 	%f132, %f131, 0f00000000;
	st.global.f32 	[%rd20+200928], %f132;
	add.f32 	%f133, %f232, %f123;
	max.f32 	%f134, %f133, 0f00000000;
	st.global.f32 	[%rd20+401632], %f134;
	add.f32 	%f135, %f224, %f126;
	max.f32 	%f136, %f135, 0f00000000;
	st.global.f32 	[%rd20+602336], %f136;
	add.f32 	%f137, %f250, %f117;
	max.f32 	%f138, %f137, 0f00000000;
	st.global.f32 	[%rd20+112], %f138;
	add.f32 	%f139, %f242, %f120;
	max.f32 	%f140, %f139, 0f00000000;
	st.global.f32 	[%rd20+200816], %f140;
	add.f32 	%f141, %f234, %f123;
	max.f32 	%f142, %f141, 0f00000000;
	st.global.f32 	[%rd20+401520], %f142;
	add.f32 	%f143, %f226, %f126;
	max.f32 	%f144, %f143, 0f00000000;
	st.global.f32 	[%rd20+602224], %f144;
	add.f32 	%f145, %f246, %f117;
	max.f32 	%f146, %f145, 0f00000000;
	st.global.f32 	[%rd20+336], %f146;
	add.f32 	%f147, %f238, %f120;
	max.f32 	%f148, %f147, 0f00000000;
	st.global.f32 	[%rd20+201040], %f148;
	add.f32 	%f149, %f230, %f123;
	max.f32 	%f150, %f149, 0f00000000;
	st.global.f32 	[%rd20+401744], %f150;
	add.f32 	%f151, %f222, %f126;
	max.f32 	%f152, %f151, 0f00000000;
	st.global.f32 	[%rd20+602448], %f152;
	ld.global.nc.f32 	%f153, [%rd18+4];
	add.f32 	%f154, %f251, %f153;
	max.f32 	%f155, %f154, 0f00000000;
	st.global.f32 	[%rd20+12544], %f155;
	ld.global.nc.f32 	%f156, [%rd18+68];
	add.f32 	%f157, %f243, %f156;
	max.f32 	%f158, %f157, 0f00000000;
	st.global.f32 	[%rd20+213248], %f158;
	ld.global.nc.f32 	%f159, [%rd18+132];
	add.f32 	%f160, %f235, %f159;
	max.f32 	%f161, %f160, 0f00000000;
	st.global.f32 	[%rd20+413952], %f161;
	ld.global.nc.f32 	%f162, [%rd18+196];
	add.f32 	%f163, %f227, %f162;
	max.f32 	%f164, %f163, 0f00000000;
	st.global.f32 	[%rd20+614656], %f164;
	add.f32 	%f165, %f247, %f153;
	max.f32 	%f166, %f165, 0f00000000;
	st.global.f32 	[%rd20+12768], %f166;
	add.f32 	%f167, %f239, %f156;
	max.f32 	%f168, %f167, 0f00000000;
	st.global.f32 	[%rd20+213472], %f168;
	add.f32 	%f169, %f231, %f159;
	max.f32 	%f170, %f169, 0f00000000;
	st.global.f32 	[%rd20+414176], %f170;
	add.f32 	%f171, %f223, %f162;
	max.f32 	%f172, %f171, 0f00000000;
	st.global.f32 	[%rd20+614880], %f172;
	add.f32 	%f173, %f249, %f153;
	max.f32 	%f174, %f173, 0f00000000;
	st.global.f32 	[%rd20+12656], %f174;
	add.f32 	%f175, %f241, %f156;
	max.f32 	%f176, %f175, 0f00000000;
	st.global.f32 	[%rd20+213360], %f176;
	add.f32 	%f177, %f233, %f159;
	max.f32 	%f178, %f177, 0f00000000;
	st.global.f32 	[%rd20+414064], %f178;
	add.f32 	%f179, %f225, %f162;
	max.f32 	%f180, %f179, 0f00000000;
	st.global.f32 	[%rd20+614768], %f180;
	add.f32 	%f181, %f245, %f153;
	max.f32 	%f182, %f181, 0f00000000;
	st.global.f32 	[%rd20+12880], %f182;
	add.f32 	%f183, %f237, %f156;
	max.f32 	%f184, %f183, 0f00000000;
	st.global.f32 	[%rd20+213584], %f184;
	add.f32 	%f185, %f229, %f159;
	max.f32 	%f186, %f185, 0f00000000;
	st.global.f32 	[%rd20+414288], %f186;
	add.f32 	%f187, %f221, %f162;
	max.f32 	%f188, %f187, 0f00000000;
	st.global.f32 	[%rd20+614992], %f188;
	ret;

}
	// .globl	fused_nn_conv2d_add_nn_relu_17_kernel0
.visible .entry fused_nn_conv2d_add_nn_relu_17_kernel0(
	.param .u64 .ptr .align 1 fused_nn_conv2d_add_nn_relu_17_kernel0_param_0,
	.param .u64 .ptr .align 1 fused_nn_conv2d_add_nn_relu_17_kernel0_param_1,
	.param .u64 .ptr .align 1 fused_nn_conv2d_add_nn_relu_17_kernel0_param_2,
	.param .u64 .ptr .align 1 fused_nn_conv2d_add_nn_relu_17_kernel0_param_3
)
{
	.reg .pred 	%p<21>;
	.reg .b16 	%rs<6>;
	.reg .b32 	%r<146>;
	.reg .b32 	%f<174>;
	.reg .b64 	%rd<37>;
	// demoted variable
	.shared .align 4 .b8 _ZZ38fused_nn_conv2d_add_nn_relu_17_kernel0E18PaddedInput_shared[8208];
	// demoted variable
	.shared .align 4 .b8 _ZZ38fused_nn_conv2d_add_nn_relu_17_kernel0E18placeholder_shared[36];
	ld.param.u64 	%rd5, [fused_nn_conv2d_add_nn_relu_17_kernel0_param_0];
	ld.param.u64 	%rd2, [fused_nn_conv2d_add_nn_relu_17_kernel0_param_1];
	cvta.to.global.u64 	%rd1, %rd5;
	mov.u32 	%r1, %ctaid.y;
	shl.b32 	%r2, %r1, 4;
	mov.u32 	%r3, %tid.y;
	mov.u32 	%r4, %tid.x;
	mad.lo.s32 	%r5, %r3, 112, %r4;
	mul.hi.u32 	%r6, %r5, 37675152;
	or.b32  	%r19, %r6, %r2;
	setp.eq.s32 	%p1, %r19, 0;
	mov.f32 	%f164, 0f00000000;
	@%p1 bra 	$L__BB10_3;
	mul.lo.s32 	%r21, %r6, 114;
	sub.s32 	%r7, %r5, %r21;
	add.s32 	%r22, %r7, -1;
	setp.gt.u32 	%p2, %r22, 111;
	@%p2 bra 	$L__BB10_3;
	mov.u32 	%r23, %ctaid.z;
	mul.lo.s32 	%r24, %r23, 12544;
	mad.lo.s32 	%r25, %r1, 1792, %r24;
	add.s32 	%r26, %r25, %r7;
	mad.lo.s32 	%r27, %r6, 112, %r26;
	mul.wide.u32 	%rd6, %r27, 4;
	add.s64 	%rd7, %rd1, %rd6;
	ld.global.nc.f32 	%f164, [%rd7+-452];
$L__BB10_3:
	shl.b32 	%r28, %r5, 2;
	mov.u32 	%r29, _ZZ38fused_nn_conv2d_add_nn_relu_17_kernel0E18PaddedInput_shared;
	add.s32 	%r8, %r29, %r28;
	st.shared.f32 	[%r8], %f164;
	add.s32 	%r30, %r5, 110;
	mul.hi.u32 	%r31, %r30, 37675152;
	mul.lo.s32 	%r32, %r31, 114;
	sub.s32 	%r9, %r30, %r32;
	add.s32 	%r33, %r9, -1;
	setp.gt.u32 	%p3, %r33, 111;
	mov.f32 	%f165, 0f00000000;
	@%p3 bra 	$L__BB10_5;
	mov.u32 	%r34, %ctaid.z;
	mul.lo.s32 	%r35, %r34, 12544;
	add.s32 	%r36, %r5, 224;
	mul.hi.u32 	%r37, %r36, 37675152;
	mad.lo.s32 	%r38, %r1, 1792, %r35;
	add.s32 	%r39, %r38, %r9;
	mad.lo.s32 	%r40, %r37, 112, %r39;
	add.s32 	%r41, %r40, -113;
	mul.wide.u32 	%rd8, %r41, 4;
	add.s64 	%rd9, %rd1, %rd8;
	ld.global.nc.f32 	%f165, [%rd9];
$L__BB10_5:
	st.shared.f32 	[%r8+896], %f165;
	add.s32 	%r42, %r5, 106;
	mul.hi.u32 	%r43, %r42, 37675152;
	mul.lo.s32 	%r44, %r43, 114;
	sub.s32 	%r10, %r42, %r44;
	add.s32 	%r45, %r10, -1;
	setp.gt.u32 	%p4, %r45, 111;
	mov.f32 	%f166, 0f00000000;
	@%p4 bra 	$L__BB10_7;
	mov.u32 	%r46, %ctaid.z;
	mul.lo.s32 	%r47, %r46, 12544;
	add.s32 	%r48, %r5, 448;
	mul.hi.u32 	%r49, %r48, 37675152;
	mad.lo.s32 	%r50, %r1, 1792, %r47;
	add.s32 	%r51, %r50, %r10;
	mad.lo.s32 	%r52, %r49, 112, %r51;
	add.s32 	%r53, %r52, -113;
	mul.wide.u32 	%rd10, %r53, 4;
	add.s64 	%rd11, %rd1, %rd10;
	ld.global.nc.f32 	%f166, [%rd11];
$L__BB10_7:
	st.shared.f32 	[%r8+1792], %f166;
	add.s32 	%r54, %r5, 102;
	mul.hi.u32 	%r55, %r54, 37675152;
	mul.lo.s32 	%r56, %r55, 114;
	sub.s32 	%r11, %r54, %r56;
	add.s32 	%r57, %r11, -1;
	setp.gt.u32 	%p5, %r57, 111;
	mov.f32 	%f167, 0f00000000;
	@%p5 bra 	$L__BB10_9;
	mov.u32 	%r58, %ctaid.z;
	mul.lo.s32 	%r59, %r58, 12544;
	add.s32 	%r60, %r5, 672;
	mul.hi.u32 	%r61, %r60, 37675152;
	mad.lo.s32 	%r62, %r1, 1792, %r59;
	add.s32 	%r63, %r62, %r11;
	mad.lo.s32 	%r64, %r61, 112, %r63;
	add.s32 	%r65, %r64, -113;
	mul.wide.u32 	%rd12, %r65, 4;
	add.s64 	%rd13, %rd1, %rd12;
	ld.global.nc.f32 	%f167, [%rd13];
$L__BB10_9:
	st.shared.f32 	[%r8+2688], %f167;
	add.s32 	%r66, %r5, 98;
	mul.hi.u32 	%r67, %r66, 37675152;
	mul.lo.s32 	%r68, %r67, 114;
	sub.s32 	%r12, %r66, %r68;
	add.s32 	%r69, %r12, -1;
	setp.gt.u32 	%p6, %r69, 111;
	mov.f32 	%f168, 0f00000000;
	@%p6 bra 	$L__BB10_11;
	mov.u32 	%r70, %ctaid.z;
	mul.lo.s32 	%r71, %r70, 12544;
	add.s32 	%r72, %r5, 896;
	mul.hi.u32 	%r73, %r72, 37675152;
	mad.lo.s32 	%r74, %r1, 1792, %r71;
	add.s32 	%r75, %r74, %r12;
	mad.lo.s32 	%r76, %r73, 112, %r75;
	add.s32 	%r77, %r76, -113;
	mul.wide.u32 	%rd14, %r77, 4;
	add.s64 	%rd15, %rd1, %rd14;
	ld.global.nc.f32 	%f168, [%rd15];
$L__BB10_11:
	st.shared.f32 	[%r8+3584], %f168;
	add.s32 	%r78, %r5, 94;
	mul.hi.u32 	%r79, %r78, 37675152;
	mul.lo.s32 	%r80, %r79, 114;
	sub.s32 	%r13, %r78, %r80;
	add.s32 	%r81, %r13, -1;
	setp.gt.u32 	%p7, %r81, 111;
	mov.f32 	%f169, 0f00000000;
	@%p7 bra 	$L__BB10_13;
	mov.u32 	%r82, %ctaid.z;
	mul.lo.s32 	%r83, %r82, 12544;
	add.s32 	%r84, %r5, 1120;
	mul.hi.u32 	%r85, %r84, 37675152;
	mad.lo.s32 	%r86, %r1, 1792, %r83;
	add.s32 	%r87, %r86, %r13;
	mad.lo.s32 	%r88, %r85, 112, %r87;
	add.s32 	%r89, %r88, -113;
	mul.wide.u32 	%rd16, %r89, 4;
	add.s64 	%rd17, %rd1, %rd16;
	ld.global.nc.f32 	%f169, [%rd17];
$L__BB10_13:
	st.shared.f32 	[%r8+4480], %f169;
	add.s32 	%r90, %r5, 90;
	mul.hi.u32 	%r91, %r90, 37675152;
	mul.lo.s32 	%r92, %r91, 114;
	sub.s32 	%r14, %r90, %r92;
	add.s32 	%r93, %r14, -1;
	setp.gt.u32 	%p8, %r93, 111;
	mov.f32 	%f170, 0f00000000;
	@%p8 bra 	$L__BB10_15;
	mov.u32 	%r94, %ctaid.z;
	mul.lo.s32 	%r95, %r94, 12544;
	add.s32 	%r96, %r5, 1344;
	mul.hi.u32 	%r97, %r96, 37675152;
	mad.lo.s32 	%r98, %r1, 1792, %r95;
	add.s32 	%r99, %r98, %r14;
	mad.lo.s32 	%r100, %r97, 112, %r99;
	add.s32 	%r101, %r100, -113;
	mul.wide.u32 	%rd18, %r101, 4;
	add.s64 	%rd19, %rd1, %rd18;
	ld.global.nc.f32 	%f170, [%rd19];
$L__BB10_15:
	st.shared.f32 	[%r8+5376], %f170;
	add.s32 	%r102, %r5, 86;
	mul.hi.u32 	%r103, %r102, 37675152;
	mul.lo.s32 	%r104, %r103, 114;
	sub.s32 	%r15, %r102, %r104;
	add.s32 	%r105, %r15, -1;
	setp.gt.u32 	%p9, %r105, 111;
	mov.f32 	%f171, 0f00000000;
	@%p9 bra 	$L__BB10_17;
	mov.u32 	%r106, %ctaid.z;
	mul.lo.s32 	%r107, %r106, 12544;
	add.s32 	%r108, %r5, 1568;
	mul.hi.u32 	%r109, %r108, 37675152;
	mad.lo.s32 	%r110, %r1, 1792, %r107;
	add.s32 	%r111, %r110, %r15;
	mad.lo.s32 	%r112, %r109, 112, %r111;
	add.s32 	%r113, %r112, -113;
	mul.wide.u32 	%rd20, %r113, 4;
	add.s64 	%rd21, %rd1, %rd20;
	ld.global.nc.f32 	%f171, [%rd21];
$L__BB10_17:
	st.shared.f32 	[%r8+6272], %f171;
	add.s32 	%r114, %r5, 1792;
	mul.hi.u32 	%r16, %r114, 37675152;
	add.s32 	%r115, %r2, %r16;
	setp.gt.u32 	%p10, %r115, 112;
	mov.f32 	%f172, 0f00000000;
	@%p10 bra 	$L__BB10_20;
	add.s32 	%r116, %r5, 82;
	mul.hi.u32 	%r117, %r116, 37675152;
	mul.lo.s32 	%r118, %r117, 114;
	sub.s32 	%r17, %r116, %r118;
	add.s32 	%r119, %r17, -1;
	setp.gt.u32 	%p11, %r119, 111;
	@%p11 bra 	$L__BB10_20;
	mov.u32 	%r120, %ctaid.z;
	mul.lo.s32 	%r121, %r120, 12544;
	mad.lo.s32 	%r122, %r1, 1792, %r121;
	add.s32 	%r123, %r122, %r17;
	mad.lo.s32 	%r124, %r16, 112, %r123;
	add.s32 	%r125, %r124, -113;
	mul.wide.u32 	%rd22, %r125, 4;
	add.s64 	%rd23, %rd1, %rd22;
	ld.global.nc.f32 	%f172, [%rd23];
$L__BB10_20:
	st.shared.f32 	[%r8+7168], %f172;
	setp.gt.u32 	%p12, %r5, 35;
	setp.ne.s32 	%p13, %r3, 0;
	or.pred  	%p14, %p13, %p12;
	@%p14 bra 	$L__BB10_24;
	cvt.u16.u32 	%rs1, %r4;
	add.s16 	%rs2, %rs1, 2016;
	shr.u16 	%rs3, %rs2, 1;
	mul.hi.u16 	%rs4, %rs3, -28743;
	shr.u16 	%rs5, %rs4, 5;
	cvt.u32.u16 	%r18, %rs5;
	add.s32 	%r127, %r2, %r18;
	setp.gt.u32 	%p15, %r127, 112;
	setp.gt.u32 	%p16, %r4, 34;
	mov.f32 	%f173, 0f00000000;
	or.pred  	%p17, %p15, %p16;
	@%p17 bra 	$L__BB10_23;
	mov.u32 	%r128, %ctaid.z;
	mad.lo.s32 	%r129, %r1, 1792, %r4;
	mad.lo.s32 	%r130, %r128, 12544, %r129;
	mad.lo.s32 	%r131, %r18, 112, %r130;
	add.s32 	%r132, %r131, -35;
	mul.wide.u32 	%rd24, %r132, 4;
	add.s64 	%rd25, %rd1, %rd24;
	ld.global.nc.f32 	%f173, [%rd25];
$L__BB10_23:
	shl.b32 	%r133, %r4, 2;
	add.s32 	%r135, %r29, %r133;
	st.shared.f32 	[%r135+8064], %f173;
$L__BB10_24:
	setp.ne.s32 	%p18, %r3, 0;
	setp.gt.u32 	%p19, %r5, 8;
	or.pred  	%p20, %p18, %p19;
	@%p20 bra 	$L__BB10_26;
	mov.u32 	%r136, %ctaid.z;
	mad.lo.s32 	%r137, %r136, 9, %r4;
	cvta.to.global.u64 	%rd26, %rd2;
	mul.wide.u32 	%rd27, %r137, 4;
	add.s64 	%rd28, %rd26, %rd27;
	ld.global.nc.f32 	%f33, [%rd28];
	shl.b32 	%r138, %r4, 2;
	mov.u32 	%r139, _ZZ38fused_nn_conv2d_add_nn_relu_17_kernel0E18placeholder_shared;
	add.s32 	%r140, %r139, %r138;
	st.shared.f32 	[%r140], %f33;
$L__BB10_26:
	ld.param.u64 	%rd36, [fused_nn_conv2d_add_nn_relu_17_kernel0_param_3];
	ld.param.u64 	%rd35, [fused_nn_conv2d_add_nn_relu_17_kernel0_param_2];
	cvta.to.global.u64 	%rd29, %rd36;
	cvta.to.global.u64 	%rd30, %rd35;
	bar.sync 	0;
	mad.lo.s32 	%r141, %r3, 3200, %r8;
	ld.shared.f32 	%f34, [%r141];
	ld.shared.f32 	%f35, [%r141+4];
	ld.shared.f32 	%f36, [%r141+8];
	ld.shared.f32 	%f37, [%r141+456];
	ld.shared.f32 	%f38, [%r141+460];
	ld.shared.f32 	%f39, [%r141+464];
	ld.shared.f32 	%f40, [%r141+912];
	ld.shared.f32 	%f41, [%r141+916];
	ld.shared.f32 	%f42, [%r141+920];
	ld.shared.f32 	%f43, [%r141+1368];
	ld.shared.f32 	%f44, [%r141+1372];
	ld.shared.f32 	%f45, [%r141+1376];
	ld.shared.f32 	%f46, [%r141+1824];
	ld.shared.f32 	%f47, [%r141+1828];
	ld.shared.f32 	%f48, [%r141+1832];
	ld.shared.f32 	%f49, [%r141+2280];
	ld.shared.f32 	%f50, [%r141+2284];
	ld.shared.f32 	%f51, [%r141+2288];
	ld.shared.f32 	%f52, [%r141+2736];
	ld.shared.f32 	%f53, [%r141+2740];
	ld.shared.f32 	%f54, [%r141+2744];
	ld.shared.f32 	%f55, [%r141+3192];
	ld.shared.f32 	%f56, [%r141+3196];
	ld.shared.f32 	%f57, [%r141+3200];
	ld.shared.f32 	%f58, [%r141+3648];
	ld.shared.f32 	%f59, [%r141+3652];
	ld.shared.f32 	%f60, [%r141+3656];
	ld.shared.f32 	%f61, [%r141+4104];
	ld.shared.f32 	%f62, [%r141+4108];
	ld.shared.f32 	%f63, [%r141+4112];
	ld.shared.f32 	%f64, [_ZZ38fused_nn_conv2d_add_nn_relu_17_kernel0E18placeholder_shared];
	ld.shared.f32 	%f65, [_ZZ38fused_nn_conv2d_add_nn_relu_17_kernel0E18placeholder_shared+4];
	ld.shared.f32 	%f66, [_ZZ38fused_nn_conv2d_add_nn_relu_17_kernel0E18placeholder_shared+8];
	ld.shared.f32 	%f67, [_ZZ38fused_nn_conv2d_add_nn_relu_17_kernel0E18placeholder_shared+12];
	ld.shared.f32 	%f68, [_ZZ38fused_nn_conv2d_add_nn_relu_17_kernel0E18placeholder_shared+16];
	ld.shared.f32 	%f69, [_ZZ38fused_nn_conv2d_add_nn_relu_17_kernel0E18placeholder_shared+20];
	ld.shared.f32 	%f70, [_ZZ38fused_nn_conv2d_add_nn_relu_17_kernel0E18placeholder_shared+24];
	ld.shared.f32 	%f71, [_ZZ38fused_nn_conv2d_add_nn_relu_17_kernel0E18placeholder_shared+28];
	ld.shared.f32 	%f72, [_ZZ38fused_nn_conv2d_add_nn_relu_17_kernel0E18placeholder_shared+32];
	fma.rn.f32 	%f73, %f34, %f64, 0f00000000;
	fma.rn.f32 	%f74, %f35, %f65, %f73;
	fma.rn.f32 	%f75, %f36, %f66, %f74;
	fma.rn.f32 	%f76, %f37, %f67, %f75;
	fma.rn.f32 	%f77, %f38, %f68, %f76;
	fma.rn.f32 	%f78, %f39, %f69, %f77;
	fma.rn.f32 	%f79, %f40, %f70, %f78;
	fma.rn.f32 	%f80, %f41, %f71, %f79;
	fma.rn.f32 	%f81, %f42, %f72, %f80;
	fma.rn.f32 	%f82, %f37, %f64, 0f00000000;
	fma.rn.f32 	%f83, %f38, %f65, %f82;
	fma.rn.f32 	%f84, %f39, %f66, %f83;
	fma.rn.f32 	%f85, %f40, %f67, %f84;
	fma.rn.f32 	%f86, %f41, %f68, %f85;
	fma.rn.f32 	%f87, %f42, %f69, %f86;
	fma.rn.f32 	%f88, %f43, %f70, %f87;
	fma.rn.f32 	%f89, %f44, %f71, %f88;
	fma.rn.f32 	%f90, %f45, %f72, %f89;
	fma.rn.f32 	%f91, %f40, %f64, 0f00000000;
	fma.rn.f32 	%f92, %f41, %f65, %f91;
	fma.rn.f32 	%f93, %f42, %f66, %f92;
	fma.rn.f32 	%f94, %f43, %f67, %f93;
	fma.rn.f32 	%f95, %f44, %f68, %f94;
	fma.rn.f32 	%f96, %f45, %f69, %f95;
	fma.rn.f32 	%f97, %f46, %f70, %f96;
	fma.rn.f32 	%f98, %f47, %f71, %f97;
	fma.rn.f32 	%f99, %f48, %f72, %f98;
	fma.rn.f32 	%f100, %f43, %f64, 0f00000000;
	fma.rn.f32 	%f101, %f44, %f65, %f100;
	fma.rn.f32 	%f102, %f45, %f66, %f101;
	fma.rn.f32 	%f103, %f46, %f67, %f102;
	fma.rn.f32 	%f104, %f47, %f68, %f103;
	fma.rn.f32 	%f105, %f48, %f69, %f104;
	fma.rn.f32 	%f106, %f49, %f70, %f105;
	fma.rn.f32 	%f107, %f50, %f71, %f106;
	fma.rn.f32 	%f108, %f51, %f72, %f107;
	fma.rn.f32 	%f109, %f46, %f64, 0f00000000;
	fma.rn.f32 	%f110, %f47, %f65, %f109;
	fma.rn.f32 	%f111, %f48, %f66, %f110;
	fma.rn.f32 	%f112, %f49, %f67, %f111;
	fma.rn.f32 	%f113, %f50, %f68, %f112;
	fma.rn.f32 	%f114, %f51, %f69, %f113;
	fma.rn.f32 	%f115, %f52, %f70, %f114;
	fma.rn.f32 	%f116, %f53, %f71, %f115;
	fma.rn.f32 	%f117, %f54, %f72, %f116;
	fma.rn.f32 	%f118, %f49, %f64, 0f00000000;
	fma.rn.f32 	%f119, %f50, %f65, %f118;
	fma.rn.f32 	%f120, %f51, %f66, %f119;
	fma.rn.f32 	%f121, %f52, %f67, %f120;
	fma.rn.f32 	%f122, %f53, %f68, %f121;
	fma.rn.f32 	%f123, %f54, %f69, %f122;
	fma.rn.f32 	%f124, %f55, %f70, %f123;
	fma.rn.f32 	%f125, %f56, %f71, %f124;
	fma.rn.f32 	%f126, %f57, %f72, %f125;
	fma.rn.f32 	%f127, %f52, %f64, 0f00000000;
	fma.rn.f32 	%f128, %f53, %f65, %f127;
	fma.rn.f32 	%f129, %f54, %f66, %f128;
	fma.rn.f32 	%f130, %f55, %f67, %f129;
	fma.rn.f32 	%f131, %f56, %f68, %f130;
	fma.rn.f32 	%f132, %f57, %f69, %f131;
	fma.rn.f32 	%f133, %f58, %f70, %f132;
	fma.rn.f32 	%f134, %f59, %f71, %f133;
	fma.rn.f32 	%f135, %f60, %f72, %f134;
	fma.rn.f32 	%f136, %f55, %f64, 0f00000000;
	fma.rn.f32 	%f137, %f56, %f65, %f136;
	fma.rn.f32 	%f138, %f57, %f66, %f137;
	fma.rn.f32 	%f139, %f58, %f67, %f138;
	fma.rn.f32 	%f140, %f59, %f68, %f139;
	fma.rn.f32 	%f141, %f60, %f69, %f140;
	fma.rn.f32 	%f142, %f61, %f70, %f141;
	fma.rn.f32 	%f143, %f62, %f71, %f142;
	fma.rn.f32 	%f144, %f63, %f72, %f143;
	mov.u32 	%r142, %ctaid.z;
	mul.wide.u32 	%rd31, %r142, 4;
	add.s64 	%rd32, %rd29, %rd31;
	ld.global.nc.f32 	%f145, [%rd32];
	add.f32 	%f146, %f145, %f81;
	max.f32 	%f147, %f146, 0f00000000;
	mad.lo.s32 	%r143, %r1, 1792, %r4;
	mad.lo.s32 	%r144, %r142, 12544, %r143;
	mad.lo.s32 	%r145, %r3, 896, %r144;
	mul.wide.u32 	%rd33, %r145, 4;
	add.s64 	%rd34, %rd30, %rd33;
	st.global.f32 	[%rd34], %f147;
	add.f32 	%f148, %f90, %f145;
	max.f32 	%f149, %f148, 0f00000000;
	st.global.f32 	[%rd34+448], %f149;
	add.f32 	%f150, %f99, %f145;
	max.f32 	%f151, %f150, 0f00000000;
	st.global.f32 	[%rd34+896], %f151;
	add.f32 	%f152, %f108, %f145;
	max.f32 	%f153, %f152, 0f00000000;
	st.global.f32 	[%rd34+1344], %f153;
	add.f32 	%f154, %f117, %f145;
	max.f32 	%f155, %f154, 0f00000000;
	st.global.f32 	[%rd34+1792], %f155;
	add.f32 	%f156, %f126, %f145;
	max.f32 	%f157, %f156, 0f00000000;
	st.global.f32 	[%rd34+2240], %f157;
	add.f32 	%f158, %f135, %f145;
	max.f32 	%f159, %f158, 0f00000000;
	st.global.f32 	[%rd34+2688], %f159;
	add.f32 	%f160, %f144, %f145;
	max.f32 	%f161, %f160, 0f00000000;
	st.global.f32 	[%rd34+3136], %f161;
	ret;

}
	// .globl	fused_nn_conv2d_add_nn_relu_15_kernel0
.visible .entry fused_nn_conv2d_add_nn_relu_15_kernel0(
	.param .u64 .ptr .align 1 fused_nn_conv2d_add_nn_relu_15_kernel0_param_0,
	.param .u64 .ptr .align 1 fused_nn_conv2d_add_nn_relu_15_kernel0_param_1,
	.param .u64 .ptr .align 1 fused_nn_conv2d_add_nn_relu_15_kernel0_param_2,
	.param .u64 .ptr .align 1 fused_nn_conv2d_add_nn_relu_15_kernel0_param_3
)
{
	.reg .pred 	%p<15>;
	.reg .b16 	%rs<69>;
	.reg .b32 	%r<103>;
	.reg .b32 	%f<93>;
	.reg .b64 	%rd<42>;
	// demoted variable
	.shared .align 4 .b8 _ZZ38fused_nn_conv2d_add_nn_relu_15_kernel0E18PaddedInput_shared[4068];
	// demoted variable
	.shared .align 4 .b8 _ZZ38fused_nn_conv2d_add_nn_relu_15_kernel0E18placeholder_shared[36];
	ld.param.u64 	%rd5, [fused_nn_conv2d_add_nn_relu_15_kernel0_param_0];
	ld.param.u64 	%rd2, [fused_nn_conv2d_add_nn_relu_15_kernel0_param_1];
	cvta.to.global.u64 	%rd1, %rd5;
	mov.u32 	%r1, %ctaid.y;
	setp.eq.s32 	%p1, %r1, 0;
	mov.f32 	%f84, 0f00000000;
	@%p1 bra 	$L__BB11_3;
	mov.u32 	%r9, %tid.y;
	mul.lo.s32 	%r2, %r9, 56;
	mov.u32 	%r3, %tid.x;
	or.b32  	%r10, %r2, %r3;
	setp.eq.s32 	%p2, %r10, 0;
	@%p2 bra 	$L__BB11_3;
	mov.u32 	%r11, %ctaid.z;
	mad.lo.s32 	%r12, %r1, 896, %r3;
	mad.lo.s32 	%r13, %r11, 12544, %r12;
	add.s32 	%r14, %r13, %r2;
	add.s32 	%r15, %r14, -113;
	mul.wide.u32 	%rd6, %r15, 4;
	add.s64 	%rd7, %rd1, %rd6;
	ld.global.nc.f32 	%f84, [%rd7];
$L__BB11_3:
	mov.u32 	%r4, %tid.y;
	mov.u32 	%r5, %tid.x;
	mad.lo.s32 	%r6, %r4, 56, %r5;
	shl.b32 	%r16, %r6, 2;
	mov.u32 	%r17, _ZZ38fused_nn_conv2d_add_nn_relu_15_kernel0E18PaddedInput_shared;
	add.s32 	%r7, %r17, %r16;
	st.shared.f32 	[%r7], %f84;
	shl.b32 	%r18, %r1, 3;
	cvt.u16.u32 	%rs1, %r6;
	add.s16 	%rs2, %rs1, 112;
	mul.hi.u16 	%rs11, %rs2, 18559;
	shr.u16 	%rs12, %rs11, 5;
	cvt.u32.u16 	%r8, %rs12;
	or.b32  	%r19, %r18, %r8;
	setp.eq.s32 	%p3, %r19, 0;
	mov.f32 	%f85, 0f00000000;
	@%p3 bra 	$L__BB11_6;
	mul.lo.s16 	%rs15, %rs12, 113;
	sub.s16 	%rs3, %rs2, %rs15;
	setp.eq.s16 	%p4, %rs3, 0;
	@%p4 bra 	$L__BB11_6;
	mov.u32 	%r20, %ctaid.z;
	mul.lo.s32 	%r21, %r20, 12544;
	mul.lo.s32 	%r22, %r8, 112;
	cvt.u64.u32 	%rd8, %r22;
	cvt.u64.u16 	%rd9, %rs3;
	mad.lo.s32 	%r23, %r1, 896, %r21;
	cvt.u64.u32 	%rd10, %r23;
	add.s64 	%rd11, %rd10, %rd9;
	add.s64 	%rd12, %rd11, %rd8;
	shl.b64 	%rd13, %rd12, 2;
	add.s64 	%rd14, %rd1, %rd13;
	ld.global.nc.f32 	%f85, [%rd14+-452];
$L__BB11_6:
	st.shared.f32 	[%r7+448], %f85;
	add.s16 	%rs16, %rs1, 111;
	mul.hi.u16 	%rs17, %rs16, 18559;
	shr.u16 	%rs18, %rs17, 5;
	mul.lo.s16 	%rs19, %rs18, 113;
	sub.s16 	%rs4, %rs16, %rs19;
	setp.eq.s16 	%p5, %rs4, 0;
	mov.f32 	%f86, 0f00000000;
	@%p5 bra 	$L__BB11_8;
	cvt.u32.u16 	%r24, %rs4;
	mov.u32 	%r25, %ctaid.z;
	mul.lo.s32 	%r26, %r25, 12544;
	add.s16 	%rs20, %rs1, 224;
	mul.hi.u16 	%rs21, %rs20, 18559;
	shr.u16 	%rs22, %rs21, 5;
	mul.wide.u16 	%r27, %rs22, 112;
	mad.lo.s32 	%r28, %r1, 896, %r26;
	add.s32 	%r29, %r28, %r24;
	add.s32 	%r30, %r29, %r27;
	add.s32 	%r31, %r30, -113;
	mul.wide.u32 	%rd15, %r31, 4;
	add.s64 	%rd16, %rd1, %rd15;
	ld.global.nc.f32 	%f86, [%rd16];
$L__BB11_8:
	st.shared.f32 	[%r7+896], %f86;
	add.s16 	%rs23, %rs1, 110;
	mul.hi.u16 	%rs24, %rs23, 18559;
	shr.u16 	%rs25, %rs24, 5;
	mul.lo.s16 	%rs26, %rs25, 113;
	sub.s16 	%rs5, %rs23, %rs26;
	setp.eq.s16 	%p6, %rs5, 0;
	mov.f32 	%f87, 0f00000000;
	@%p6 bra 	$L__BB11_10;
	cvt.u32.u16 	%r32, %rs5;
	mov.u32 	%r33, %ctaid.z;
	mul.lo.s32 	%r34, %r33, 12544;
	add.s16 	%rs27, %rs1, 336;
	mul.hi.u16 	%rs28, %rs27, 18559;
	shr.u16 	%rs29, %rs28, 5;
	mul.wide.u16 	%r35, %rs29, 112;
	mad.lo.s32 	%r36, %r1, 896, %r34;
	add.s32 	%r37, %r36, %r32;
	add.s32 	%r38, %r37, %r35;
	add.s32 	%r39, %r38, -113;
	mul.wide.u32 	%rd17, %r39, 4;
	add.s64 	%rd18, %rd1, %rd17;
	ld.global.nc.f32 	%f87, [%rd18];
$L__BB11_10:
	st.shared.f32 	[%r7+1344], %f87;
	add.s16 	%rs30, %rs1, 109;
	mul.hi.u16 	%rs31, %rs30, 18559;
	shr.u16 	%rs32, %rs31, 5;
	mul.lo.s16 	%rs33, %rs32, 113;
	sub.s16 	%rs6, %rs30, %rs33;
	setp.eq.s16 	%p7, %rs6, 0;
	mov.f32 	%f88, 0f00000000;
	@%p7 bra 	$L__BB11_12;
	cvt.u32.u16 	%r40, %rs6;
	mov.u32 	%r41, %ctaid.z;
	mul.lo.s32 	%r42, %r41, 12544;
	add.s16 	%rs34, %rs1, 448;
	mul.hi.u16 	%rs35, %rs34, 18559;
	shr.u16 	%rs36, %rs35, 5;
	mul.wide.u16 	%r43, %rs36, 112;
	mad.lo.s32 	%r44, %r1, 896, %r42;
	add.s32 	%r45, %r44, %r40;
	add.s32 	%r46, %r45, %r43;
	add.s32 	%r47, %r46, -113;
	mul.wide.u32 	%rd19, %r47, 4;
	add.s64 	%rd20, %rd1, %rd19;
	ld.global.nc.f32 	%f88, [%rd20];
$L__BB11_12:
	st.shared.f32 	[%r7+1792], %f88;
	add.s16 	%rs37, %rs1, 108;
	mul.hi.u16 	%rs38, %rs37, 18559;
	shr.u16 	%rs39, %rs38, 5;
	mul.lo.s16 	%rs40, %rs39, 113;
	sub.s16 	%rs7, %rs37, %rs40;
	setp.eq.s16 	%p8, %rs7, 0;
	mov.f32 	%f89, 0f00000000;
	@%p8 bra 	$L__BB11_14;
	cvt.u32.u16 	%r48, %rs7;
	mov.u32 	%r49, %ctaid.z;
	mul.lo.s32 	%r50, %r49, 12544;
	add.s16 	%rs41, %rs1, 560;
	mul.hi.u16 	%rs42, %rs41, 18559;
	shr.u16 	%rs43, %rs42, 5;
	mul.wide.u16 	%r51, %rs43, 112;
	mad.lo.s32 	%r52, %r1, 896, %r50;
	add.s32 	%r53, %r52, %r48;
	add.s32 	%r54, %r53, %r51;
	add.s32 	%r55, %r54, -113;
	mul.wide.u32 	%rd21, %r55, 4;
	add.s64 	%rd22, %rd1, %rd21;
	ld.global.nc.f32 	%f89, [%rd22];
$L__BB11_14:
	st.shared.f32 	[%r7+2240], %f89;
	add.s16 	%rs44, %rs1, 107;
	mul.hi.u16 	%rs45, %rs44, 18559;
	shr.u16 	%rs46, %rs45, 5;
	mul.lo.s16 	%rs47, %rs46, 113;
	sub.s16 	%rs8, %rs44, %rs47;
	setp.eq.s16 	%p9, %rs8, 0;
	mov.f32 	%f90, 0f00000000;
	@%p9 bra 	$L__BB11_16;
	cvt.u32.u16 	%r56, %rs8;
	mov.u32 	%r57, %ctaid.z;
	mul.lo.s32 	%r58, %r57, 12544;
	add.s16 	%rs48, %rs1, 672;
	mul.hi.u16 	%rs49, %rs48, 18559;
	shr.u16 	%rs50, %rs49, 5;
	mul.wide.u16 	%r59, %rs50, 112;
	mad.lo.s32 	%r60, %r1, 896, %r58;
	add.s32 	%r61, %r60, %r56;
	add.s32 	%r62, %r61, %r59;
	add.s32 	%r63, %r62, -113;
	mul.wide.u32 	%rd23, %r63, 4;
	add.s64 	%rd24, %rd1, %rd23;
	ld.global.nc.f32 	%f90, [%rd24];
$L__BB11_16:
	st.shared.f32 	[%r7+2688], %f90;
	add.s16 	%rs51, %rs1, 106;
	mul.hi.u16 	%rs52, %rs51, 18559;
	shr.u16 	%rs53, %rs52, 5;
	mul.lo.s16 	%rs54, %rs53, 113;
	sub.s16 	%rs9, %rs51, %rs54;
	setp.eq.s16 	%p10, %rs9, 0;
	mov.f32 	%f91, 0f00000000;
	@%p10 bra 	$L__BB11_18;
	cvt.u32.u16 	%r64, %rs9;
	mov.u32 	%r65, %ctaid.z;
	mul.lo.s32 	%r66, %r65, 12544;
	add.s16 	%rs55, %rs1, 784;
	mul.hi.u16 	%rs56, %rs55, 18559;
	shr.u16 	%rs57, %rs56, 5;
	mul.wide.u16 	%r67, %rs57, 112;
	mad.lo.s32 	%r68, %r1, 896, %r66;
	add.s32 	%r69, %r68, %r64;
	add.s32 	%r70, %r69, %r67;
	add.s32 	%r71, %r70, -113;
	mul.wide.u32 	%rd25, %r71, 4;
	add.s64 	%rd26, %rd1, %rd25;
	ld.global.nc.f32 	%f91, [%rd26];
$L__BB11_18:
	st.shared.f32 	[%r7+3136], %f91;
	add.s16 	%rs58, %rs1, 105;
	mul.hi.u16 	%rs59, %rs58, 18559;
	shr.u16 	%rs60, %rs59, 5;
	mul.lo.s16 	%rs61, %rs60, 113;
	sub.s16 	%rs10, %rs58, %rs61;
	setp.eq.s16 	%p11, %rs10, 0;
	mov.f32 	%f92, 0f00000000;
	@%p11 bra 	$L__BB11_20;
	cvt.u32.u16 	%r72, %rs10;
	mov.u32 	%r73, %ctaid.z;
	mul.lo.s32 	%r74, %r73, 12544;
	add.s16 	%rs62, %rs1, 896;
	mul.hi.u16 	%rs63, %rs62, 18559;
	shr.u16 	%rs64, %rs63, 5;
	mul.wide.u16 	%r75, %rs64, 112;
	mad.lo.s32 	%r76, %r1, 896, %r74;
	add.s32 	%r77, %r76, %r72;
	add.s32 	%r78, %r77, %r75;
	add.s32 	%r79, %r78, -113;
	mul.wide.u32 	%rd27, %r79, 4;
	add.s64 	%rd28, %rd1, %rd27;
	ld.global.nc.f32 	%f92, [%rd28];
$L__BB11_20:
	st.shared.f32 	[%r7+3584], %f92;
	setp.gt.u32 	%p12, %r6, 8;
	setp.ne.s32 	%p13, %r4, 0;
	or.pred  	%p14, %p13, %p12;
	@%p14 bra 	$L__BB11_22;
	mov.u32 	%r80, %ctaid.z;
	cvt.u16.u32 	%rs65, %r5;
	add.s16 	%rs66, %rs65, 1008;
	mul.hi.u16 	%rs67, %rs66, 580;
	mul.lo.s16 	%rs68, %rs67, 112;
	cvt.u32.u16 	%r81, %rs68;
	mad.lo.s32 	%r82, %r1, 896, %r5;
	mad.lo.s32 	%r83, %r80, 12544, %r82;
	add.s32 	%r84, %r83, %r81;
	add.s32 	%r85, %r84, -9;
	mul.wide.u32 	%rd29, %r85, 4;
	add.s64 	%rd30, %rd1, %rd29;
	ld.global.nc.f32 	%f30, [%rd30];
	shl.b32 	%r86, %r5, 2;
	add.s32 	%r88, %r17, %r86;
	st.shared.f32 	[%r88+4032], %f30;
	mad.lo.s32 	%r89, %r80, 9, %r5;
	cvta.to.global.u64 	%rd31, %rd2;
	mul.wide.u32 	%rd32, %r89, 4;
	add.s64 	%rd33, %rd31, %rd32;
	ld.global.nc.f32 	%f31, [%rd33];
	mov.u32 	%r90, _ZZ38fused_nn_conv2d_add_nn_relu_15_kernel0E18placeholder_shared;
	add.s32 	%r91, %r90, %r86;
	st.shared.f32 	[%r91], %f31;
$L__BB11_22:
	ld.param.u64 	%rd41, [fused_nn_conv2d_add_nn_relu_15_kernel0_param_3];
	ld.param.u64 	%rd40, [fused_nn_conv2d_add_nn_relu_15_kernel0_param_2];
	cvta.to.global.u64 	%rd34, %rd41;
	cvta.to.global.u64 	%rd35, %rd40;
	bar.sync 	0;
	mov.u32 	%r92, %tid.y;
	mov.u32 	%r93, %tid.x;
	shl.b32 	%r94, %r93, 1;
	mad.lo.s32 	%r95, %r92, 226, %r94;
	shl.b32 	%r96, %r95, 2;
	mov.u32 	%r97, _ZZ38fused_nn_conv2d_add_nn_relu_15_kernel0E18PaddedInput_shared;
	add.s32 	%r98, %r97, %r96;
	ld.shared.f32 	%f32, [%r98];
	ld.shared.f32 	%f33, [%r98+1808];
	ld.shared.f32 	%f34, [%r98+4];
	ld.shared.f32 	%f35, [%r98+1812];
	ld.shared.f32 	%f36, [%r98+8];
	ld.shared.f32 	%f37, [%r98+1816];
	ld.shared.f32 	%f38, [%r98+452];
	ld.shared.f32 	%f39, [%r98+2260];
	ld.shared.f32 	%f40, [%r98+456];
	ld.shared.f32 	%f41, [%r98+2264];
	ld.shared.f32 	%f42, [%r98+460];
	ld.shared.f32 	%f43, [%r98+2268];
	ld.shared.f32 	%f44, [%r98+904];
	ld.shared.f32 	%f45, [%r98+2712];
	ld.shared.f32 	%f46, [%r98+908];
	ld.shared.f32 	%f47, [%r98+2716];
	ld.shared.f32 	%f48, [%r98+912];
	ld.shared.f32 	%f49, [%r98+2720];
	ld.shared.f32 	%f50, [_ZZ38fused_nn_conv2d_add_nn_relu_15_kernel0E18placeholder_shared];
	ld.shared.f32 	%f51, [_ZZ38fused_nn_conv2d_add_nn_relu_15_kernel0E18placeholder_shared+4];
	ld.shared.f32 	%f52, [_ZZ38fused_nn_conv2d_add_nn_relu_15_kernel0E18placeholder_shared+8];
	ld.shared.f32 	%f53, [_ZZ38fused_nn_conv2d_add_nn_relu_15_kernel0E18placeholder_shared+12];
	ld.shared.f32 	%f54, [_ZZ38fused_nn_conv2d_add_nn_relu_15_kernel0E18placeholder_shared+16];
	ld.shared.f32 	%f55, [_ZZ38fused_nn_conv2d_add_nn_relu_15_kernel0E18placeholder_shared+20];
	ld.shared.f32 	%f56, [_ZZ38fused_nn_conv2d_add_nn_relu_15_kernel0E18placeholder_shared+24];
	ld.shared.f32 	%f57, [_ZZ38fused_nn_conv2d_add_nn_relu_15_kernel0E18placeholder_shared+28];
	ld.shared.f32 	%f58, [_ZZ38fused_nn_conv2d_add_nn_relu_15_kernel0E18placeholder_shared+32];
	fma.rn.f32 	%f59, %f32, %f50, 0f00000000;
	fma.rn.f32 	%f60, %f33, %f50, 0f00000000;
	fma.rn.f32 	%f61, %f34, %f51, %f59;
	fma.rn.f32 	%f62, %f35, %f51, %f60;
	fma.rn.f32 	%f63, %f36, %f52, %f61;
	fma.rn.f32 	%f64, %f37, %f52, %f62;
	fma.rn.f32 	%f65, %f38, %f53, %f63;
	fma.rn.f32 	%f66, %f39, %f53, %f64;
	fma.rn.f32 	%f67, %f40, %f54, %f65;
	fma.rn.f32 	%f68, %f41, %f54, %f66;
	fma.rn.f32 	%f69, %f42, %f55, %f67;
	fma.rn.f32 	%f70, %f43, %f55, %f68;
	fma.rn.f32 	%f71, %f44, %f56, %f69;
	fma.rn.f32 	%f72, %f45, %f56, %f70;
	fma.rn.f32 	%f73, %f46, %f57, %f71;
	fma.rn.f32 	%f74, %f47, %f57, %f72;
	fma.rn.f32 	%f75, %f48, %f58, %f73;
	fma.rn.f32 	%f76, %f49, %f58, %f74;
	mov.u32 	%r99, %ctaid.z;
	mul.wide.u32 	%rd36, %r99, 4;
	add.s64 	%rd37, %rd34, %rd36;
	ld.global.nc.f32 	%f77, [%rd37];
	add.f32 	%f78, %f77, %f75;
	max.f32 	%f79, %f78, 0f00000000;
	mad.lo.s32 	%r100, %r1, 224, %r93;
	mad.lo.s32 	%r101, %r99, 3136, %r100;
	mad.lo.s32 	%r102, %r92, 56, %r101;
	mul.wide.u32 	%rd38, %r102, 4;
	add.s64 	%rd39, %rd35, %rd38;
	st.global.f32 	[%rd39], %f79;
	add.f32 	%f80, %f76, %f77;
	max.f32 	%f81, %f80, 0f00000000;
	st.global.f32 	[%rd39+448], %f81;
	ret;

}
	// .globl	fused_nn_batch_flatten_kernel0
.visible .entry fused_nn_batch_flatten_kernel0(
	.param .u64 .ptr .align 1 fused_nn_batch_flatten_kernel0_param_0,
	.param .u64 .ptr .align 1 fused_nn_batch_flatten_kernel0_param_1
)
{
	.reg .b32 	%r<2>;
	.reg .b32 	%f<2>;
	.reg .b64 	%rd<8>;

	ld.param.u64 	%rd1, [fused_nn_batch_flatten_kernel0_param_0];
	ld.param.u64 	%rd2, [fused_nn_batch_flatten_kernel0_param_1];
	cvta.to.global.u64 	%rd3, %rd1;
	cvta.to.global.u64 	%rd4, %rd2;
	mov.u32 	%r1, %tid.x;
	mul.wide.u32 	%rd5, %r1, 4;
	add.s64 	%rd6, %rd4, %rd5;
	ld.global.nc.f32 	%f1, [%rd6];
	add.s64 	%rd7, %rd3, %rd5;
	st.global.f32 	[%rd7], %f1;
	ret;

}
	// .globl	fused_nn_conv2d_add_nn_relu_14_kernel0
.visible .entry fused_nn_conv2d_add_nn_relu_14_kernel0(
	.param .u64 .ptr .align 1 fused_nn_conv2d_add_nn_relu_14_kernel0_param_0,
	.param .u64 .ptr .align 1 fused_nn_conv2d_add_nn_relu_14_kernel0_param_1,
	.param .u64 .ptr .align 1 fused_nn_conv2d_add_nn_relu_14_kernel0_param_2,
	.param .u64 .ptr .align 1 fused_nn_conv2d_add_nn_relu_14_kernel0_param_3
)
{
	.reg .pred 	%p<18>;
	.reg .b32 	%r<86>;
	.reg .b32 	%f<157>;
	.reg .b64 	%rd<21>;
	// demoted variable
	.shared .align 4 .b8 _ZZ38fused_nn_conv2d_add_nn_relu_14_kernel0E15pad_temp_shared[7168];
	// demoted variable
	.shared .align 4 .b8 _ZZ38fused_nn_conv2d_add_nn_relu_14_kernel0E18placeholder_shared[4096];
	ld.param.u64 	%rd5, [fused_nn_conv2d_add_nn_relu_14_kernel0_param_0];
	ld.param.u64 	%rd6, [fused_nn_conv2d_add_nn_relu_14_kernel0_param_1];
	ld.param.u64 	%rd3, [fused_nn_conv2d_add_nn_relu_14_kernel0_param_2];
	ld.param.u64 	%rd4, [fused_nn_conv2d_add_nn_relu_14_kernel0_param_3];
	cvta.to.global.u64 	%rd1, %rd5;
	cvta.to.global.u64 	%rd2, %rd6;
	mov.u32 	%r1, %tid.z;
	mul.lo.s32 	%r2, %r1, 3136;
	mov.u32 	%r26, %ctaid.y;
	mul.lo.s32 	%r3, %r26, 112;
	mov.u32 	%r4, %tid.x;
	shl.b32 	%r27, %r4, 2;
	mad.lo.s32 	%r28, %r1, 112, %r27;
	shl.b32 	%r29, %r1, 2;
	mul.lo.s32 	%r30, %r4, 3;
	shl.b32 	%r31, %r1, 6;
	add.s32 	%r5, %r31, %r30;
	mov.u32 	%r6, %ctaid.z;
	shl.b32 	%r32, %r28, 2;
	mov.u32 	%r33, _ZZ38fused_nn_conv2d_add_nn_relu_14_kernel0E15pad_temp_shared;
	add.s32 	%r7, %r33, %r32;
	mul.lo.s32 	%r34, %r4, 12;
	and.b32  	%r35, %r34, 192;
	and.b32  	%r36, %r30, 15;
	or.b32  	%r8, %r36, %r35;
	shl.b32 	%r37, %r5, 2;
	mov.u32 	%r38, _ZZ38fused_nn_conv2d_add_nn_relu_14_kernel0E18placeholder_shared;
	add.s32 	%r9, %r38, %r37;
	add.s32 	%r39, %r30, 1;
	shr.u32 	%r40, %r39, 4;
	add.s32 	%r10, %r29, %r40;
	shl.b32 	%r41, %r39, 2;
	and.b32  	%r42, %r41, 192;
	and.b32  	%r43, %r39, 15;
	or.b32  	%r11, %r43, %r42;
	add.s32 	%r44, %r30, 2;
	shr.u32 	%r45, %r44, 4;
	add.s32 	%r12, %r29, %r45;
	shl.b32 	%r46, %r44, 2;
	and.b32  	%r47, %r46, 192;
	and.b32  	%r48, %r44, 15;
	or.b32  	%r13, %r48, %r47;
	mov.f32 	%f141, 0f00000000;
	mov.b32 	%r82, 0;
	mov.f32 	%f142, %f141;
	mov.f32 	%f143, %f141;
	mov.f32 	%f144, %f141;
	mov.f32 	%f145, %f141;
	mov.f32 	%f146, %f141;
	mov.f32 	%f147, %f141;
	mov.f32 	%f148, %f141;
	mov.f32 	%f149, %f141;
	mov.f32 	%f150, %f141;
	mov.f32 	%f151, %f141;
	mov.f32 	%f152, %f141;
	mov.f32 	%f153, %f141;
	mov.f32 	%f154, %f141;
	mov.f32 	%f155, %f141;
	mov.f32 	%f156, %f141;
$L__BB13_1:
	setp.gt.u32 	%p1, %r4, 21;
	setp.gt.u32 	%p2, %r5, 1023;
	shl.b32 	%r51, %r1, 2;
	mul.lo.s32 	%r52, %r4, 3;
	shr.u32 	%r53, %r52, 4;
	add.s32 	%r54, %r51, %r53;
	setp.gt.u32 	%p3, %r54, 63;
	bar.sync 	0;
	add.s32 	%r55, %r3, %r2;
	shl.b32 	%r56, %r4, 2;
	add.s32 	%r57, %r55, %r56;
	mad.lo.s32 	%r58, %r82, 50176, %r57;
	mul.wide.u32 	%rd7, %r58, 4;
	add.s64 	%rd8, %rd1, %rd7;
	ld.global.nc.f32 	%f50, [%rd8];
	st.shared.f32 	[%r7], %f50;
	ld.global.nc.f32 	%f51, [%rd8+4];
	st.shared.f32 	[%r7+4], %f51;
	ld.global.nc.f32 	%f52, [%rd8+8];
	st.shared.f32 	[%r7+8], %f52;
	ld.global.nc.f32 	%f53, [%rd8+12];
	st.shared.f32 	[%r7+12], %f53;
	shl.b32 	%r59, %r82, 4;
	shl.b32 	%r60, %r6, 12;
	shl.b32 	%r61, %r1, 8;
	add.s32 	%r62, %r60, %r61;
	add.s32 	%r15, %r62, %r59;
	or.pred  	%p4, %p3, %p2;
	or.pred  	%p5, %p4, %p1;
	@%p5 bra 	$L__BB13_3;
	add.s32 	%r63, %r15, %r8;
	mul.wide.u32 	%rd9, %r63, 4;
	add.s64 	%rd10, %rd2, %rd9;
	ld.global.nc.f32 	%f54, [%rd10];
	st.shared.f32 	[%r9], %f54;
$L__BB13_3:
	setp.gt.u32 	%p6, %r4, 20;
	setp.gt.u32 	%p7, %r5, 1022;
	setp.gt.u32 	%p8, %r10, 63;
	or.pred  	%p9, %p8, %p7;
	or.pred  	%p10, %p9, %p6;
	@%p10 bra 	$L__BB13_5;
	add.s32 	%r66, %r15, %r11;
	mul.wide.u32 	%rd11, %r66, 4;
	add.s64 	%rd12, %rd2, %rd11;
	ld.global.nc.f32 	%f55, [%rd12];
	st.shared.f32 	[%r9+4], %f55;
$L__BB13_5:
	setp.gt.u32 	%p11, %r5, 1021;
	setp.gt.u32 	%p12, %r12, 63;
	or.pred  	%p14, %p12, %p11;
	or.pred  	%p15, %p14, %p6;
	@%p15 bra 	$L__BB13_7;
	add.s32 	%r69, %r15, %r13;
	mul.wide.u32 	%rd13, %r69, 4;
	add.s64 	%rd14, %rd2, %rd13;
	ld.global.nc.f32 	%f56, [%rd14];
	st.shared.f32 	[%r9+8], %f56;
$L__BB13_7:
	shl.b32 	%r71, %r4, 2;
	mov.u32 	%r72, _ZZ38fused_nn_conv2d_add_nn_relu_14_kernel0E15pad_temp_shared;
	add.s32 	%r73, %r71, %r72;
	add.s32 	%r84, %r73, 448;
	shl.b32 	%r74, %r1, 6;
	mov.u32 	%r75, _ZZ38fused_nn_conv2d_add_nn_relu_14_kernel0E18placeholder_shared;
	add.s32 	%r76, %r74, %r75;
	add.s32 	%r83, %r76, 2048;
	bar.sync 	0;
	mov.b32 	%r85, 448;
$L__BB13_8:
	ld.shared.f32 	%f57, [%r84+-448];
	ld.shared.f32 	%f58, [%r83+-2048];
	fma.rn.f32 	%f59, %f57, %f58, %f141;
	ld.shared.f32 	%f60, [%r83+-1024];
	fma.rn.f32 	%f61, %f57, %f60, %f145;
	ld.shared.f32 	%f62, [%r83];
	fma.rn.f32 	%f63, %f57, %f62, %f149;
	ld.shared.f32 	%f64, [%r83+1024];
	fma.rn.f32 	%f65, %f57, %f64, %f153;
	ld.shared.f32 	%f66, [%r84+-224];
	fma.rn.f32 	%f67, %f66, %f58, %f143;
	fma.rn.f32 	%f68, %f66, %f60, %f147;
	fma.rn.f32 	%f69, %f66, %f62, %f151;
	fma.rn.f32 	%f70, %f66, %f64, %f155;
	ld.shared.f32 	%f71, [%r84+-336];
	fma.rn.f32 	%f72, %f71, %f58, %f142;
	fma.rn.f32 	%f73, %f71, %f60, %f146;
	fma.rn.f32 	%f74, %f71, %f62, %f150;
	fma.rn.f32 	%f75, %f71, %f64, %f154;
	ld.shared.f32 	%f76, [%r84+-112];
	fma.rn.f32 	%f77, %f76, %f58, %f144;
	fma.rn.f32 	%f78, %f76, %f60, %f148;
	fma.rn.f32 	%f79, %f76, %f62, %f152;
	fma.rn.f32 	%f80, %f76, %f64, %f156;
	ld.shared.f32 	%f81, [%r84];
	ld.shared.f32 	%f82, [%r83+-2044];
	fma.rn.f32 	%f141, %f81, %f82, %f59;
	ld.shared.f32 	%f83, [%r83+-1020];
	fma.rn.f32 	%f145, %f81, %f83, %f61;
	ld.shared.f32 	%f84, [%r83+4];
	fma.rn.f32 	%f149, %f81, %f84, %f63;
	ld.shared.f32 	%f85, [%r83+1028];
	fma.rn.f32 	%f153, %f81, %f85, %f65;
	ld.shared.f32 	%f86, [%r84+224];
	fma.rn.f32 	%f143, %f86, %f82, %f67;
	fma.rn.f32 	%f147, %f86, %f83, %f68;
	fma.rn.f32 	%f151, %f86, %f84, %f69;
	fma.rn.f32 	%f155, %f86, %f85, %f70;
	ld.shared.f32 	%f87, [%r84+112];
	fma.rn.f32 	%f142, %f87, %f82, %f72;
	fma.rn.f32 	%f146, %f87, %f83, %f73;
	fma.rn.f32 	%f150, %f87, %f84, %f74;
	fma.rn.f32 	%f154, %f87, %f85, %f75;
	ld.shared.f32 	%f88, [%r84+336];
	fma.rn.f32 	%f144, %f88, %f82, %f77;
	fma.rn.f32 	%f148, %f88, %f83, %f78;
	fma.rn.f32 	%f152, %f88, %f84, %f79;
	fma.rn.f32 	%f156, %f88, %f85, %f80;
	add.s32 	%r85, %r85, 896;
	add.s32 	%r84, %r84, 896;
	add.s32 	%r83, %r83, 8;
	setp.ne.s32 	%p16, %r85, 7616;
	@%p16 bra 	$L__BB13_8;
	add.s32 	%r82, %r82, 1;
	setp.ne.s32 	%p17, %r82, 4;
	@%p17 bra 	$L__BB13_1;
	cvta.to.global.u64 	%rd15, %rd4;
	cvta.to.global.u64 	%rd16, %rd3;
	shl.b32 	%r77, %r6, 6;
	or.b32  	%r78, %r77, %r1;
	mul.wide.u32 	%rd17, %r78, 4;
	add.s64 	%rd18, %rd15, %rd17;
	ld.global.nc.f32 	%f89, [%rd18];
	add.f32 	%f90, %f141, %f89;
	max.f32 	%f91, %f90, 0f00000000;
	add.s32 	%r79, %r2, %r4;
	mad.lo.s32 	%r80, %r6, 200704, %r79;
	add.s32 	%r81, %r80, %r3;
	mul.wide.u32 	%rd19, %r81, 4;
	add.s64 	%rd20, %rd16, %rd19;
	st.global.f32 	[%rd20], %f91;
	ld.global.nc.f32 	%f92, [%rd18+64];
	add.f32 	%f93, %f145, %f92;
	max.f32 	%f94, %f93, 0f00000000;
	st.global.f32 	[%rd20+200704], %f94;
	ld.global.nc.f32 	%f95, [%rd18+128];
	add.f32 	%f96, %f149, %f95;
	max.f32 	%f97, %f96, 0f00000000;
	st.global.f32 	[%rd20+401408], %f97;
	ld.global.nc.f32 	%f98, [%rd18+192];
	add.f32 	%f99, %f153, %f98;
	max.f32 	%f100, %f99, 0f00000000;
	st.global.f32 	[%rd20+602112], %f100;
	add.f32 	%f101, %f143, %f89;
	max.f32 	%f102, %f101, 0f00000000;
	st.global.f32 	[%rd20+224], %f102;
	add.f32 	%f103, %f147, %f92;
	max.f32 	%f104, %f103, 0f00000000;
	st.global.f32 	[%rd20+200928], %f104;
	add.f32 	%f105, %f151, %f95;
	max.f32 	%f106, %f105, 0f00000000;
	st.global.f32 	[%rd20+401632], %f106;
	add.f32 	%f107, %f155, %f98;
	max.f32 	%f108, %f107, 0f00000000;
	st.global.f32 	[%rd20+602336], %f108;
	add.f32 	%f109, %f142, %f89;
	max.f32 	%f110, %f109, 0f00000000;
	st.global.f32 	[%rd20+112], %f110;
	add.f32 	%f111, %f146, %f92;
	max.f32 	%f112, %f111, 0f00000000;
	st.global.f32 	[%rd20+200816], %f112;
	add.f32 	%f113, %f150, %f95;
	max.f32 	%f114, %f113, 0f00000000;
	st.global.f32 	[%rd20+401520], %f114;
	add.f32 	%f115, %f154, %f98;
	max.f32 	%f116, %f115, 0f00000000;
	st.global.f32 	[%rd20+602224], %f116;
	add.f32 	%f117, %f144, %f89;
	max.f32 	%f118, %f117, 0f00000000;
	st.global.f32 	[%rd20+336], %f118;
	add.f32 	%f119, %f148, %f92;
	max.f32 	%f120, %f119, 0f00000000;
	st.global.f32 	[%rd20+201040], %f120;
	add.f32 	%f121, %f152, %f95;
	max.f32 	%f122, %f121, 0f00000000;
	st.global.f32 	[%rd20+401744], %f122;
	add.f32 	%f123, %f156, %f98;
	max.f32 	%f124, %f123, 0f00000000;
	st.global.f32 	[%rd20+602448], %f124;
	ret;

}
	// .globl	fused_nn_conv2d_add_nn_relu_1_kernel0
.visible .entry fused_nn_conv2d_add_nn_relu_1_kernel0(
	.param .u64 .ptr .align 1 fused_nn_conv2d_add_nn_relu_1_kernel0_param_0,
	.param .u64 .ptr .align 1 fused_nn_conv2d_add_nn_relu_1_kernel0_param_1,
	.param .u64 .ptr .align 1 fused_nn_conv2d_add_nn_relu_1_kernel0_param_2,
	.param .u64 .ptr .align 1 fused_nn_conv2d_add_nn_relu_1_kernel0_param_3
)
{
	.reg .pred 	%p<14>;
	.reg .b16 	%rs<34>;
	.reg .b32 	%r<49>;
	.reg .b32 	%f<44>;
	.reg .b64 	%rd<19>;
	// demoted variable
	.shared .align 4 .b8 _ZZ37fused_nn_conv2d_add_nn_relu_1_kernel0E18PaddedInput_shared[1296];
	// demoted variable
	.shared .align 4 .b8 _ZZ37fused_nn_conv2d_add_nn_relu_1_kernel0E18placeholder_shared[144];
	ld.param.u64 	%rd5, [fused_nn_conv2d_add_nn_relu_1_kernel0_param_0];
	ld.param.u64 	%rd2, [fused_nn_conv2d_add_nn_relu_1_kernel0_param_1];
	ld.param.u64 	%rd3, [fused_nn_conv2d_add_nn_relu_1_kernel0_param_2];
	ld.param.u64 	%rd4, [fused_nn_conv2d_add_nn_relu_1_kernel0_param_3];
	cvta.to.global.u64 	%rd1, %rd5;
	mov.u32 	%r1, %tid.z;
	mov.u32 	%r2, %tid.y;
	mov.u32 	%r8, %tid.x;
	mad.lo.s32 	%r3, %r2, 7, %r8;
	mad.lo.s32 	%r4, %r1, 49, %r3;
	cvt.u16.u32 	%rs1, %r4;
	mul.hi.u16 	%rs5, %rs1, 25891;
	shr.u16 	%rs6, %rs5, 5;
	mul.lo.s16 	%rs7, %rs6, 81;
	sub.s16 	%rs2, %rs1, %rs7;
	add.s16 	%rs8, %rs2, -9;
	setp.gt.u16 	%p1, %rs8, 62;
	mov.f32 	%f42, 0f00000000;
	@%p1 bra 	$L__BB14_3;
	mul.hi.u16 	%rs9, %rs1, 7282;
	mul.lo.s16 	%rs10, %rs9, 9;
	sub.s16 	%rs3, %rs1, %rs10;
	add.s16 	%rs11, %rs3, -1;
	setp.gt.u16 	%p2, %rs11, 6;
	@%p2 bra 	$L__BB14_3;
	cvt.u32.u16 	%r9, %rs3;
	mov.u32 	%r10, %ctaid.z;
	mul.lo.s16 	%rs14, %rs6, 49;
	cvt.u32.u16 	%r11, %rs14;
	mul.lo.s16 	%rs15, %rs2, 57;
	shr.u16 	%rs16, %rs15, 9;
	mul.lo.s16 	%rs17, %rs16, 7;
	cvt.u32.u16 	%r12, %rs17;
	and.b32  	%r13, %r12, 255;
	mad.lo.s32 	%r14, %r10, 196, %r9;
	add.s32 	%r15, %r14, %r11;
	add.s32 	%r16, %r15, %r13;
	add.s32 	%r17, %r16, -8;
	mul.wide.u32 	%rd6, %r17, 4;
	add.s64 	%rd7, %rd1, %rd6;
	ld.global.nc.f32 	%f42, [%rd7];
$L__BB14_3:
	shl.b32 	%r18, %r4, 2;
	mov.u32 	%r19, _ZZ37fused_nn_conv2d_add_nn_relu_1_kernel0E18PaddedInput_shared;
	add.s32 	%r5, %r19, %r18;
	st.shared.f32 	[%r5], %f42;
	setp.gt.u32 	%p3, %r4, 127;
	@%p3 bra 	$L__BB14_12;
	mad.lo.s32 	%r6, %r1, 7, %r2;
	setp.gt.u32 	%p4, %r6, 18;
	setp.gt.u32 	%p5, %r1, 2;
	or.pred  	%p6, %p5, %p4;
	mov.f32 	%f43, 0f00000000;
	@%p6 bra 	$L__BB14_9;
	setp.lt.u32 	%p7, %r4, 47;
	selp.b32 	%r20, 34, -47, %p7;
	add.s32 	%r7, %r20, %r4;
	add.s32 	%r21, %r7, -9;
	setp.gt.u32 	%p8, %r21, 62;
	@%p8 bra 	$L__BB14_8;
	add.s16 	%rs19, %rs1, 7;
	and.b16  	%rs20, %rs19, 255;
	mul.lo.s16 	%rs21, %rs20, 57;
	shr.u16 	%rs22, %rs21, 9;
	mul.lo.s16 	%rs23, %rs22, 9;
	sub.s16 	%rs4, %rs19, %rs23;
	add.s16 	%rs24, %rs4, -1;
	and.b16  	%rs25, %rs24, 255;
	setp.gt.u16 	%p9, %rs25, 6;
	@%p9 bra 	$L__BB14_8;
	cvt.u32.u16 	%r22, %rs4;
	and.b32  	%r23, %r22, 255;
	mov.u32 	%r24, %ctaid.z;
	add.s16 	%rs26, %rs1, 196;
	mul.hi.u16 	%rs27, %rs26, 25891;
	shr.u16 	%rs28, %rs27, 5;
	mul.lo.s16 	%rs29, %rs28, 49;
	cvt.u32.u16 	%r25, %rs29;
	cvt.u16.u32 	%rs30, %r7;
	mul.lo.s16 	%rs31, %rs30, 57;
	shr.u16 	%rs32, %rs31, 9;
	mul.lo.s16 	%rs33, %rs32, 7;
	cvt.u32.u16 	%r26, %rs33;
	and.b32  	%r27, %r26, 255;
	mad.lo.s32 	%r28, %r24, 196, %r23;
	add.s32 	%r29, %r28, %r25;
	add.s32 	%r30, %r29, %r27;
	add.s32 	%r31, %r30, -8;
	mul.wide.u32 	%rd8, %r31, 4;
	add.s64 	%rd9, %rd1, %rd8;
	ld.global.nc.f32 	%f43, [%rd9];
$L__BB14_8:
	st.shared.f32 	[%r5+784], %f43;
$L__BB14_9:
	setp.gt.u32 	%p10, %r4, 35;
	@%p10 bra 	$L__BB14_12;
	setp.gt.u32 	%p11, %r6, 5;
	setp.ne.s32 	%p12, %r1, 0;
	or.pred  	%p13, %p12, %p11;
	@%p13 bra 	$L__BB14_12;
	mov.u32 	%r32, %ctaid.z;
	mad.lo.s32 	%r33, %r32, 36, %r3;
	cvta.to.global.u64 	%rd10, %rd2;
	mul.wide.u32 	%rd11, %r33, 4;
	add.s64 	%rd12, %rd10, %rd11;
	ld.global.nc.f32 	%f9, [%rd12];
	shl.b32 	%r34, %r3, 2;
	mov.u32 	%r35, _ZZ37fused_nn_conv2d_add_nn_relu_1_kernel0E18placeholder_shared;
	add.s32 	%r36, %r35, %r34;
	st.shared.f32 	[%r36], %f9;
$L__BB14_12:
	cvta.to.global.u64 	%rd13, %rd4;
	cvta.to.global.u64 	%rd14, %rd3;
	bar.sync 	0;
	shl.b32 	%r37, %r2, 1;
	add.s32 	%r38, %r3, %r37;
	mad.lo.s32 	%r39, %r1, 81, %r38;
	shl.b32 	%r40, %r39, 2;
	add.s32 	%r42, %r19, %r40;
	ld.shared.f32 	%f10, [%r42];
	ld.shared.f32 	%f11, [%r42+4];
	ld.shared.f32 	%f12, [%r42+8];
	ld.shared.f32 	%f13, [%r42+36];
	ld.shared.f32 	%f14, [%r42+40];
	ld.shared.f32 	%f15, [%r42+44];
	ld.shared.f32 	%f16, [%r42+72];
	ld.shared.f32 	%f17, [%r42+76];
	ld.shared.f32 	%f18, [%r42+80];
	mov.u32 	%r43, _ZZ37fused_nn_conv2d_add_nn_relu_1_kernel0E18placeholder_shared;
	mad.lo.s32 	%r44, %r1, 36, %r43;
	ld.shared.f32 	%f19, [%r44];
	ld.shared.f32 	%f20, [%r44+4];
	ld.shared.f32 	%f21, [%r44+8];
	ld.shared.f32 	%f22, [%r44+12];
	ld.shared.f32 	%f23, [%r44+16];
	ld.shared.f32 	%f24, [%r44+20];
	ld.shared.f32 	%f25, [%r44+24];
	ld.shared.f32 	%f26, [%r44+28];
	ld.shared.f32 	%f27, [%r44+32];
	fma.rn.f32 	%f28, %f10, %f19, 0f00000000;
	fma.rn.f32 	%f29, %f11, %f20, %f28;
	fma.rn.f32 	%f30, %f12, %f21, %f29;
	fma.rn.f32 	%f31, %f13, %f22, %f30;
	fma.rn.f32 	%f32, %f14, %f23, %f31;
	fma.rn.f32 	%f33, %f15, %f24, %f32;
	fma.rn.f32 	%f34, %f16, %f25, %f33;
	fma.rn.f32 	%f35, %f17, %f26, %f34;
	fma.rn.f32 	%f36, %f18, %f27, %f35;
	mov.u32 	%r45, %ctaid.z;
	shl.b32 	%r46, %r45, 2;
	add.s32 	%r47, %r46, %r1;
	mul.wide.u32 	%rd15, %r47, 4;
	add.s64 	%rd16, %rd13, %rd15;
	ld.global.nc.f32 	%f37, [%rd16];
	add.f32 	%f38, %f37, %f36;
	max.f32 	%f39, %f38, 0f00000000;
	mad.lo.s32 	%r48, %r45, 196, %r4;
	mul.wide.u32 	%rd17, %r48, 4;
	add.s64 	%rd18, %rd14, %rd17;
	st.global.f32 	[%rd18], %f39;
	ret;

}
	// .globl	fused_nn_conv2d_add_nn_relu_10_kernel0
.visible .entry fused_nn_conv2d_add_nn_relu_10_kernel0(
	.param .u64 .ptr .align 1 fused_nn_conv2d_add_nn_relu_10_kernel0_param_0,
	.param .u64 .ptr .align 1 fused_nn_conv2d_add_nn_relu_10_kernel0_param_1,
	.param .u64 .ptr .align 1 fused_nn_conv2d_add_nn_relu_10_kernel0_param_2,
	.param .u64 .ptr .align 1 fused_nn_conv2d_add_nn_relu_10_kernel0_param_3
)
{
	.reg .pred 	%p<18>;
	.reg .b32 	%r<85>;
	.reg .b32 	%f<115>;
	.reg .b64 	%rd<21>;
	// demoted variable
	.shared .align 4 .b8 _ZZ38fused_nn_conv2d_add_nn_relu_10_kernel0E15pad_temp_shared[3584];
	// demoted variable
	.shared .align 4 .b8 _ZZ38fused_nn_conv2d_add_nn_relu_10_kernel0E18placeholder_shared[4096];
	ld.param.u64 	%rd5, [fused_nn_conv2d_add_nn_relu_10_kernel0_param_0];
	ld.param.u64 	%rd6, [fused_nn_conv2d_add_nn_relu_10_kernel0_param_1];
	ld.param.u64 	%rd3, [fused_nn_conv2d_add_nn_relu_10_kernel0_param_2];
	ld.param.u64 	%rd4, [fused_nn_conv2d_add_nn_relu_10_kernel0_param_3];
	cvta.to.global.u64 	%rd1, %rd5;
	cvta.to.global.u64 	%rd2, %rd6;
	mov.u32 	%r1, %tid.z;
	mul.lo.s32 	%r2, %r1, 784;
	mov.u32 	%r26, %ctaid.y;
	mul.lo.s32 	%r3, %r26, 56;
	mov.u32 	%r4, %tid.x;
	shl.b32 	%r27, %r4, 1;
	mad.lo.s32 	%r28, %r1, 56, %r27;
	shl.b32 	%r29, %r1, 2;
	mul.lo.s32 	%r30, %r4, 3;
	shl.b32 	%r31, %r1, 6;
	add.s32 	%r5, %r31, %r30;
	mov.u32 	%r6, %ctaid.z;
	shl.b32 	%r32, %r28, 2;
	mov.u32 	%r33, _ZZ38fused_nn_conv2d_add_nn_relu_10_kernel0E15pad_temp_shared;
	add.s32 	%r7, %r33, %r32;
	mul.lo.s32 	%r34, %r4, 24;
	and.b32  	%r35, %r34, 384;
	and.b32  	%r36, %r30, 15;
	or.b32  	%r8, %r36, %r35;
	shl.b32 	%r37, %r5, 2;
	mov.u32 	%r38, _ZZ38fused_nn_conv2d_add_nn_relu_10_kernel0E18placeholder_shared;
	add.s32 	%r9, %r38, %r37;
	add.s32 	%r39, %r30, 1;
	shr.u32 	%r40, %r39, 4;
	add.s32 	%r10, %r29, %r40;
	shl.b32 	%r41, %r39, 3;
	and.b32  	%r42, %r41, 384;
	and.b32  	%r43, %r39, 15;
	or.b32  	%r11, %r43, %r42;
	add.s32 	%r44, %r30, 2;
	shr.u32 	%r45, %r44, 4;
	add.s32 	%r12, %r29, %r45;
	shl.b32 	%r46, %r44, 3;
	and.b32  	%r47, %r46, 384;
	and.b32  	%r48, %r44, 15;
	or.b32  	%r13, %r48, %r47;
	shl.b32 	%r49, %r4, 2;
	add.s32 	%r50, %r49, %r33;
	add.s32 	%r14, %r50, 448;
	mov.f32 	%f107, 0f00000000;
	mov.b32 	%r81, 0;
	mov.f32 	%f108, %f107;
	mov.f32 	%f109, %f107;
	mov.f32 	%f110, %f107;
	mov.f32 	%f111, %f107;
	mov.f32 	%f112, %f107;
	mov.f32 	%f113, %f107;
	mov.f32 	%f114, %f107;
$L__BB15_1:
	setp.gt.u32 	%p1, %r4, 21;
	setp.gt.u32 	%p2, %r5, 1023;
	shl.b32 	%r53, %r1, 2;
	mul.lo.s32 	%r54, %r4, 3;
	shr.u32 	%r55, %r54, 4;
	add.s32 	%r56, %r53, %r55;
	setp.gt.u32 	%p3, %r56, 63;
	bar.sync 	0;
	add.s32 	%r57, %r3, %r2;
	shl.b32 	%r58, %r4, 1;
	add.s32 	%r59, %r57, %r58;
	mad.lo.s32 	%r60, %r81, 12544, %r59;
	mul.wide.u32 	%rd7, %r60, 4;
	add.s64 	%rd8, %rd1, %rd7;
	ld.global.nc.f32 	%f26, [%rd8];
	st.shared.f32 	[%r7], %f26;
	ld.global.nc.f32 	%f27, [%rd8+4];
	st.shared.f32 	[%r7+4], %f27;
	shl.b32 	%r61, %r81, 4;
	shl.b32 	%r62, %r6, 13;
	shl.b32 	%r63, %r1, 9;
	add.s32 	%r64, %r62, %r63;
	add.s32 	%r16, %r64, %r61;
	or.pred  	%p4, %p3, %p2;
	or.pred  	%p5, %p4, %p1;
	@%p5 bra 	$L__BB15_3;
	add.s32 	%r65, %r16, %r8;
	mul.wide.u32 	%rd9, %r65, 4;
	add.s64 	%rd10, %rd2, %rd9;
	ld.global.nc.f32 	%f28, [%rd10];
	st.shared.f32 	[%r9], %f28;
$L__BB15_3:
	setp.gt.u32 	%p6, %r4, 20;
	setp.gt.u32 	%p7, %r5, 1022;
	setp.gt.u32 	%p8, %r10, 63;
	or.pred  	%p9, %p8, %p7;
	or.pred  	%p10, %p9, %p6;
	@%p10 bra 	$L__BB15_5;
	add.s32 	%r68, %r16, %r11;
	mul.wide.u32 	%rd11, %r68, 4;
	add.s64 	%rd12, %rd2, %rd11;
	ld.global.nc.f32 	%f29, [%rd12];
	st.shared.f32 	[%r9+4], %f29;
$L__BB15_5:
	setp.gt.u32 	%p11, %r5, 1021;
	setp.gt.u32 	%p12, %r12, 63;
	or.pred  	%p14, %p12, %p11;
	or.pred  	%p15, %p14, %p6;
	@%p15 bra 	$L__BB15_7;
	add.s32 	%r71, %r16, %r13;
	mul.wide.u32 	%rd13, %r71, 4;
	add.s64 	%rd14, %rd2, %rd13;
	ld.global.nc.f32 	%f30, [%rd14];
	st.shared.f32 	[%r9+8], %f30;
$L__BB15_7:
	shl.b32 	%r73, %r1, 6;
	mov.u32 	%r74, _ZZ38fused_nn_conv2d_add_nn_relu_10_kernel0E18placeholder_shared;
	add.s32 	%r75, %r73, %r74;
	add.s32 	%r82, %r75, 2048;
	bar.sync 	0;
	mov.b32 	%r84, 448;
	mov.u32 	%r83, %r14;
$L__BB15_8:
	ld.shared.f32 	%f31, [%r83+-448];
	ld.shared.f32 	%f32, [%r82+-2048];
	fma.rn.f32 	%f33, %f31, %f32, %f107;
	ld.shared.f32 	%f34, [%r82+-1024];
	fma.rn.f32 	%f35, %f31, %f34, %f109;
	ld.shared.f32 	%f36, [%r82];
	fma.rn.f32 	%f37, %f31, %f36, %f111;
	ld.shared.f32 	%f38, [%r82+1024];
	fma.rn.f32 	%f39, %f31, %f38, %f113;
	ld.shared.f32 	%f40, [%r83+-336];
	fma.rn.f32 	%f41, %f40, %f32, %f108;
	fma.rn.f32 	%f42, %f40, %f34, %f110;
	fma.rn.f32 	%f43, %f40, %f36, %f112;
	fma.rn.f32 	%f44, %f40, %f38, %f114;
	ld.shared.f32 	%f45, [%r83+-224];
	ld.shared.f32 	%f46, [%r82+-2044];
	fma.rn.f32 	%f47, %f45, %f46, %f33;
	ld.shared.f32 	%f48, [%r82+-1020];
	fma.rn.f32 	%f49, %f45, %f48, %f35;
	ld.shared.f32 	%f50, [%r82+4];
	fma.rn.f32 	%f51, %f45, %f50, %f37;
	ld.shared.f32 	%f52, [%r82+1028];
	fma.rn.f32 	%f53, %f45, %f52, %f39;
	ld.shared.f32 	%f54, [%r83+-112];
	fma.rn.f32 	%f55, %f54, %f46, %f41;
	fma.rn.f32 	%f56, %f54, %f48, %f42;
	fma.rn.f32 	%f57, %f54, %f50, %f43;
	fma.rn.f32 	%f58, %f54, %f52, %f44;
	ld.shared.f32 	%f59, [%r83];
	ld.shared.f32 	%f60, [%r82+-2040];
	fma.rn.f32 	%f61, %f59, %f60, %f47;
	ld.shared.f32 	%f62, [%r82+-1016];
	fma.rn.f32 	%f63, %f59, %f62, %f49;
	ld.shared.f32 	%f64, [%r82+8];
	fma.rn.f32 	%f65, %f59, %f64, %f51;
	ld.shared.f32 	%f66, [%r82+1032];
	fma.rn.f32 	%f67, %f59, %f66, %f53;
	ld.shared.f32 	%f68, [%r83+112];
	fma.rn.f32 	%f69, %f68, %f60, %f55;
	fma.rn.f32 	%f70, %f68, %f62, %f56;
	fma.rn.f32 	%f71, %f68, %f64, %f57;
	fma.rn.f32 	%f72, %f68, %f66, %f58;
	ld.shared.f32 	%f73, [%r83+224];
	ld.shared.f32 	%f74, [%r82+-2036];
	fma.rn.f32 	%f107, %f73, %f74, %f61;
	ld.shared.f32 	%f75, [%r82+-1012];
	fma.rn.f32 	%f109, %f73, %f75, %f63;
	ld.shared.f32 	%f76, [%r82+12];
	fma.rn.f32 	%f111, %f73, %f76, %f65;
	ld.shared.f32 	%f77, [%r82+1036];
	fma.rn.f32 	%f113, %f73, %f77, %f67;
	ld.shared.f32 	%f78, [%r83+336];
	fma.rn.f32 	%f108, %f78, %f74, %f69;
	fma.rn.f32 	%f110, %f78, %f75, %f70;
	fma.rn.f32 	%f112, %f78, %f76, %f71;
	fma.rn.f32 	%f114, %f78, %f77, %f72;
	add.s32 	%r84, %r84, 896;
	add.s32 	%r83, %r83, 896;
	add.s32 	%r82, %r82, 16;
	setp.ne.s32 	%p16, %r84, 4032;
	@%p16 bra 	$L__BB15_8;
	add.s32 	%r81, %r81, 1;
	setp.ne.s32 	%p17, %r81, 8;
	@%p17 bra 	$L__BB15_1;
	cvta.to.global.u64 	%rd15, %rd4;
	cvta.to.global.u64 	%rd16, %rd3;
	shl.b32 	%r76, %r6, 6;
	or.b32  	%r77, %r76, %r1;
	mul.wide.u32 	%rd17, %r77, 4;
	add.s64 	%rd18, %rd15, %rd17;
	ld.global.nc.f32 	%f79, [%rd18];
	add.f32 	%f80, %f107, %f79;
	max.f32 	%f81, %f80, 0f00000000;
	add.s32 	%r78, %r2, %r4;
	mad.lo.s32 	%r79, %r6, 50176, %r78;
	add.s32 	%r80, %r79, %r3;
	mul.wide.u32 	%rd19, %r80, 4;
	add.s64 	%rd20, %rd16, %rd19;
	st.global.f32 	[%rd20], %f81;
	ld.global.nc.f32 	%f82, [%rd18+64];
	add.f32 	%f83, %f109, %f82;
	max.f32 	%f84, %f83, 0f00000000;
	st.global.f32 	[%rd20+50176], %f84;
	ld.global.nc.f32 	%f85, [%rd18+128];
	add.f32 	%f86, %f111, %f85;
	max.f32 	%f87, %f86, 0f00000000;
	st.global.f32 	[%rd20+100352], %f87;
	ld.global.nc.f32 	%f88, [%rd18+192];
	add.f32 	%f89, %f113, %f88;
	max.f32 	%f90, %f89, 0f00000000;
	st.global.f32 	[%rd20+150528], %f90;
	add.f32 	%f91, %f108, %f79;
	max.f32 	%f92, %f91, 0f00000000;
	st.global.f32 	[%rd20+112], %f92;
	add.f32 	%f93, %f110, %f82;
	max.f32 	%f94, %f93, 0f00000000;
	st.global.f32 	[%rd20+50288], %f94;
	add.f32 	%f95, %f112, %f85;
	max.f32 	%f96, %f95, 0f00000000;
	st.global.f32 	[%rd20+100464], %f96;
	add.f32 	%f97, %f114, %f88;
	max.f32 	%f98, %f97, 0f00000000;
	st.global.f32 	[%rd20+150640], %f98;
	ret;

}
	// .globl	fused_nn_softmax_kernel0
.visible .entry fused_nn_softmax_kernel0(
	.param .u64 .ptr .align 1 fused_nn_softmax_kernel0_param_0,
	.param .u64 .ptr .align 1 fused_nn_softmax_kernel0_param_1
)
{
	.reg .pred 	%p<175>;
	.reg .b32 	%r<285>;
	.reg .b32 	%f<473>;
	.reg .b64 	%rd<10>;

	ld.param.u64 	%rd4, [fused_nn_softmax_kernel0_param_0];
	cvta.to.global.u64 	%rd5, %rd4;
	mov.u32 	%r1, %tid.x;
	shl.b32 	%r2, %r1, 5;
	setp.gt.u32 	%p1, %r1, 31;
	mul.wide.u32 	%rd6, %r2, 4;
	add.s64 	%rd1, %rd5, %rd6;
	mov.f32 	%f410, 0fFF7FFFFD;
	@%p1 bra 	$L__BB16_2;
	ld.global.nc.f32 	%f132, [%rd1];
	max.f32 	%f410, %f132, 0fFF7FFFFD;
$L__BB16_2:
	setp.gt.u32 	%p2, %r1, 31;
	@%p2 bra 	$L__BB16_4;
	ld.global.nc.f32 	%f133, [%rd1+4];
	max.f32 	%f410, %f410, %f133;
$L__BB16_4:
	setp.gt.u32 	%p3, %r1, 31;
	@%p3 bra 	$L__BB16_6;
	ld.global.nc.f32 	%f134, [%rd1+8];
	max.f32 	%f410, %f410, %f134;
$L__BB16_6:
	setp.gt.u32 	%p4, %r1, 31;
	@%p4 bra 	$L__BB16_8;
	ld.global.nc.f32 	%f135, [%rd1+12];
	max.f32 	%f410, %f410, %f135;
$L__BB16_8:
	setp.gt.u32 	%p5, %r1, 31;
	@%p5 bra 	$L__BB16_10;
	ld.global.nc.f32 	%f136, [%rd1+16];
	max.f32 	%f410, %f410, %f136;
$L__BB16_10:
	setp.gt.u32 	%p6, %r1, 31;
	@%p6 bra 	$L__BB16_12;
	ld.global.nc.f32 	%f137, [%rd1+20];
	max.f32 	%f410, %f410, %f137;
$L__BB16_12:
	setp.gt.u32 	%p7, %r1, 31;
	@%p7 bra 	$L__BB16_14;
	ld.global.nc.f32 	%f138, [%rd1+24];
	max.f32 	%f410, %f410, %f138;
$L__BB16_14:
	setp.gt.u32 	%p8, %r1, 31;
	@%p8 bra 	$L__BB16_16;
	ld.global.nc.f32 	%f139, [%rd1+28];
	max.f32 	%f410, %f410, %f139;
$L__BB16_16:
	setp.gt.u32 	%p9, %r1, 30;
	@%p9 bra 	$L__BB16_18;
	ld.global.nc.f32 	%f140, [%rd1+32];
	max.f32 	%f410, %f410, %f140;
$L__BB16_18:
	setp.gt.u32 	%p10, %r1, 30;
	@%p10 bra 	$L__BB16_20;
	ld.global.nc.f32 	%f141, [%rd1+36];
	max.f32 	%f410, %f410, %f141;
$L__BB16_20:
	setp.gt.u32 	%p11, %r1, 30;
	@%p11 bra 	$L__BB16_22;
	ld.global.nc.f32 	%f142, [%rd1+40];
	max.f32 	%f410, %f410, %f142;
$L__BB16_22:
	setp.gt.u32 	%p12, %r1, 30;
	@%p12 bra 	$L__BB16_24;
	ld.global.nc.f32 	%f143, [%rd1+44];
	max.f32 	%f410, %f410, %f143;
$L__BB16_24:
	setp.gt.u32 	%p13, %r1, 30;
	@%p13 bra 	$L__BB16_26;
	ld.global.nc.f32 	%f144, [%rd1+48];
	max.f32 	%f410, %f410, %f144;
$L__BB16_26:
	setp.gt.u32 	%p14, %r1, 30;
	@%p14 bra 	$L__BB16_28;
	ld.global.nc.f32 	%f145, [%rd1+52];
	max.f32 	%f410, %f410, %f145;
$L__BB16_28:
	setp.gt.u32 	%p15, %r1, 30;
	@%p15 bra 	$L__BB16_30;
	ld.global.nc.f32 	%f146, [%rd1+56];
	max.f32 	%f410, %f410, %f146;
$L__BB16_30:
	setp.gt.u32 	%p16, %r1, 30;
	@%p16 bra 	$L__BB16_32;
	ld.global.nc.f32 	%f147, [%rd1+60];
	max.f32 	%f410, %f410, %f147;
$L__BB16_32:
	setp.gt.u32 	%p17, %r1, 30;
	@%p17 bra 	$L__BB16_34;
	ld.global.nc.f32 	%f148, [%rd1+64];
	max.f32 	%f410, %f410, %f148;
$L__BB16_34:
	setp.gt.u32 	%p18, %r1, 30;
	@%p18 bra 	$L__BB16_36;
	ld.global.nc.f32 	%f149, [%rd1+68];
	max.f32 	%f410, %f410, %f149;
$L__BB16_36:
	setp.gt.u32 	%p19, %r1, 30;
	@%p19 bra 	$L__BB16_38;
	ld.global.nc.f32 	%f150, [%rd1+72];
	max.f32 	%f410, %f410, %f150;
$L__BB16_38:
	setp.gt.u32 	%p20, %r1, 30;
	@%p20 bra 	$L__BB16_40;
	ld.global.nc.f32 	%f151, [%rd1+76];
	max.f32 	%f410, %f410, %f151;
$L__BB16_40:
	setp.gt.u32 	%p21, %r1, 30;
	@%p21 bra 	$L__BB16_42;
	ld.global.nc.f32 	%f152, [%rd1+80];
	max.f32 	%f410, %f410, %f152;
$L__BB16_42:
	setp.gt.u32 	%p22, %r1, 30;
	@%p22 bra 	$L__BB16_44;
	ld.global.nc.f32 	%f153, [%rd1+84];
	max.f32 	%f410, %f410, %f153;
$L__BB16_44:
	setp.gt.u32 	%p23, %r1, 30;
	@%p23 bra 	$L__BB16_46;
	ld.global.nc.f32 	%f154, [%rd1+88];
	max.f32 	%f410, %f410, %f154;
$L__BB16_46:
	setp.gt.u32 	%p24, %r1, 30;
	@%p24 bra 	$L__BB16_48;
	ld.global.nc.f32 	%f155, [%rd1+92];
	max.f32 	%f410, %f410, %f155;
$L__BB16_48:
	setp.gt.u32 	%p25, %r1, 30;
	@%p25 bra 	$L__BB16_50;
	ld.global.nc.f32 	%f156, [%rd1+96];
	max.f32 	%f410, %f410, %f156;
$L__BB16_50:
	setp.gt.u32 	%p26, %r1, 30;
	@%p26 bra 	$L__BB16_52;
	ld.global.nc.f32 	%f157, [%rd1+100];
	max.f32 	%f410, %f410, %f157;
$L__BB16_52:
	setp.gt.u32 	%p27, %r1, 30;
	@%p27 bra 	$L__BB16_54;
	ld.global.nc.f32 	%f158, [%rd1+104];
	max.f32 	%f410, %f410, %f158;
$L__BB16_54:
	setp.gt.u32 	%p28, %r1, 30;
	@%p28 bra 	$L__BB16_56;
	ld.global.nc.f32 	%f159, [%rd1+108];
	max.f32 	%f410, %f410, %f159;
$L__BB16_56:
	setp.gt.u32 	%p29, %r1, 30;
	@%p29 bra 	$L__BB16_58;
	ld.global.nc.f32 	%f160, [%rd1+112];
	max.f32 	%f410, %f410, %f160;
$L__BB16_58:
	setp.gt.u32 	%p30, %r1, 30;
	@%p30 bra 	$L__BB16_60;
	ld.global.nc.f32 	%f161, [%rd1+116];
	max.f32 	%f410, %f410, %f161;
$L__BB16_60:
	setp.gt.u32 	%p31, %r1, 30;
	@%p31 bra 	$L__BB16_62;
	ld.global.nc.f32 	%f162, [%rd1+120];
	max.f32 	%f410, %f410, %f162;
$L__BB16_62:
	setp.gt.u32 	%p32, %r1, 30;
	@%p32 bra 	$L__BB16_64;
	ld.global.nc.f32 	%f163, [%rd1+124];
	max.f32 	%f410, %f410, %f163;
$L__BB16_64:
	setp.gt.u32 	%p33, %r1, 31;
	// begin inline asm
	activemask.b32 %r67;
	// end inline asm
	mov.b32 	%r69, %f410;
	shfl.sync.down.b32	%r70|%p34, %r69, 16, 31, %r67;
	mov.b32 	%f164, %r70;
	max.f32 	%f165, %f410, %f164;
	mov.b32 	%r71, %f165;
	shfl.sync.down.b32	%r72|%p35, %r71, 8, 31, %r67;
	mov.b32 	%f166, %r72;
	max.f32 	%f167, %f165, %f166;
	mov.b32 	%r73, %f167;
	shfl.sync.down.b32	%r74|%p36, %r73, 4, 31, %r67;
	mov.b32 	%f168, %r74;
	max.f32 	%f169, %f167, %f168;
	mov.b32 	%r75, %f169;
	shfl.sync.down.b32	%r76|%p37, %r75, 2, 31, %r67;
	mov.b32 	%f170, %r76;
	max.f32 	%f171, %f169, %f170;
	mov.b32 	%r77, %f171;
	shfl.sync.down.b32	%r78|%p38, %r77, 1, 31, %r67;
	mov.b32 	%f172, %r78;
	max.f32 	%f173, %f171, %f172;
	mov.b32 	%r79, %f173;
	shfl.sync.idx.b32	%r80|%p39, %r79, 0, 31, %r67;
	mov.b32 	%f65, %r80;
	@%p33 bra 	$L__BB16_66;
	ld.global.nc.f32 	%f174, [%rd1];
	sub.f32 	%f175, %f174, %f65;
	mul.f32 	%f176, %f175, 0f3FB8AA3B;
	ex2.approx.f32 	%f177, %f176;
	mov.b32 	%r253, %f177;
$L__BB16_66:
	setp.gt.u32 	%p40, %r1, 31;
	@%p40 bra 	$L__BB16_68;
	ld.global.nc.f32 	%f178, [%rd1+4];
	sub.f32 	%f179, %f178, %f65;
	mul.f32 	%f180, %f179, 0f3FB8AA3B;
	ex2.approx.f32 	%f181, %f180;
	mov.b32 	%r254, %f181;
$L__BB16_68:
	setp.gt.u32 	%p41, %r1, 31;
	@%p41 bra 	$L__BB16_70;
	ld.global.nc.f32 	%f182, [%rd1+8];
	sub.f32 	%f183, %f182, %f65;
	mul.f32 	%f184, %f183, 0f3FB8AA3B;
	ex2.approx.f32 	%f185, %f184;
	mov.b32 	%r255, %f185;
$L__BB16_70:
	setp.gt.u32 	%p42, %r1, 31;
	@%p42 bra 	$L__BB16_72;
	ld.global.nc.f32 	%f186, [%rd1+12];
	sub.f32 	%f187, %f186, %f65;
	mul.f32 	%f188, %f187, 0f3FB8AA3B;
	ex2.approx.f32 	%f189, %f188;
	mov.b32 	%r256, %f189;
$L__BB16_72:
	setp.gt.u32 	%p43, %r1, 31;
	@%p43 bra 	$L__BB16_74;
	ld.global.nc.f32 	%f190, [%rd1+16];
	sub.f32 	%f191, %f190, %f65;
	mul.f32 	%f192, %f191, 0f3FB8AA3B;
	ex2.approx.f32 	%f193, %f192;
	mov.b32 	%r257, %f193;
$L__BB16_74:
	setp.gt.u32 	%p44, %r1, 31;
	@%p44 bra 	$L__BB16_76;
	ld.global.nc.f32 	%f194, [%rd1+20];
	sub.f32 	%f195, %f194, %f65;
	mul.f32 	%f196, %f195, 0f3FB8AA3B;
	ex2.approx.f32 	%f197, %f196;
	mov.b32 	%r258, %f197;
$L__BB16_76:
	setp.gt.u32 	%p45, %r1, 31;
	@%p45 bra 	$L__BB16_78;
	ld.global.nc.f32 	%f198, [%rd1+24];
	sub.f32 	%f199, %f198, %f65;
	mul.f32 	%f200, %f199, 0f3FB8AA3B;
	ex2.approx.f32 	%f201, %f200;
	mov.b32 	%r259, %f201;
$L__BB16_78:
	setp.gt.u32 	%p46, %r1, 31;
	@%p46 bra 	$L__BB16_80;
	ld.global.nc.f32 	%f202, [%rd1+28];
	sub.f32 	%f203, %f202, %f65;
	mul.f32 	%f204, %f203, 0f3FB8AA3B;
	ex2.approx.f32 	%f205, %f204;
	mov.b32 	%r260, %f205;
$L__BB16_80:
	setp.gt.u32 	%p47, %r1, 30;
	@%p47 bra 	$L__BB16_82;
	ld.global.nc.f32 	%f206, [%rd1+32];
	sub.f32 	%f207, %f206, %f65;
	mul.f32 	%f208, %f207, 0f3FB8AA3B;
	ex2.approx.f32 	%f209, %f208;
	mov.b32 	%r261, %f209;
$L__BB16_82:
	setp.gt.u32 	%p48, %r1, 30;
	@%p48 bra 	$L__BB16_84;
	ld.global.nc.f32 	%f210, [%rd1+36];
	sub.f32 	%f211, %f210, %f65;
	mul.f32 	%f212, %f211, 0f3FB8AA3B;
	ex2.approx.f32 	%f213, %f212;
	mov.b32 	%r262, %f213;
$L__BB16_84:
	setp.gt.u32 	%p49, %r1, 30;
	@%p49 bra 	$L__BB16_86;
	ld.global.nc.f32 	%f214, [%rd1+40];
	sub.f32 	%f215, %f214, %f65;
	mul.f32 	%f216, %f215, 0f3FB8AA3B;
	ex2.approx.f32 	%f217, %f216;
	mov.b32 	%r263, %f217;
$L__BB16_86:
	setp.gt.u32 	%p50, %r1, 30;
	@%p50 bra 	$L__BB16_88;
	ld.global.nc.f32 	%f218, [%rd1+44];
	sub.f32 	%f219, %f218, %f65;
	mul.f32 	%f220, %f219, 0f3FB8AA3B;
	ex2.approx.f32 	%f221, %f220;
	mov.b32 	%r264, %f221;
$L__BB16_88:
	setp.gt.u32 	%p51, %r1, 30;
	@%p51 bra 	$L__BB16_90;
	ld.global.nc.f32 	%f222, [%rd1+48];
	sub.f32 	%f223, %f222, %f65;
	mul.f32 	%f224, %f223, 0f3FB8AA3B;
	ex2.approx.f32 	%f225, %f224;
	mov.b32 	%r265, %f225;
$L__BB16_90:
	setp.gt.u32 	%p52, %r1, 30;
	@%p52 bra 	$L__BB16_92;
	ld.global.nc.f32 	%f226, [%rd1+52];
	sub.f32 	%f227, %f226, %f65;
	mul.f32 	%f228, %f227, 0f3FB8AA3B;
	ex2.approx.f32 	%f229, %f228;
	mov.b32 	%r266, %f229;
$L__BB16_92:
	setp.gt.u32 	%p53, %r1, 30;
	@%p53 bra 	$L__BB16_94;
	ld.global.nc.f32 	%f230, [%rd1+56];
	sub.f32 	%f231, %f230, %f65;
	mul.f32 	%f232, %f231, 0f3FB8AA3B;
	ex2.approx.f32 	%f233, %f232;
	mov.b32 	%r267, %f233;
$L__BB16_94:
	setp.gt.u32 	%p54, %r1, 30;
	@%p54 bra 	$L__BB16_96;
	ld.global.nc.f32 	%f234, [%rd1+60];
	sub.f32 	%f235, %f234, %f65;
	mul.f32 	%f236, %f235, 0f3FB8AA3B;
	ex2.approx.f32 	%f237, %f236;
	mov.b32 	%r268, %f237;
$L__BB16_96:
	setp.gt.u32 	%p55, %r1, 30;
	@%p55 bra 	$L__BB16_98;
	ld.global.nc.f32 	%f238, [%rd1+64];
	sub.f32 	%f239, %f238, %f65;
	mul.f32 	%f240, %f239, 0f3FB8AA3B;
	ex2.approx.f32 	%f241, %f240;
	mov.b32 	%r269, %f241;
$L__BB16_98:
	setp.gt.u32 	%p56, %r1, 30;
	@%p56 bra 	$L__BB16_100;
	ld.global.nc.f32 	%f242, [%rd1+68];
	sub.f32 	%f243, %f242, %f65;
	mul.f32 	%f244, %f243, 0f3FB8AA3B;
	ex2.approx.f32 	%f245, %f244;
	mov.b32 	%r270, %f245;
$L__BB16_100:
	setp.gt.u32 	%p57, %r1, 30;
	@%p57 bra 	$L__BB16_102;
	ld.global.nc.f32 	%f246, [%rd1+72];
	sub.f32 	%f247, %f246, %f65;
	mul.f32 	%f248, %f247, 0f3FB8AA3B;
	ex2.approx.f32 	%f249, %f248;
	mov.b32 	%r271, %f249;
$L__BB16_102:
	setp.gt.u32 	%p58, %r1, 30;
	@%p58 bra 	$L__BB16_104;
	ld.global.nc.f32 	%f250, [%rd1+76];
	sub.f32 	%f251, %f250, %f65;
	mul.f32 	%f252, %f251, 0f3FB8AA3B;
	ex2.approx.f32 	%f253, %f252;
	mov.b32 	%r272, %f253;
$L__BB16_104:
	setp.gt.u32 	%p59, %r1, 30;
	@%p59 bra 	$L__BB16_106;
	ld.global.nc.f32 	%f254, [%rd1+80];
	sub.f32 	%f255, %f254, %f65;
	mul.f32 	%f256, %f255, 0f3FB8AA3B;
	ex2.approx.f32 	%f257, %f256;
	mov.b32 	%r273, %f257;
$L__BB16_106:
	@%p59 bra 	$L__BB16_108;
	ld.global.nc.f32 	%f258, [%rd1+84];
	sub.f32 	%f259, %f258, %f65;
	mul.f32 	%f260, %f259, 0f3FB8AA3B;
	ex2.approx.f32 	%f261, %f260;
	mov.b32 	%r274, %f261;
$L__BB16_108:
	@%p59 bra 	$L__BB16_110;
	ld.global.nc.f32 	%f262, [%rd1+88];
	sub.f32 	%f263, %f262, %f65;
	mul.f32 	%f264, %f263, 0f3FB8AA3B;
	ex2.approx.f32 	%f265, %f264;
	mov.b32 	%r275, %f265;
$L__BB16_110:
	@%p59 bra 	$L__BB16_112;
	ld.global.nc.f32 	%f266, [%rd1+92];
	sub.f32 	%f267, %f266, %f65;
	mul.f32 	%f268, %f267, 0f3FB8AA3B;
	ex2.approx.f32 	%f269, %f268;
	mov.b32 	%r276, %f269;
$L__BB16_112:
	@%p59 bra 	$L__BB16_114;
	ld.global.nc.f32 	%f270, [%rd1+96];
	sub.f32 	%f271, %f270, %f65;
	mul.f32 	%f272, %f271, 0f3FB8AA3B;
	ex2.approx.f32 	%f273, %f272;
	mov.b32 	%r277, %f273;
$L__BB16_114:
	@%p59 bra 	$L__BB16_116;
	ld.global.nc.f32 	%f274, [%rd1+100];
	sub.f32 	%f275, %f274, %f65;
	mul.f32 	%f276, %f275, 0f3FB8AA3B;
	ex2.approx.f32 	%f277, %f276;
	mov.b32 	%r278, %f277;
$L__BB16_116:
	@%p59 bra 	$L__BB16_118;
	ld.global.nc.f32 	%f278, [%rd1+104];
	sub.f32 	%f279, %f278, %f65;
	mul.f32 	%f280, %f279, 0f3FB8AA3B;
	ex2.approx.f32 	%f281, %f280;
	mov.b32 	%r279, %f281;
$L__BB16_118:
	@%p59 bra 	$L__BB16_120;
	ld.global.nc.f32 	%f282, [%rd1+108];
	sub.f32 	%f283, %f282, %f65;
	mul.f32 	%f284, %f283, 0f3FB8AA3B;
	ex2.approx.f32 	%f285, %f284;
	mov.b32 	%r280, %f285;
$L__BB16_120:
	@%p59 bra 	$L__BB16_122;
	ld.global.nc.f32 	%f286, [%rd1+112];
	sub.f32 	%f287, %f286, %f65;
	mul.f32 	%f288, %f287, 0f3FB8AA3B;
	ex2.approx.f32 	%f289, %f288;
	mov.b32 	%r281, %f289;
$L__BB16_122:
	@%p59 bra 	$L__BB16_124;
	ld.global.nc.f32 	%f290, [%rd1+116];
	sub.f32 	%f291, %f290, %f65;
	mul.f32 	%f292, %f291, 0f3FB8AA3B;
	ex2.approx.f32 	%f293, %f292;
	mov.b32 	%r282, %f293;
$L__BB16_124:
	@%p59 bra 	$L__BB16_126;
	ld.global.nc.f32 	%f294, [%rd1+120];
	sub.f32 	%f295, %f294, %f65;
	mul.f32 	%f296, %f295, 0f3FB8AA3B;
	ex2.approx.f32 	%f297, %f296;
	mov.b32 	%r283, %f297;
$L__BB16_126:
	@%p59 bra 	$L__BB16_128;
	ld.global.nc.f32 	%f298, [%rd1+124];
	sub.f32 	%f299, %f298, %f65;
	mul.f32 	%f300, %f299, 0f3FB8AA3B;
	ex2.approx.f32 	%f301, %f300;
	mov.b32 	%r284, %f301;
$L__BB16_128:
	setp.gt.u32 	%p71, %r1, 31;
	mov.f32 	%f442, 0f00000000;
	@%p71 bra 	$L__BB16_130;
	// begin inline asm
	activemask.b32 %r112;
	// end inline asm
	shfl.sync.idx.b32	%r113|%p72, %r253, %r1, 31, %r112;
	mov.b32 	%f303, %r113;
	add.f32 	%f442, %f303, 0f00000000;
$L__BB16_130:
	@%p71 bra 	$L__BB16_132;
	// begin inline asm
	activemask.b32 %r114;
	// end inline asm
	shfl.sync.idx.b32	%r115|%p74, %r254, %r1, 31, %r114;
	mov.b32 	%f304, %r115;
	add.f32 	%f442, %f442, %f304;
$L__BB16_132:
	@%p71 bra 	$L__BB16_134;
	// begin inline asm
	activemask.b32 %r116;
	// end inline asm
	shfl.sync.idx.b32	%r117|%p76, %r255, %r1, 31, %r116;
	mov.b32 	%f305, %r117;
	add.f32 	%f442, %f442, %f305;
$L__BB16_134:
	@%p71 bra 	$L__BB16_136;
	// begin inline asm
	activemask.b32 %r118;
	// end inline asm
	shfl.sync.idx.b32	%r119|%p78, %r256, %r1, 31, %r118;
	mov.b32 	%f306, %r119;
	add.f32 	%f442, %f442, %f306;
$L__BB16_136:
	@%p71 bra 	$L__BB16_138;
	// begin inline asm
	activemask.b32 %r120;
	// end inline asm
	shfl.sync.idx.b32	%r121|%p80, %r257, %r1, 31, %r120;
	mov.b32 	%f307, %r121;
	add.f32 	%f442, %f442, %f307;
$L__BB16_138:
	@%p71 bra 	$L__BB16_140;
	// begin inline asm
	activemask.b32 %r122;
	// end inline asm
	shfl.sync.idx.b32	%r123|%p82, %r258, %r1, 31, %r122;
	mov.b32 	%f308, %r123;
	add.f32 	%f442, %f442, %f308;
$L__BB16_140:
	@%p71 bra 	$L__BB16_142;
	// begin inline asm
	activemask.b32 %r124;
	// end inline asm
	shfl.sync.idx.b32	%r125|%p84, %r259, %r1, 31, %r124;
	mov.b32 	%f309, %r125;
	add.f32 	%f442, %f442, %f309;
$L__BB16_142:
	@%p71 bra 	$L__BB16_144;
	// begin inline asm
	activemask.b32 %r126;
	// end inline asm
	shfl.sync.idx.b32	%r127|%p86, %r260, %r1, 31, %r126;
	mov.b32 	%f310, %r127;
	add.f32 	%f442, %f442, %f310;
$L__BB16_144:
	@%p59 bra 	$L__BB16_146;
	// begin inline asm
	activemask.b32 %r128;
	// end inline asm
	shfl.sync.idx.b32	%r129|%p88, %r261, %r1, 31, %r128;
	mov.b32 	%f311, %r129;
	add.f32 	%f442, %f442, %f311;
$L__BB16_146:
	@%p59 bra 	$L__BB16_148;
	// begin inline asm
	activemask.b32 %r130;
	// end inline asm
	shfl.sync.idx.b32	%r131|%p90, %r262, %r1, 31, %r130;
	mov.b32 	%f312, %r131;
	add.f32 	%f442, %f442, %f312;
$L__BB16_148:
	@%p59 bra 	$L__BB16_150;
	// begin inline asm
	activemask.b32 %r132;
	// end inline asm
	shfl.sync.idx.b32	%r133|%p92, %r263, %r1, 31, %r132;
	mov.b32 	%f313, %r133;
	add.f32 	%f442, %f442, %f313;
$L__BB16_150:
	@%p59 bra 	$L__BB16_152;
	// begin inline asm
	activemask.b32 %r134;
	// end inline asm
	shfl.sync.idx.b32	%r135|%p94, %r264, %r1, 31, %r134;
	mov.b32 	%f314, %r135;
	add.f32 	%f442, %f442, %f314;
$L__BB16_152:
	@%p59 bra 	$L__BB16_154;
	// begin inline asm
	activemask.b32 %r136;
	// end inline asm
	shfl.sync.idx.b32	%r137|%p96, %r265, %r1, 31, %r136;
	mov.b32 	%f315, %r137;
	add.f32 	%f442, %f442, %f315;
$L__BB16_154:
	@%p59 bra 	$L__BB16_156;
	// begin inline asm
	activemask.b32 %r138;
	// end inline asm
	shfl.sync.idx.b32	%r139|%p98, %r266, %r1, 31, %r138;
	mov.b32 	%f316, %r139;
	add.f32 	%f442, %f442, %f316;
$L__BB16_156:
	@%p59 bra 	$L__BB16_158;
	// begin inline asm
	activemask.b32 %r140;
	// end inline asm
	shfl.sync.idx.b32	%r141|%p100, %r267, %r1, 31, %r140;
	mov.b32 	%f317, %r141;
	add.f32 	%f442, %f442, %f317;
$L__BB16_158:
	@%p59 bra 	$L__BB16_160;
	// begin inline asm
	activemask.b32 %r142;
	// end inline asm
	shfl.sync.idx.b32	%r143|%p102, %r268, %r1, 31, %r142;
	mov.b32 	%f318, %r143;
	add.f32 	%f442, %f442, %f318;
$L__BB16_160:
	@%p59 bra 	$L__BB16_162;
	// begin inline asm
	activemask.b32 %r144;
	// end inline asm
	shfl.sync.idx.b32	%r145|%p104, %r269, %r1, 31, %r144;
	mov.b32 	%f319, %r145;
	add.f32 	%f442, %f442, %f319;
$L__BB16_162:
	@%p59 bra 	$L__BB16_164;
	// begin inline asm
	activemask.b32 %r146;
	// end inline asm
	shfl.sync.idx.b32	%r147|%p106, %r270, %r1, 31, %r146;
	mov.b32 	%f320, %r147;
	add.f32 	%f442, %f442, %f320;
$L__BB16_164:
	@%p59 bra 	$L__BB16_166;
	// begin inline asm
	activemask.b32 %r148;
	// end inline asm
	shfl.sync.idx.b32	%r149|%p108, %r271, %r1, 31, %r148;
	mov.b32 	%f321, %r149;
	add.f32 	%f442, %f442, %f321;
$L__BB16_166:
	@%p59 bra 	$L__BB16_168;
	// begin inline asm
	activemask.b32 %r150;
	// end inline asm
	shfl.sync.idx.b32	%r151|%p110, %r272, %r1, 31, %r150;
	mov.b32 	%f322, %r151;
	add.f32 	%f442, %f442, %f322;
$L__BB16_168:
	@%p59 bra 	$L__BB16_170;
	// begin inline asm
	activemask.b32 %r152;
	// end inline asm
	shfl.sync.idx.b32	%r153|%p112, %r273, %r1, 31, %r152;
	mov.b32 	%f323, %r153;
	add.f32 	%f442, %f442, %f323;
$L__BB16_170:
	@%p59 bra 	$L__BB16_172;
	// begin inline asm
	activemask.b32 %r154;
	// end inline asm
	shfl.sync.idx.b32	%r155|%p114, %r274, %r1, 31, %r154;
	mov.b32 	%f324, %r155;
	add.f32 	%f442, %f442, %f324;
$L__BB16_172:
	@%p59 bra 	$L__BB16_174;
	// begin inline asm
	activemask.b32 %r156;
	// end inline asm
	shfl.sync.idx.b32	%r157|%p116, %r275, %r1, 31, %r156;
	mov.b32 	%f325, %r157;
	add.f32 	%f442, %f442, %f325;
$L__BB16_174:
	@%p59 bra 	$L__BB16_176;
	// begin inline asm
	activemask.b32 %r158;
	// end inline asm
	shfl.sync.idx.b32	%r159|%p118, %r276, %r1, 31, %r158;
	mov.b32 	%f326, %r159;
	add.f32 	%f442, %f442, %f326;
$L__BB16_176:
	@%p59 bra 	$L__BB16_178;
	// begin inline asm
	activemask.b32 %r160;
	// end inline asm
	shfl.sync.idx.b32	%r161|%p120, %r277, %r1, 31, %r160;
	mov.b32 	%f327, %r161;
	add.f32 	%f442, %f442, %f327;
$L__BB16_178:
	@%p59 bra 	$L__BB16_180;
	// begin inline asm
	activemask.b32 %r162;
	// end inline asm
	shfl.sync.idx.b32	%r163|%p122, %r278, %r1, 31, %r162;
	mov.b32 	%f328, %r163;
	add.f32 	%f442, %f442, %f328;
$L__BB16_180:
	@%p59 bra 	$L__BB16_182;
	// begin inline asm
	activemask.b32 %r164;
	// end inline asm
	shfl.sync.idx.b32	%r165|%p124, %r279, %r1, 31, %r164;
	mov.b32 	%f329, %r165;
	add.f32 	%f442, %f442, %f329;
$L__BB16_182:
	@%p59 bra 	$L__BB16_184;
	// begin inline asm
	activemask.b32 %r166;
	// end inline asm
	shfl.sync.idx.b32	%r167|%p126, %r280, %r1, 31, %r166;
	mov.b32 	%f330, %r167;
	add.f32 	%f442, %f442, %f330;
$L__BB16_184:
	@%p59 bra 	$L__BB16_186;
	// begin inline asm
	activemask.b32 %r168;
	// end inline asm
	shfl.sync.idx.b32	%r169|%p128, %r281, %r1, 31, %r168;
	mov.b32 	%f331, %r169;
	add.f32 	%f442, %f442, %f331;
$L__BB16_186:
	@%p59 bra 	$L__BB16_188;
	// begin inline asm
	activemask.b32 %r170;
	// end inline asm
	shfl.sync.idx.b32	%r171|%p130, %r282, %r1, 31, %r170;
	mov.b32 	%f332, %r171;
	add.f32 	%f442, %f442, %f332;
$L__BB16_188:
	@%p59 bra 	$L__BB16_190;
	// begin inline asm
	activemask.b32 %r172;
	// end inline asm
	shfl.sync.idx.b32	%r173|%p132, %r283, %r1, 31, %r172;
	mov.b32 	%f333, %r173;
	add.f32 	%f442, %f442, %f333;
$L__BB16_190:
	@%p59 bra 	$L__BB16_192;
	// begin inline asm
	activemask.b32 %r174;
	// end inline asm
	shfl.sync.idx.b32	%r175|%p134, %r284, %r1, 31, %r174;
	mov.b32 	%f334, %r175;
	add.f32 	%f442, %f442, %f334;
$L__BB16_192:
	ld.param.u64 	%rd9, [fused_nn_softmax_kernel0_param_1];
	setp.gt.u32 	%p135, %r1, 31;
	// begin inline asm
	activemask.b32 %r176;
	// end inline asm
	mov.b32 	%r177, %f442;
	shfl.sync.down.b32	%r178|%p136, %r177, 16, 31, %r176;
	mov.b32 	%f335, %r178;
	add.f32 	%f336, %f442, %f335;
	mov.b32 	%r179, %f336;
	shfl.sync.down.b32	%r180|%p137, %r179, 8, 31, %r176;
	mov.b32 	%f337, %r180;
	add.f32 	%f338, %f336, %f337;
	mov.b32 	%r181, %f338;
	shfl.sync.down.b32	%r182|%p138, %r181, 4, 31, %r176;
	mov.b32 	%f339, %r182;
	add.f32 	%f340, %f338, %f339;
	mov.b32 	%r183, %f340;
	shfl.sync.down.b32	%r184|%p139, %r183, 2, 31, %r176;
	mov.b32 	%f341, %r184;
	add.f32 	%f342, %f340, %f341;
	mov.b32 	%r185, %f342;
	shfl.sync.down.b32	%r186|%p140, %r185, 1, 31, %r176;
	mov.b32 	%f343, %r186;
	add.f32 	%f344, %f342, %f343;
	mov.b32 	%r187, %f344;
	shfl.sync.idx.b32	%r188|%p141, %r187, 0, 31, %r176;
	mov.b32 	%f130, %r188;
	cvta.to.global.u64 	%rd7, %rd9;
	mul.wide.u32 	%rd8, %r2, 4;
	add.s64 	%rd2, %rd7, %rd8;
	@%p135 bra 	$L__BB16_194;
	// begin inline asm
	activemask.b32 %r189;
	// end inline asm
	shfl.sync.idx.b32	%r197|%p142, %r253, %r1, 31, %r189;
	mov.b32 	%f345, %r197;
	div.rn.f32 	%f346, %f345, %f130;
	st.global.f32 	[%rd2], %f346;
	// begin inline asm
	activemask.b32 %r190;
	// end inline asm
	shfl.sync.idx.b32	%r198|%p143, %r254, %r1, 31, %r190;
	mov.b32 	%f347, %r198;
	div.rn.f32 	%f348, %f347, %f130;
	st.global.f32 	[%rd2+4], %f348;
	// begin inline asm
	activemask.b32 %r191;
	// end inline asm
	shfl.sync.idx.b32	%r199|%p144, %r255, %r1, 31, %r191;
	mov.b32 	%f349, %r199;
	div.rn.f32 	%f350, %f349, %f130;
	st.global.f32 	[%rd2+8], %f350;
	// begin inline asm
	activemask.b32 %r192;
	// end inline asm
	shfl.sync.idx.b32	%r200|%p145, %r256, %r1, 31, %r192;
	mov.b32 	%f351, %r200;
	div.rn.f32 	%f352, %f351, %f130;
	st.global.f32 	[%rd2+12], %f352;
	// begin inline asm
	activemask.b32 %r193;
	// end inline asm
	shfl.sync.idx.b32	%r201|%p146, %r257, %r1, 31, %r193;
	mov.b32 	%f353, %r201;
	div.rn.f32 	%f354, %f353, %f130;
	st.global.f32 	[%rd2+16], %f354;
	// begin inline asm
	activemask.b32 %r194;
	// end inline asm
	shfl.sync.idx.b32	%r202|%p147, %r258, %r1, 31, %r194;
	mov.b32 	%f355, %r202;
	div.rn.f32 	%f356, %f355, %f130;
	st.global.f32 	[%rd2+20], %f356;
	// begin inline asm
	activemask.b32 %r195;
	// end inline asm
	shfl.sync.idx.b32	%r203|%p148, %r259, %r1, 31, %r195;
	mov.b32 	%f357, %r203;
	div.rn.f32 	%f358, %f357, %f130;
	st.global.f32 	[%rd2+24], %f358;
	// begin inline asm
	activemask.b32 %r196;
	// end inline asm
	shfl.sync.idx.b32	%r204|%p149, %r260, %r1, 31, %r196;
	mov.b32 	%f359, %r204;
	div.rn.f32 	%f360, %f359, %f130;
	st.global.f32 	[%rd2+28], %f360;
$L__BB16_194:
	setp.gt.u32 	%p150, %r1, 30;
	@%p150 bra 	$L__BB16_196;
	// begin inline asm
	activemask.b32 %r205;
	// end inline asm
	shfl.sync.idx.b32	%r229|%p151, %r261, %r1, 31, %r205;
	mov.b32 	%f361, %r229;
	div.rn.f32 	%f362, %f361, %f130;
	st.global.f32 	[%rd2+32], %f362;
	// begin inline asm
	activemask.b32 %r206;
	// end inline asm
	shfl.sync.idx.b32	%r230|%p152, %r262, %r1, 31, %r206;
	mov.b32 	%f363, %r230;
	div.rn.f32 	%f364, %f363, %f130;
	st.global.f32 	[%rd2+36], %f364;
	// begin inline asm
	activemask.b32 %r207;
	// end inline asm
	shfl.sync.idx.b32	%r231|%p153, %r263, %r1, 31, %r207;
	mov.b32 	%f365, %r231;
	div.rn.f32 	%f366, %f365, %f130;
	st.global.f32 	[%rd2+40], %f366;
	// begin inline asm
	activemask.b32 %r208;
	// end inline asm
	shfl.sync.idx.b32	%r232|%p154, %r264, %r1, 31, %r208;
	mov.b32 	%f367, %r232;
	div.rn.f32 	%f368, %f367, %f130;
	st.global.f32 	[%rd2+44], %f368;
	// begin inline asm
	activemask.b32 %r209;
	// end inline asm
	shfl.sync.idx.b32	%r233|%p155, %r265, %r1, 31, %r209;
	mov.b32 	%f369, %r233;
	div.rn.f32 	%f370, %f369, %f130;
	st.global.f32 	[%rd2+48], %f370;
	// begin inline asm
	activemask.b32 %r210;
	// end inline asm
	shfl.sync.idx.b32	%r234|%p156, %r266, %r1, 31, %r210;
	mov.b32 	%f371, %r234;
	div.rn.f32 	%f372, %f371, %f130;
	st.global.f32 	[%rd2+52], %f372;
	// begin inline asm
	activemask.b32 %r211;
	// end inline asm
	shfl.sync.idx.b32	%r235|%p157, %r267, %r1, 31, %r211;
	mov.b32 	%f373, %r235;
	div.rn.f32 	%f374, %f373, %f130;
	st.global.f32 	[%rd2+56], %f374;
	// begin inline asm
	activemask.b32 %r212;
	// end inline asm
	shfl.sync.idx.b32	%r236|%p158, %r268, %r1, 31, %r212;
	mov.b32 	%f375, %r236;
	div.rn.f32 	%f376, %f375, %f130;
	st.global.f32 	[%rd2+60], %f376;
	// begin inline asm
	activemask.b32 %r213;
	// end inline asm
	shfl.sync.idx.b32	%r237|%p159, %r269, %r1, 31, %r213;
	mov.b32 	%f377, %r237;
	div.rn.f32 	%f378, %f377, %f130;
	st.global.f32 	[%rd2+64], %f378;
	// begin inline asm
	activemask.b32 %r214;
	// end inline asm
	shfl.sync.idx.b32	%r238|%p160, %r270, %r1, 31, %r214;
	mov.b32 	%f379, %r238;
	div.rn.f32 	%f380, %f379, %f130;
	st.global.f32 	[%rd2+68], %f380;
	// begin inline asm
	activemask.b32 %r215;
	// end inline asm
	shfl.sync.idx.b32	%r239|%p161, %r271, %r1, 31, %r215;
	mov.b32 	%f381, %r239;
	div.rn.f32 	%f382, %f381, %f130;
	st.global.f32 	[%rd2+72], %f382;
	// begin inline asm
	activemask.b32 %r216;
	// end inline asm
	shfl.sync.idx.b32	%r240|%p162, %r272, %r1, 31, %r216;
	mov.b32 	%f383, %r240;
	div.rn.f32 	%f384, %f383, %f130;
	st.global.f32 	[%rd2+76], %f384;
	// begin inline asm
	activemask.b32 %r217;
	// end inline asm
	shfl.sync.idx.b32	%r241|%p163, %r273, %r1, 31, %r217;
	mov.b32 	%f385, %r241;
	div.rn.f32 	%f386, %f385, %f130;
	st.global.f32 	[%rd2+80], %f386;
	// begin inline asm
	activemask.b32 %r218;
	// end inline asm
	shfl.sync.idx.b32	%r242|%p164, %r274, %r1, 31, %r218;
	mov.b32 	%f387, %r242;
	div.rn.f32 	%f388, %f387, %f130;
	st.global.f32 	[%rd2+84], %f388;
	// begin inline asm
	activemask.b32 %r219;
	// end inline asm
	shfl.sync.idx.b32	%r243|%p165, %r275, %r1, 31, %r219;
	mov.b32 	%f389, %r243;
	div.rn.f32 	%f390, %f389, %f130;
	st.global.f32 	[%rd2+88], %f390;
	// begin inline asm
	activemask.b32 %r220;
	// end inline asm
	shfl.sync.idx.b32	%r244|%p166, %r276, %r1, 31, %r220;
	mov.b32 	%f391, %r244;
	div.rn.f32 	%f392, %f391, %f130;
	st.global.f32 	[%rd2+92], %f392;
	// begin inline asm
	activemask.b32 %r221;
	// end inline asm
	shfl.sync.idx.b32	%r245|%p167, %r277, %r1, 31, %r221;
	mov.b32 	%f393, %r245;
	div.rn.f32 	%f394, %f393, %f130;
	st.global.f32 	[%rd2+96], %f394;
	// begin inline asm
	activemask.b32 %r222;
	// end inline asm
	shfl.sync.idx.b32	%r246|%p168, %r278, %r1, 31, %r222;
	mov.b32 	%f395, %r246;
	div.rn.f32 	%f396, %f395, %f130;
	st.global.f32 	[%rd2+100], %f396;
	// begin inline asm
	activemask.b32 %r223;
	// end inline asm
	shfl.sync.idx.b32	%r247|%p169, %r279, %r1, 31, %r223;
	mov.b32 	%f397, %r247;
	div.rn.f32 	%f398, %f397, %f130;
	st.global.f32 	[%rd2+104], %f398;
	// begin inline asm
	activemask.b32 %r224;
	// end inline asm
	shfl.sync.idx.b32	%r248|%p170, %r280, %r1, 31, %r224;
	mov.b32 	%f399, %r248;
	div.rn.f32 	%f400, %f399, %f130;
	st.global.f32 	[%rd2+108], %f400;
	// begin inline asm
	activemask.b32 %r225;
	// end inline asm
	shfl.sync.idx.b32	%r249|%p171, %r281, %r1, 31, %r225;
	mov.b32 	%f401, %r249;
	div.rn.f32 	%f402, %f401, %f130;
	st.global.f32 	[%rd2+112], %f402;
	// begin inline asm
	activemask.b32 %r226;
	// end inline asm
	shfl.sync.idx.b32	%r250|%p172, %r282, %r1, 31, %r226;
	mov.b32 	%f403, %r250;
	div.rn.f32 	%f404, %f403, %f130;
	st.global.f32 	[%rd2+116], %f404;
	// begin inline asm
	activemask.b32 %r227;
	// end inline asm
	shfl.sync.idx.b32	%r251|%p173, %r283, %r1, 31, %r227;
	mov.b32 	%f405, %r251;
	div.rn.f32 	%f406, %f405, %f130;
	st.global.f32 	[%rd2+120], %f406;
	// begin inline asm
	activemask.b32 %r228;
	// end inline asm
	shfl.sync.idx.b32	%r252|%p174, %r284, %r1, 31, %r228;
	mov.b32 	%f407, %r252;
	div.rn.f32 	%f408, %f407, %f130;
	st.global.f32 	[%rd2+124], %f408;
$L__BB16_196:
	ret;

}
	// .globl	fused_nn_conv2d_add_nn_relu_2_kernel0
.visible .entry fused_nn_conv2d_add_nn_relu_2_kernel0(
	.param .u64 .ptr .align 1 fused_nn_conv2d_add_nn_relu_2_kernel0_param_0,
	.param .u64 .ptr .align 1 fused_nn_conv2d_add_nn_relu_2_kernel0_param_1,
	.param .u64 .ptr .align 1 fused_nn_conv2d_add_nn_relu_2_kernel0_param_2,
	.param .u64 .ptr .align 1 fused_nn_conv2d_add_nn_relu_2_kernel0_param_3
)
{
	.reg .pred 	%p<10>;
	.reg .b32 	%r<46>;
	.reg .b32 	%f<97>;
	.reg .b64 	%rd<24>;
	// demoted variable
	.shared .align 4 .b8 _ZZ37fused_nn_conv2d_add_nn_relu_2_kernel0E15pad_temp_shared[1568];
	// demoted variable
	.shared .align 4 .b8 _ZZ37fused_nn_conv2d_add_nn_relu_2_kernel0E18placeholder_shared[512];
	ld.param.u64 	%rd9, [fused_nn_conv2d_add_nn_relu_2_kernel0_param_0];
	ld.param.u64 	%rd10, [fused_nn_conv2d_add_nn_relu_2_kernel0_param_1];
	ld.param.u64 	%rd7, [fused_nn_conv2d_add_nn_relu_2_kernel0_param_2];
	ld.param.u64 	%rd8, [fused_nn_conv2d_add_nn_relu_2_kernel0_param_3];
	cvta.to.global.u64 	%rd11, %rd9;
	cvta.to.global.u64 	%rd12, %rd10;
	mov.u32 	%r1, %tid.z;
	mul.lo.s32 	%r2, %r1, 98;
	mov.u32 	%r3, %tid.y;
	mov.u32 	%r4, %tid.x;
	shl.b32 	%r13, %r4, 1;
	mad.lo.s32 	%r14, %r3, 14, %r2;
	add.s32 	%r15, %r14, %r13;
	shl.b32 	%r16, %r1, 2;
	mad.lo.s32 	%r17, %r3, 5, %r4;
	shr.u32 	%r18, %r17, 3;
	add.s32 	%r19, %r16, %r18;
	setp.gt.u32 	%p2, %r19, 15;
	shl.b32 	%r20, %r1, 5;
	add.s32 	%r21, %r17, %r20;
	setp.gt.u32 	%p3, %r21, 127;
	setp.gt.u32 	%p4, %r17, 31;
	setp.gt.u32 	%p5, %r4, 4;
	or.pred  	%p6, %p5, %p4;
	mov.u32 	%r5, %ctaid.z;
	shl.b32 	%r23, %r5, 13;
	shl.b32 	%r24, %r1, 11;
	shl.b32 	%r25, %r17, 6;
	and.b32  	%r26, %r25, 1536;
	and.b32  	%r27, %r17, 7;
	shl.b32 	%r28, %r21, 2;
	mov.u32 	%r29, _ZZ37fused_nn_conv2d_add_nn_relu_2_kernel0E18placeholder_shared;
	add.s32 	%r6, %r29, %r28;
	shl.b32 	%r30, %r3, 1;
	add.s32 	%r31, %r17, %r30;
	shl.b32 	%r32, %r31, 2;
	mov.u32 	%r33, _ZZ37fused_nn_conv2d_add_nn_relu_2_kernel0E15pad_temp_shared;
	add.s32 	%r7, %r33, %r32;
	shl.b32 	%r34, %r15, 2;
	add.s32 	%r8, %r33, %r34;
	or.pred  	%p8, %p2, %p3;
	or.pred  	%p1, %p8, %p6;
	shl.b32 	%r35, %r1, 6;
	add.s32 	%r9, %r29, %r35;
	add.s32 	%r36, %r23, %r24;
	or.b32  	%r37, %r36, %r26;
	or.b32  	%r38, %r37, %r27;
	mul.wide.u32 	%rd13, %r38, 4;
	add.s64 	%rd23, %rd12, %rd13;
	mul.wide.u32 	%rd14, %r15, 4;
	add.s64 	%rd15, %rd14, %rd11;
	add.s64 	%rd22, %rd15, 4;
	mov.b32 	%r45, 0;
	mov.f32 	%f93, 0f00000000;
	mov.f32 	%f94, %f93;
	mov.f32 	%f95, %f93;
	mov.f32 	%f96, %f93;
$L__BB17_1:
	bar.sync 	0;
	ld.global.nc.f32 	%f10, [%rd22+-4];
	st.shared.f32 	[%r8], %f10;
	ld.global.nc.f32 	%f11, [%rd22];
	st.shared.f32 	[%r8+4], %f11;
	@%p1 bra 	$L__BB17_3;
	ld.global.nc.f32 	%f12, [%rd23];
	st.shared.f32 	[%r6], %f12;
$L__BB17_3:
	bar.sync 	0;
	ld.shared.f32 	%f13, [%r7];
	ld.shared.f32 	%f14, [%r9];
	fma.rn.f32 	%f15, %f13, %f14, %f96;
	ld.shared.f32 	%f16, [%r9+256];
	fma.rn.f32 	%f17, %f13, %f16, %f94;
	ld.shared.f32 	%f18, [%r9+32];
	fma.rn.f32 	%f19, %f13, %f18, %f95;
	ld.shared.f32 	%f20, [%r9+288];
	fma.rn.f32 	%f21, %f13, %f20, %f93;
	ld.shared.f32 	%f22, [%r7+196];
	ld.shared.f32 	%f23, [%r9+4];
	fma.rn.f32 	%f24, %f22, %f23, %f15;
	ld.shared.f32 	%f25, [%r9+260];
	fma.rn.f32 	%f26, %f22, %f25, %f17;
	ld.shared.f32 	%f27, [%r9+36];
	fma.rn.f32 	%f28, %f22, %f27, %f19;
	ld.shared.f32 	%f29, [%r9+292];
	fma.rn.f32 	%f30, %f22, %f29, %f21;
	ld.shared.f32 	%f31, [%r7+392];
	ld.shared.f32 	%f32, [%r9+8];
	fma.rn.f32 	%f33, %f31, %f32, %f24;
	ld.shared.f32 	%f34, [%r9+264];
	fma.rn.f32 	%f35, %f31, %f34, %f26;
	ld.shared.f32 	%f36, [%r9+40];
	fma.rn.f32 	%f37, %f31, %f36, %f28;
	ld.shared.f32 	%f38, [%r9+296];
	fma.rn.f32 	%f39, %f31, %f38, %f30;
	ld.shared.f32 	%f40, [%r7+588];
	ld.shared.f32 	%f41, [%r9+12];
	fma.rn.f32 	%f42, %f40, %f41, %f33;
	ld.shared.f32 	%f43, [%r9+268];
	fma.rn.f32 	%f44, %f40, %f43, %f35;
	ld.shared.f32 	%f45, [%r9+44];
	fma.rn.f32 	%f46, %f40, %f45, %f37;
	ld.shared.f32 	%f47, [%r9+300];
	fma.rn.f32 	%f48, %f40, %f47, %f39;
	ld.shared.f32 	%f49, [%r7+784];
	ld.shared.f32 	%f50, [%r9+16];
	fma.rn.f32 	%f51, %f49, %f50, %f42;
	ld.shared.f32 	%f52, [%r9+272];
	fma.rn.f32 	%f53, %f49, %f52, %f44;
	ld.shared.f32 	%f54, [%r9+48];
	fma.rn.f32 	%f55, %f49, %f54, %f46;
	ld.shared.f32 	%f56, [%r9+304];
	fma.rn.f32 	%f57, %f49, %f56, %f48;
	ld.shared.f32 	%f58, [%r7+980];
	ld.shared.f32 	%f59, [%r9+20];
	fma.rn.f32 	%f60, %f58, %f59, %f51;
	ld.shared.f32 	%f61, [%r9+276];
	fma.rn.f32 	%f62, %f58, %f61, %f53;
	ld.shared.f32 	%f63, [%r9+52];
	fma.rn.f32 	%f64, %f58, %f63, %f55;
	ld.shared.f32 	%f65, [%r9+308];
	fma.rn.f32 	%f66, %f58, %f65, %f57;
	ld.shared.f32 	%f67, [%r7+1176];
	ld.shared.f32 	%f68, [%r9+24];
	fma.rn.f32 	%f69, %f67, %f68, %f60;
	ld.shared.f32 	%f70, [%r9+280];
	fma.rn.f32 	%f71, %f67, %f70, %f62;
	ld.shared.f32 	%f72, [%r9+56];
	fma.rn.f32 	%f73, %f67, %f72, %f64;
	ld.shared.f32 	%f74, [%r9+312];
	fma.rn.f32 	%f75, %f67, %f74, %f66;
	ld.shared.f32 	%f76, [%r7+1372];
	ld.shared.f32 	%f77, [%r9+28];
	fma.rn.f32 	%f96, %f76, %f77, %f69;
	ld.shared.f32 	%f78, [%r9+284];
	fma.rn.f32 	%f94, %f76, %f78, %f71;
	ld.shared.f32 	%f79, [%r9+60];
	fma.rn.f32 	%f95, %f76, %f79, %f73;
	ld.shared.f32 	%f80, [%r9+316];
	fma.rn.f32 	%f93, %f76, %f80, %f75;
	add.s32 	%r45, %r45, 1;
	add.s64 	%rd23, %rd23, 32;
	add.s64 	%rd22, %rd22, 1568;
	setp.ne.s32 	%p9, %r45, 64;
	@%p9 bra 	$L__BB17_1;
	shl.b32 	%r39, %r5, 4;
	shl.b32 	%r40, %r1, 1;
	add.s32 	%r41, %r39, %r40;
	add.s32 	%r42, %r2, %r4;
	mad.lo.s32 	%r43, %r5, 784, %r42;
	mad.lo.s32 	%r44, %r3, 7, %r43;
	cvta.to.global.u64 	%rd16, %rd8;
	cvta.to.global.u64 	%rd17, %rd7;
	mul.wide.u32 	%rd18, %r41, 4;
	add.s64 	%rd19, %rd16, %rd18;
	ld.global.nc.f32 	%f81, [%rd19];
	add.f32 	%f82, %f96, %f81;
	max.f32 	%f83, %f82, 0f00000000;
	mul.wide.u32 	%rd20, %r44, 4;
	add.s64 	%rd21, %rd17, %rd20;
	st.global.f32 	[%rd21], %f83;
	ld.global.nc.f32 	%f84, [%rd19+32];
	add.f32 	%f85, %f94, %f84;
	max.f32 	%f86, %f85, 0f00000000;
	st.global.f32 	[%rd21+1568], %f86;
	ld.global.nc.f32 	%f87, [%rd19+4];
	add.f32 	%f88, %f95, %f87;
	max.f32 	%f89, %f88, 0f00000000;
	st.global.f32 	[%rd21+196], %f89;
	ld.global.nc.f32 	%f90, [%rd19+36];
	add.f32 	%f91, %f93, %f90;
	max.f32 	%f92, %f91, 0f00000000;
	st.global.f32 	[%rd21+1764], %f92;
	ret;

}
	// .globl	fused_nn_conv2d_add_nn_relu_13_kernel0
.visible .entry fused_nn_conv2d_add_nn_relu_13_kernel0(
	.param .u64 .ptr .align 1 fused_nn_conv2d_add_nn_relu_13_kernel0_param_0,
	.param .u64 .ptr .align 1 fused_nn_conv2d_add_nn_relu_13_kernel0_param_1,
	.param .u64 .ptr .align 1 fused_nn_conv2d_add_nn_relu_13_kernel0_param_2,
	.param .u64 .ptr .align 1 fused_nn_conv2d_add_nn_relu_13_kernel0_param_3
)
{
	.reg .pred 	%p<20>;
	.reg .b16 	%rs<73>;
	.reg .b32 	%r<97>;
	.reg .b32 	%f<178>;
	.reg .b64 	%rd<44>;
	// demoted variable
	.shared .align 4 .b8 _ZZ38fused_nn_conv2d_add_nn_relu_13_kernel0E18PaddedInput_shared[2320];
	// demoted variable
	.shared .align 4 .b8 _ZZ38fused_nn_conv2d_add_nn_relu_13_kernel0E18placeholder_shared[36];
	ld.param.u64 	%rd5, [fused_nn_conv2d_add_nn_relu_13_kernel0_param_0];
	ld.param.u64 	%rd2, [fused_nn_conv2d_add_nn_relu_13_kernel0_param_1];
	cvta.to.global.u64 	%rd1, %rd5;
	mov.u32 	%r1, %ctaid.y;
	setp.eq.s32 	%p1, %r1, 0;
	mov.u32 	%r2, %tid.x;
	setp.eq.s32 	%p2, %r2, 0;
	mov.f32 	%f167, 0f00000000;
	or.pred  	%p3, %p1, %p2;
	@%p3 bra 	$L__BB18_2;
	mov.u32 	%r8, %ctaid.z;
	mad.lo.s32 	%r9, %r1, 448, %r2;
	mad.lo.s32 	%r10, %r8, 3136, %r9;
	add.s32 	%r11, %r10, -57;
	mul.wide.u32 	%rd6, %r11, 4;
	add.s64 	%rd7, %rd1, %rd6;
	ld.global.nc.f32 	%f167, [%rd7];
$L__BB18_2:
	shl.b32 	%r12, %r2, 2;
	mov.u32 	%r13, _ZZ38fused_nn_conv2d_add_nn_relu_13_kernel0E18PaddedInput_shared;
	add.s32 	%r3, %r13, %r12;
	st.shared.f32 	[%r3], %f167;
	shl.b32 	%r4, %r1, 3;
	cvt.u16.u32 	%rs1, %r2;
	add.s16 	%rs2, %rs1, 56;
	mul.hi.u16 	%rs12, %rs2, 1130;
	cvt.u32.u16 	%r5, %rs12;
	or.b32  	%r14, %r4, %r5;
	setp.eq.s32 	%p4, %r14, 0;
	mov.f32 	%f168, 0f00000000;
	@%p4 bra 	$L__BB18_5;
	mul.lo.s16 	%rs14, %rs12, 58;
	sub.s16 	%rs3, %rs2, %rs14;
	add.s16 	%rs15, %rs3, -1;
	setp.gt.u16 	%p5, %rs15, 55;
	@%p5 bra 	$L__BB18_5;
	mov.u32 	%r15, %ctaid.z;
	mul.lo.s32 	%r16, %r15, 3136;
	mul.lo.s32 	%r17, %r5, 56;
	cvt.u64.u32 	%rd8, %r17;
	cvt.u64.u16 	%rd9, %rs3;
	mad.lo.s32 	%r18, %r1, 448, %r16;
	cvt.u64.u32 	%rd10, %r18;
	add.s64 	%rd11, %rd10, %rd9;
	add.s64 	%rd12, %rd11, %rd8;
	shl.b64 	%rd13, %rd12, 2;
	add.s64 	%rd14, %rd1, %rd13;
	ld.global.nc.f32 	%f168, [%rd14+-228];
$L__BB18_5:
	st.shared.f32 	[%r3+224], %f168;
	add.s16 	%rs16, %rs1, 54;
	mul.hi.u16 	%rs17, %rs16, 1130;
	mul.lo.s16 	%rs18, %rs17, 58;
	sub.s16 	%rs4, %rs16, %rs18;
	add.s16 	%rs19, %rs4, -1;
	setp.gt.u16 	%p6, %rs19, 55;
	mov.f32 	%f169, 0f00000000;
	@%p6 bra 	$L__BB18_7;
	cvt.u32.u16 	%r19, %rs4;
	mov.u32 	%r20, %ctaid.z;
	mul.lo.s32 	%r21, %r20, 3136;
	add.s16 	%rs20, %rs1, 112;
	mul.hi.u16 	%rs21, %rs20, 1130;
	mul.lo.s16 	%rs22, %rs21, 56;
	cvt.u32.u16 	%r22, %rs22;
	mad.lo.s32 	%r23, %r1, 448, %r21;
	add.s32 	%r24, %r23, %r19;
	add.s32 	%r25, %r24, %r22;
	add.s32 	%r26, %r25, -57;
	mul.wide.u32 	%rd15, %r26, 4;
	add.s64 	%rd16, %rd1, %rd15;
	ld.global.nc.f32 	%f169, [%rd16];
$L__BB18_7:
	st.shared.f32 	[%r3+448], %f169;
	add.s16 	%rs23, %rs1, 52;
	mul.hi.u16 	%rs24, %rs23, 1130;
	mul.lo.s16 	%rs25, %rs24, 58;
	sub.s16 	%rs5, %rs23, %rs25;
	add.s16 	%rs26, %rs5, -1;
	setp.gt.u16 	%p7, %rs26, 55;
	mov.f32 	%f170, 0f00000000;
	@%p7 bra 	$L__BB18_9;
	cvt.u32.u16 	%r27, %rs5;
	mov.u32 	%r28, %ctaid.z;
	mul.lo.s32 	%r29, %r28, 3136;
	add.s16 	%rs27, %rs1, 168;
	mul.hi.u16 	%rs28, %rs27, 1130;
	mul.lo.s16 	%rs29, %rs28, 56;
	cvt.u32.u16 	%r30, %rs29;
	mad.lo.s32 	%r31, %r1, 448, %r29;
	add.s32 	%r32, %r31, %r27;
	add.s32 	%r33, %r32, %r30;
	add.s32 	%r34, %r33, -57;
	mul.wide.u32 	%rd17, %r34, 4;
	add.s64 	%rd18, %rd1, %rd17;
	ld.global.nc.f32 	%f170, [%rd18];
$L__BB18_9:
	st.shared.f32 	[%r3+672], %f170;
	add.s16 	%rs30, %rs1, 50;
	mul.hi.u16 	%rs31, %rs30, 1130;
	mul.lo.s16 	%rs32, %rs31, 58;
	sub.s16 	%rs6, %rs30, %rs32;
	add.s16 	%rs33, %rs6, -1;
	setp.gt.u16 	%p8, %rs33, 55;
	mov.f32 	%f171, 0f00000000;
	@%p8 bra 	$L__BB18_11;
	cvt.u32.u16 	%r35, %rs6;
	mov.u32 	%r36, %ctaid.z;
	mul.lo.s32 	%r37, %r36, 3136;
	add.s16 	%rs34, %rs1, 224;
	mul.hi.u16 	%rs35, %rs34, 1130;
	mul.lo.s16 	%rs36, %rs35, 56;
	cvt.u32.u16 	%r38, %rs36;
	mad.lo.s32 	%r39, %r1, 448, %r37;
	add.s32 	%r40, %r39, %r35;
	add.s32 	%r41, %r40, %r38;
	add.s32 	%r42, %r41, -57;
	mul.wide.u32 	%rd19, %r42, 4;
	add.s64 	%rd20, %rd1, %rd19;
	ld.global.nc.f32 	%f171, [%rd20];
$L__BB18_11:
	st.shared.f32 	[%r3+896], %f171;
	add.s16 	%rs37, %rs1, 48;
	mul.hi.u16 	%rs38, %rs37, 1130;
	mul.lo.s16 	%rs39, %rs38, 58;
	sub.s16 	%rs7, %rs37, %rs39;
	add.s16 	%rs40, %rs7, -1;
	setp.gt.u16 	%p9, %rs40, 55;
	mov.f32 	%f172, 0f00000000;
	@%p9 bra 	$L__BB18_13;
	cvt.u32.u16 	%r43, %rs7;
	mov.u32 	%r44, %ctaid.z;
	mul.lo.s32 	%r45, %r44, 3136;
	add.s16 	%rs41, %rs1, 280;
	mul.hi.u16 	%rs42, %rs41, 1130;
	mul.lo.s16 	%rs43, %rs42, 56;
	cvt.u32.u16 	%r46, %rs43;
	mad.lo.s32 	%r47, %r1, 448, %r45;
	add.s32 	%r48, %r47, %r43;
	add.s32 	%r49, %r48, %r46;
	add.s32 	%r50, %r49, -57;
	mul.wide.u32 	%rd21, %r50, 4;
	add.s64 	%rd22, %rd1, %rd21;
	ld.global.nc.f32 	%f172, [%rd22];
$L__BB18_13:
	st.shared.f32 	[%r3+1120], %f172;
	add.s16 	%rs44, %rs1, 46;
	mul.hi.u16 	%rs45, %rs44, 1130;
	mul.lo.s16 	%rs46, %rs45, 58;
	sub.s16 	%rs8, %rs44, %rs46;
	add.s16 	%rs47, %rs8, -1;
	setp.gt.u16 	%p10, %rs47, 55;
	mov.f32 	%f173, 0f00000000;
	@%p10 bra 	$L__BB18_15;
	cvt.u32.u16 	%r51, %rs8;
	mov.u32 	%r52, %ctaid.z;
	mul.lo.s32 	%r53, %r52, 3136;
	add.s16 	%rs48, %rs1, 336;
	mul.hi.u16 	%rs49, %rs48, 1130;
	mul.lo.s16 	%rs50, %rs49, 56;
	cvt.u32.u16 	%r54, %rs50;
	mad.lo.s32 	%r55, %r1, 448, %r53;
	add.s32 	%r56, %r55, %r51;
	add.s32 	%r57, %r56, %r54;
	add.s32 	%r58, %r57, -57;
	mul.wide.u32 	%rd23, %r58, 4;
	add.s64 	%rd24, %rd1, %rd23;
	ld.global.nc.f32 	%f173, [%rd24];
$L__BB18_15:
	st.shared.f32 	[%r3+1344], %f173;
	add.s16 	%rs51, %rs1, 44;
	mul.hi.u16 	%rs52, %rs51, 1130;
	mul.lo.s16 	%rs53, %rs52, 58;
	sub.s16 	%rs9, %rs51, %rs53;
	add.s16 	%rs54, %rs9, -1;
	setp.gt.u16 	%p11, %rs54, 55;
	mov.f32 	%f174, 0f00000000;
	@%p11 bra 	$L__BB18_17;
	cvt.u32.u16 	%r59, %rs9;
	mov.u32 	%r60, %ctaid.z;
	mul.lo.s32 	%r61, %r60, 3136;
	add.s16 	%rs55, %rs1, 392;
	mul.hi.u16 	%rs56, %rs55, 1130;
	mul.lo.s16 	%rs57, %rs56, 56;
	cvt.u32.u16 	%r62, %rs57;
	mad.lo.s32 	%r63, %r1, 448, %r61;
	add.s32 	%r64, %r63, %r59;
	add.s32 	%r65, %r64, %r62;
	add.s32 	%r66, %r65, -57;
	mul.wide.u32 	%rd25, %r66, 4;
	add.s64 	%rd26, %rd1, %rd25;
	ld.global.nc.f32 	%f174, [%rd26];
$L__BB18_17:
	st.shared.f32 	[%r3+1568], %f174;
	add.s16 	%rs58, %rs1, 42;
	mul.hi.u16 	%rs59, %rs58, 1130;
	mul.lo.s16 	%rs60, %rs59, 58;
	sub.s16 	%rs10, %rs58, %rs60;
	add.s16 	%rs61, %rs10, -1;
	setp.gt.u16 	%p12, %rs61, 55;
	mov.f32 	%f175, 0f00000000;
	@%p12 bra 	$L__BB18_19;
	cvt.u32.u16 	%r67, %rs10;
	mov.u32 	%r68, %ctaid.z;
	mul.lo.s32 	%r69, %r68, 3136;
	add.s16 	%rs62, %rs1, 448;
	mul.hi.u16 	%rs63, %rs62, 1130;
	mul.lo.s16 	%rs64, %rs63, 56;
	cvt.u32.u16 	%r70, %rs64;
	mad.lo.s32 	%r71, %r1, 448, %r69;
	add.s32 	%r72, %r71, %r67;
	add.s32 	%r73, %r72, %r70;
	add.s32 	%r74, %r73, -57;
	mul.wide.u32 	%rd27, %r74, 4;
	add.s64 	%rd28, %rd1, %rd27;
	ld.global.nc.f32 	%f175, [%rd28];
$L__BB18_19:
	st.shared.f32 	[%r3+1792], %f175;
	add.s16 	%rs65, %rs1, 504;
	mul.hi.u16 	%rs66, %rs65, 1130;
	cvt.u32.u16 	%r6, %rs66;
	add.s32 	%r75, %r4, %r6;
	setp.gt.u32 	%p13, %r75, 56;
	mov.f32 	%f176, 0f00000000;
	@%p13 bra 	$L__BB18_22;
	add.s16 	%rs67, %rs1, 40;
	mul.hi.u16 	%rs68, %rs67, 1130;
	mul.lo.s16 	%rs69, %rs68, 58;
	sub.s16 	%rs11, %rs67, %rs69;
	add.s16 	%rs70, %rs11, -1;
	setp.gt.u16 	%p14, %rs70, 55;
	@%p14 bra 	$L__BB18_22;
	cvt.u32.u16 	%r76, %rs11;
	mov.u32 	%r77, %ctaid.z;
	mul.lo.s32 	%r78, %r77, 3136;
	mad.lo.s32 	%r79, %r1, 448, %r78;
	add.s32 	%r80, %r79, %r76;
	mad.lo.s32 	%r81, %r6, 56, %r80;
	add.s32 	%r82, %r81, -57;
	mul.wide.u32 	%rd29, %r82, 4;
	add.s64 	%rd30, %rd1, %rd29;
	ld.global.nc.f32 	%f176, [%rd30];
$L__BB18_22:
	st.shared.f32 	[%r3+2016], %f176;
	setp.gt.u32 	%p15, %r2, 19;
	@%p15 bra 	$L__BB18_27;
	add.s16 	%rs71, %rs1, 560;
	mul.hi.u16 	%rs72, %rs71, 1130;
	cvt.u32.u16 	%r7, %rs72;
	add.s32 	%r83, %r4, %r7;
	setp.gt.u32 	%p16, %r83, 56;
	setp.eq.s32 	%p17, %r2, 19;
	mov.f32 	%f177, 0f00000000;
	or.pred  	%p18, %p17, %p16;
	@%p18 bra 	$L__BB18_25;
	mov.u32 	%r84, %ctaid.z;
	mad.lo.s32 	%r85, %r1, 448, %r2;
	mad.lo.s32 	%r86, %r84, 3136, %r85;
	mad.lo.s32 	%r87, %r7, 56, %r86;
	add.s32 	%r88, %r87, -19;
	mul.wide.u32 	%rd31, %r88, 4;
	add.s64 	%rd32, %rd1, %rd31;
	ld.global.nc.f32 	%f177, [%rd32];
$L__BB18_25:
	st.shared.f32 	[%r3+2240], %f177;
	setp.gt.u32 	%p19, %r2, 8;
	@%p19 bra 	$L__BB18_27;
	mov.u32 	%r89, %ctaid.z;
	mad.lo.s32 	%r90, %r89, 9, %r2;
	cvta.to.global.u64 	%rd33, %rd2;
	mul.wide.u32 	%rd34, %r90, 4;
	add.s64 	%rd35, %rd33, %rd34;
	ld.global.nc.f32 	%f36, [%rd35];
	mov.u32 	%r92, _ZZ38fused_nn_conv2d_add_nn_relu_13_kernel0E18placeholder_shared;
	add.s32 	%r93, %r92, %r12;
	st.shared.f32 	[%r93], %f36;
$L__BB18_27:
	ld.param.u64 	%rd43, [fused_nn_conv2d_add_nn_relu_13_kernel0_param_3];
	ld.param.u64 	%rd42, [fused_nn_conv2d_add_nn_relu_13_kernel0_param_2];
	cvta.to.global.u64 	%rd36, %rd43;
	cvta.to.global.u64 	%rd37, %rd42;
	bar.sync 	0;
	ld.shared.f32 	%f37, [%r3];
	ld.shared.f32 	%f38, [%r3+928];
	ld.shared.f32 	%f39, [%r3+4];
	ld.shared.f32 	%f40, [%r3+932];
	ld.shared.f32 	%f41, [%r3+8];
	ld.shared.f32 	%f42, [%r3+936];
	ld.shared.f32 	%f43, [%r3+232];
	ld.shared.f32 	%f44, [%r3+1160];
	ld.shared.f32 	%f45, [%r3+236];
	ld.shared.f32 	%f46, [%r3+1164];
	ld.shared.f32 	%f47, [%r3+240];
	ld.shared.f32 	%f48, [%r3+1168];
	ld.shared.f32 	%f49, [%r3+464];
	ld.shared.f32 	%f50, [%r3+1392];
	ld.shared.f32 	%f51, [%r3+468];
	ld.shared.f32 	%f52, [%r3+1396];
	ld.shared.f32 	%f53, [%r3+472];
	ld.shared.f32 	%f54, [%r3+1400];
	ld.shared.f32 	%f55, [%r3+696];
	ld.shared.f32 	%f56, [%r3+1624];
	ld.shared.f32 	%f57, [%r3+700];
	ld.shared.f32 	%f58, [%r3+1628];
	ld.shared.f32 	%f59, [%r3+704];
	ld.shared.f32 	%f60, [%r3+1632];
	ld.shared.f32 	%f61, [%r3+1856];
	ld.shared.f32 	%f62, [%r3+1860];
	ld.shared.f32 	%f63, [%r3+1864];
	ld.shared.f32 	%f64, [%r3+2088];
	ld.shared.f32 	%f65, [%r3+2092];
	ld.shared.f32 	%f66, [%r3+2096];
	ld.shared.f32 	%f67, [_ZZ38fused_nn_conv2d_add_nn_relu_13_kernel0E18placeholder_shared];
	ld.shared.f32 	%f68, [_ZZ38fused_nn_conv2d_add_nn_relu_13_kernel0E18placeholder_shared+4];
	ld.shared.f32 	%f69, [_ZZ38fused_nn_conv2d_add_nn_relu_13_kernel0E18placeholder_shared+8];
	ld.shared.f32 	%f70, [_ZZ38fused_nn_conv2d_add_nn_relu_13_kernel0E18placeholder_shared+12];
	ld.shared.f32 	%f71, [_ZZ38fused_nn_conv2d_add_nn_relu_13_kernel0E18placeholder_shared+16];
	ld.shared.f32 	%f72, [_ZZ38fused_nn_conv2d_add_nn_relu_13_kernel0E18placeholder_shared+20];
	ld.shared.f32 	%f73, [_ZZ38fused_nn_conv2d_add_nn_relu_13_kernel0E18placeholder_shared+24];
	ld.shared.f32 	%f74, [_ZZ38fused_nn_conv2d_add_nn_relu_13_kernel0E18placeholder_shared+28];
	ld.shared.f32 	%f75, [_ZZ38fused_nn_conv2d_add_nn_relu_13_kernel0E18placeholder_shared+32];
	fma.rn.f32 	%f76, %f37, %f67, 0f00000000;
	fma.rn.f32 	%f77, %f38, %f67, 0f00000000;
	fma.rn.f32 	%f78, %f39, %f68, %f76;
	fma.rn.f32 	%f79, %f40, %f68, %f77;
	fma.rn.f32 	%f80, %f41, %f69, %f78;
	fma.rn.f32 	%f81, %f42, %f69, %f79;
	fma.rn.f32 	%f82, %f43, %f70, %f80;
	fma.rn.f32 	%f83, %f44, %f70, %f81;
	fma.rn.f32 	%f84, %f45, %f71, %f82;
	fma.rn.f32 	%f85, %f46, %f71, %f83;
	fma.rn.f32 	%f86, %f47, %f72, %f84;
	fma.rn.f32 	%f87, %f48, %f72, %f85;
	fma.rn.f32 	%f88, %f49, %f73, %f86;
	fma.rn.f32 	%f89, %f50, %f73, %f87;
	fma.rn.f32 	%f90, %f51, %f74, %f88;
	fma.rn.f32 	%f91, %f52, %f74, %f89;
	fma.rn.f32 	%f92, %f53, %f75, %f90;
	fma.rn.f32 	%f93, %f54, %f75, %f91;
	fma.rn.f32 	%f94, %f43, %f67, 0f00000000;
	fma.rn.f32 	%f95, %f44, %f67, 0f00000000;
	fma.rn.f32 	%f96, %f45, %f68, %f94;
	fma.rn.f32 	%f97, %f46, %f68, %f95;
	fma.rn.f32 	%f98, %f47, %f69, %f96;
	fma.rn.f32 	%f99, %f48, %f69, %f97;
	fma.rn.f32 	%f100, %f49, %f70, %f98;
	fma.rn.f32 	%f101, %f50, %f70, %f99;
	fma.rn.f32 	%f102, %f51, %f71, %f100;
	fma.rn.f32 	%f103, %f52, %f71, %f101;
	fma.rn.f32 	%f104, %f53, %f72, %f102;
	fma.rn.f32 	%f105, %f54, %f72, %f103;
	fma.rn.f32 	%f106, %f55, %f73, %f104;
	fma.rn.f32 	%f107, %f56, %f73, %f105;
	fma.rn.f32 	%f108, %f57, %f74, %f106;
	fma.rn.f32 	%f109, %f58, %f74, %f107;
	fma.rn.f32 	%f110, %f59, %f75, %f108;
	fma.rn.f32 	%f111, %f60, %f75, %f109;
	fma.rn.f32 	%f112, %f49, %f67, 0f00000000;
	fma.rn.f32 	%f113, %f50, %f67, 0f00000000;
	fma.rn.f32 	%f114, %f51, %f68, %f112;
	fma.rn.f32 	%f115, %f52, %f68, %f113;
	fma.rn.f32 	%f116, %f53, %f69, %f114;
	fma.rn.f32 	%f117, %f54, %f69, %f115;
	fma.rn.f32 	%f118, %f55, %f70, %f116;
	fma.rn.f32 	%f119, %f56, %f70, %f117;
	fma.rn.f32 	%f120, %f57, %f71, %f118;
	fma.rn.f32 	%f121, %f58, %f71, %f119;
	fma.rn.f32 	%f122, %f59, %f72, %f120;
	fma.rn.f32 	%f123, %f60, %f72, %f121;
	fma.rn.f32 	%f124, %f38, %f73, %f122;
	fma.rn.f32 	%f125, %f61, %f73, %f123;
	fma.rn.f32 	%f126, %f40, %f74, %f124;
	fma.rn.f32 	%f127, %f62, %f74, %f125;
	fma.rn.f32 	%f128, %f42, %f75, %f126;
	fma.rn.f32 	%f129, %f63, %f75, %f127;
	fma.rn.f32 	%f130, %f55, %f67, 0f00000000;
	fma.rn.f32 	%f131, %f56, %f67, 0f00000000;
	fma.rn.f32 	%f132, %f57, %f68, %f130;
	fma.rn.f32 	%f133, %f58, %f68, %f131;
	fma.rn.f32 	%f134, %f59, %f69, %f132;
	fma.rn.f32 	%f135, %f60, %f69, %f133;
	fma.rn.f32 	%f136, %f38, %f70, %f134;
	fma.rn.f32 	%f137, %f61, %f70, %f135;
	fma.rn.f32 	%f138, %f40, %f71, %f136;
	fma.rn.f32 	%f139, %f62, %f71, %f137;
	fma.rn.f32 	%f140, %f42, %f72, %f138;
	fma.rn.f32 	%f141, %f63, %f72, %f139;
	fma.rn.f32 	%f142, %f44, %f73, %f140;
	fma.rn.f32 	%f143, %f64, %f73, %f141;
	fma.rn.f32 	%f144, %f46, %f74, %f142;
	fma.rn.f32 	%f145, %f65, %f74, %f143;
	fma.rn.f32 	%f146, %f48, %f75, %f144;
	fma.rn.f32 	%f147, %f66, %f75, %f145;
	mov.u32 	%r94, %ctaid.z;
	mul.wide.u32 	%rd38, %r94, 4;
	add.s64 	%rd39, %rd36, %rd38;
	ld.global.nc.f32 	%f148, [%rd39];
	add.f32 	%f149, %f148, %f92;
	max.f32 	%f150, %f149, 0f00000000;
	mad.lo.s32 	%r95, %r1, 448, %r2;
	mad.lo.s32 	%r96, %r94, 3136, %r95;
	mul.wide.u32 	%rd40, %r96, 4;
	add.s64 	%rd41, %rd37, %rd40;
	st.global.f32 	[%rd41], %f150;
	add.f32 	%f151, %f93, %f148;
	max.f32 	%f152, %f151, 0f00000000;
	st.global.f32 	[%rd41+896], %f152;
	add.f32 	%f153, %f110, %f148;
	max.f32 	%f154, %f153, 0f00000000;
	st.global.f32 	[%rd41+224], %f154;
	add.f32 	%f155, %f111, %f148;
	max.f32 	%f156, %f155, 0f00000000;
	st.global.f32 	[%rd41+1120], %f156;
	add.f32 	%f157, %f128, %f148;
	max.f32 	%f158, %f157, 0f00000000;
	st.global.f32 	[%rd41+448], %f158;
	add.f32 	%f159, %f129, %f148;
	max.f32 	%f160, %f159, 0f00000000;
	st.global.f32 	[%rd41+1344], %f160;
	add.f32 	%f161, %f146, %f148;
	max.f32 	%f162, %f161, 0f00000000;
	st.global.f32 	[%rd41+672], %f162;
	add.f32 	%f163, %f147, %f148;
	max.f32 	%f164, %f163, 0f00000000;
	st.global.f32 	[%rd41+1568], %f164;
	ret;

}
	// .globl	fused_nn_conv2d_add_nn_relu_5_kernel0
.visible .entry fused_nn_conv2d_add_nn_relu_5_kernel0(
	.param .u64 .ptr .align 1 fused_nn_conv2d_add_nn_relu_5_kernel0_param_0,
	.param .u64 .ptr .align 1 fused_nn_conv2d_add_nn_relu_5_kernel0_param_1,
	.param .u64 .ptr .align 1 fused_nn_conv2d_add_nn_relu_5_kernel0_param_2,
	.param .u64 .ptr .align 1 fused_nn_conv2d_add_nn_relu_5_kernel0_param_3
)
{
	.reg .pred 	%p<25>;
	.reg .b32 	%r<87>;
	.reg .b32 	%f<182>;
	.reg .b64 	%rd<35>;
	// demoted variable
	.shared .align 4 .b8 _ZZ37fused_nn_conv2d_add_nn_relu_5_kernel0E18PaddedInput_shared[1024];
	// demoted variable
	.shared .align 4 .b8 _ZZ37fused_nn_conv2d_add_nn_relu_5_kernel0E18placeholder_shared[36];
	ld.param.u64 	%rd5, [fused_nn_conv2d_add_nn_relu_5_kernel0_param_0];
	ld.param.u64 	%rd2, [fused_nn_conv2d_add_nn_relu_5_kernel0_param_1];
	cvta.to.global.u64 	%rd1, %rd5;
	mov.u32 	%r1, %tid.y;
	mov.u32 	%r2, %tid.x;
	mad.lo.s32 	%r3, %r1, 14, %r2;
	setp.lt.u32 	%p1, %r3, 16;
	mov.f32 	%f173, 0f00000000;
	@%p1 bra 	$L__BB19_4;
	and.b32  	%r4, %r3, 15;
	setp.eq.s32 	%p2, %r4, 0;
	@%p2 bra 	$L__BB19_4;
	setp.eq.s32 	%p3, %r4, 15;
	@%p3 bra 	$L__BB19_4;
	mov.u32 	%r8, %ctaid.z;
	shr.u32 	%r9, %r3, 4;
	mad.lo.s32 	%r10, %r8, 196, %r4;
	mad.lo.s32 	%r11, %r9, 14, %r10;
	mul.wide.u32 	%rd6, %r11, 4;
	add.s64 	%rd7, %rd1, %rd6;
	ld.global.nc.f32 	%f173, [%rd7+-60];
$L__BB19_4:
	shl.b32 	%r12, %r3, 2;
	mov.u32 	%r13, _ZZ37fused_nn_conv2d_add_nn_relu_5_kernel0E18PaddedInput_shared;
	add.s32 	%r5, %r13, %r12;
	st.shared.f32 	[%r5], %f173;
	and.b32  	%r6, %r3, 15;
	setp.eq.s32 	%p4, %r6, 4;
	mov.f32 	%f174, 0f00000000;
	@%p4 bra 	$L__BB19_7;
	sub.s32 	%r14, 3, %r3;
	and.b32  	%r15, %r14, 15;
	setp.eq.s32 	%p5, %r15, 0;
	@%p5 bra 	$L__BB19_7;
	mov.u32 	%r16, %ctaid.z;
	add.s32 	%r17, %r3, 28;
	shr.u32 	%r18, %r17, 4;
	add.s32 	%r19, %r3, 12;
	and.b32  	%r20, %r19, 15;
	mad.lo.s32 	%r21, %r16, 196, %r20;
	mad.lo.s32 	%r22, %r18, 14, %r21;
	mul.wide.u32 	%rd8, %r22, 4;
	add.s64 	%rd9, %rd1, %rd8;
	ld.global.nc.f32 	%f174, [%rd9+-60];
$L__BB19_7:
	st.shared.f32 	[%r5+112], %f174;
	add.s32 	%r7, %r6, -7;
	setp.lt.u32 	%p6, %r7, 2;
	mov.f32 	%f175, 0f00000000;
	@%p6 bra 	$L__BB19_9;
	mov.u32 	%r23, %ctaid.z;
	add.s32 	%r24, %r3, 56;
	shr.u32 	%r25, %r24, 4;
	xor.b32  	%r26, %r6, 8;
	mad.lo.s32 	%r27, %r23, 196, %r26;
	mad.lo.s32 	%r28, %r25, 14, %r27;
	add.s32 	%r29, %r28, -15;
	mul.wide.u32 	%rd10, %r29, 4;
	add.s64 	%rd11, %rd1, %rd10;
	ld.global.nc.f32 	%f175, [%rd11];
$L__BB19_9:
	st.shared.f32 	[%r5+224], %f175;
	setp.eq.s32 	%p7, %r6, 12;
	mov.f32 	%f176, 0f00000000;
	@%p7 bra 	$L__BB19_12;
	sub.s32 	%r30, 11, %r3;
	and.b32  	%r31, %r30, 15;
	setp.eq.s32 	%p8, %r31, 0;
	@%p8 bra 	$L__BB19_12;
	mov.u32 	%r32, %ctaid.z;
	add.s32 	%r33, %r3, 84;
	shr.u32 	%r34, %r33, 4;
	add.s32 	%r35, %r3, 4;
	and.b32  	%r36, %r35, 15;
	mad.lo.s32 	%r37, %r32, 196, %r36;
	mad.lo.s32 	%r38, %r34, 14, %r37;
	add.s32 	%r39, %r38, -15;
	mul.wide.u32 	%rd12, %r39, 4;
	add.s64 	%rd13, %rd1, %rd12;
	ld.global.nc.f32 	%f176, [%rd13];
$L__BB19_12:
	st.shared.f32 	[%r5+336], %f176;
	mov.f32 	%f177, 0f00000000;
	setp.eq.s32 	%p9, %r6, 0;
	@%p9 bra 	$L__BB19_15;
	setp.eq.s32 	%p10, %r6, 15;
	@%p10 bra 	$L__BB19_15;
	mov.u32 	%r40, %ctaid.z;
	shr.u32 	%r41, %r3, 4;
	mad.lo.s32 	%r42, %r40, 196, %r6;
	mad.lo.s32 	%r43, %r41, 14, %r42;
	mul.wide.u32 	%rd14, %r43, 4;
	add.s64 	%rd15, %rd1, %rd14;
	ld.global.nc.f32 	%f177, [%rd15+332];
$L__BB19_15:
	setp.eq.s32 	%p11, %r6, 4;
	st.shared.f32 	[%r5+448], %f177;
	mov.f32 	%f178, 0f00000000;
	@%p11 bra 	$L__BB19_18;
	sub.s32 	%r44, 3, %r3;
	and.b32  	%r45, %r44, 15;
	setp.eq.s32 	%p12, %r45, 0;
	@%p12 bra 	$L__BB19_18;
	mov.u32 	%r46, %ctaid.z;
	add.s32 	%r47, %r3, 140;
	shr.u32 	%r48, %r47, 4;
	add.s32 	%r49, %r3, 12;
	and.b32  	%r50, %r49, 15;
	mad.lo.s32 	%r51, %r46, 196, %r50;
	mad.lo.s32 	%r52, %r48, 14, %r51;
	add.s32 	%r53, %r52, -15;
	mul.wide.u32 	%rd16, %r53, 4;
	add.s64 	%rd17, %rd1, %rd16;
	ld.global.nc.f32 	%f178, [%rd17];
$L__BB19_18:
	setp.lt.u32 	%p13, %r7, 2;
	st.shared.f32 	[%r5+560], %f178;
	mov.f32 	%f179, 0f00000000;
	@%p13 bra 	$L__BB19_20;
	mov.u32 	%r54, %ctaid.z;
	add.s32 	%r55, %r3, 168;
	shr.u32 	%r56, %r55, 4;
	xor.b32  	%r57, %r6, 8;
	mad.lo.s32 	%r58, %r54, 196, %r57;
	mad.lo.s32 	%r59, %r56, 14, %r58;
	add.s32 	%r60, %r59, -15;
	mul.wide.u32 	%rd18, %r60, 4;
	add.s64 	%rd19, %rd1, %rd18;
	ld.global.nc.f32 	%f179, [%rd19];
$L__BB19_20:
	setp.eq.s32 	%p14, %r6, 12;
	st.shared.f32 	[%r5+672], %f179;
	mov.f32 	%f180, 0f00000000;
	@%p14 bra 	$L__BB19_23;
	sub.s32 	%r61, 11, %r3;
	and.b32  	%r62, %r61, 15;
	setp.eq.s32 	%p15, %r62, 0;
	@%p15 bra 	$L__BB19_23;
	mov.u32 	%r63, %ctaid.z;
	add.s32 	%r64, %r3, 196;
	shr.u32 	%r65, %r64, 4;
	add.s32 	%r66, %r3, 4;
	and.b32  	%r67, %r66, 15;
	mad.lo.s32 	%r68, %r63, 196, %r67;
	mad.lo.s32 	%r69, %r65, 14, %r68;
	add.s32 	%r70, %r69, -15;
	mul.wide.u32 	%rd20, %r70, 4;
	add.s64 	%rd21, %rd1, %rd20;
	ld.global.nc.f32 	%f180, [%rd21];
$L__BB19_23:
	setp.gt.u32 	%p16, %r3, 15;
	st.shared.f32 	[%r5+784], %f180;
	mov.f32 	%f181, 0f00000000;
	@%p16 bra 	$L__BB19_27;
	setp.eq.s32 	%p17, %r6, 0;
	@%p17 bra 	$L__BB19_27;
	setp.eq.s32 	%p18, %r6, 15;
	@%p18 bra 	$L__BB19_27;
	mov.u32 	%r71, %ctaid.z;
	mad.lo.s32 	%r72, %r71, 196, %r3;
	mul.wide.u32 	%rd22, %r72, 4;
	add.s64 	%rd23, %rd1, %rd22;
	ld.global.nc.f32 	%f181, [%rd23+724];
$L__BB19_27:
	st.shared.f32 	[%r5+896], %f181;
	setp.gt.u32 	%p19, %r3, 3;
	setp.ne.s32 	%p20, %r1, 0;
	or.pred  	%p21, %p20, %p19;
	@%p21 bra 	$L__BB19_29;
	shl.b32 	%r73, %r2, 2;
	add.s32 	%r75, %r13, %r73;
	mov.b32 	%r76, 0;
	st.shared.u32 	[%r75+1008], %r76;
$L__BB19_29:
	setp.ne.s32 	%p22, %r1, 0;
	setp.gt.u32 	%p23, %r3, 8;
	or.pred  	%p24, %p22, %p23;
	@%p24 bra 	$L__BB19_31;
	mov.u32 	%r77, %ctaid.z;
	mad.lo.s32 	%r78, %r77, 9, %r2;
	cvta.to.global.u64 	%rd24, %rd2;
	mul.wide.u32 	%rd25, %r78, 4;
	add.s64 	%rd26, %rd24, %rd25;
	ld.global.nc.f32 	%f34, [%rd26];
	shl.b32 	%r79, %r2, 2;
	mov.u32 	%r80, _ZZ37fused_nn_conv2d_add_nn_relu_5_kernel0E18placeholder_shared;
	add.s32 	%r81, %r80, %r79;
	st.shared.f32 	[%r81], %f34;
$L__BB19_31:
	ld.param.u64 	%rd34, [fused_nn_conv2d_add_nn_relu_5_kernel0_param_3];
	ld.param.u64 	%rd33, [fused_nn_conv2d_add_nn_relu_5_kernel0_param_2];
	cvta.to.global.u64 	%rd27, %rd34;
	cvta.to.global.u64 	%rd28, %rd33;
	bar.sync 	0;
	mov.u32 	%r82, %tid.y;
	shl.b32 	%r83, %r82, 3;
	add.s32 	%r84, %r5, %r83;
	ld.shared.f32 	%f35, [%r84];
	ld.shared.f32 	%f36, [%r84+128];
	ld.shared.f32 	%f37, [%r84+256];
	ld.shared.f32 	%f38, [%r84+384];
	ld.shared.f32 	%f39, [%r84+512];
	ld.shared.f32 	%f40, [%r84+640];
	ld.shared.f32 	%f41, [%r84+768];
	ld.shared.f32 	%f42, [%r84+4];
	ld.shared.f32 	%f43, [%r84+132];
	ld.shared.f32 	%f44, [%r84+260];
	ld.shared.f32 	%f45, [%r84+388];
	ld.shared.f32 	%f46, [%r84+516];
	ld.shared.f32 	%f47, [%r84+644];
	ld.shared.f32 	%f48, [%r84+772];
	ld.shared.f32 	%f49, [%r84+8];
	ld.shared.f32 	%f50, [%r84+136];
	ld.shared.f32 	%f51, [%r84+264];
	ld.shared.f32 	%f52, [%r84+392];
	ld.shared.f32 	%f53, [%r84+520];
	ld.shared.f32 	%f54, [%r84+648];
	ld.shared.f32 	%f55, [%r84+776];
	ld.shared.f32 	%f56, [%r84+64];
	ld.shared.f32 	%f57, [%r84+192];
	ld.shared.f32 	%f58, [%r84+320];
	ld.shared.f32 	%f59, [%r84+448];
	ld.shared.f32 	%f60, [%r84+576];
	ld.shared.f32 	%f61, [%r84+704];
	ld.shared.f32 	%f62, [%r84+832];
	ld.shared.f32 	%f63, [%r84+68];
	ld.shared.f32 	%f64, [%r84+196];
	ld.shared.f32 	%f65, [%r84+324];
	ld.shared.f32 	%f66, [%r84+452];
	ld.shared.f32 	%f67, [%r84+580];
	ld.shared.f32 	%f68, [%r84+708];
	ld.shared.f32 	%f69, [%r84+836];
	ld.shared.f32 	%f70, [%r84+72];
	ld.shared.f32 	%f71, [%r84+200];
	ld.shared.f32 	%f72, [%r84+328];
	ld.shared.f32 	%f73, [%r84+456];
	ld.shared.f32 	%f74, [%r84+584];
	ld.shared.f32 	%f75, [%r84+712];
	ld.shared.f32 	%f76, [%r84+840];
	ld.shared.f32 	%f77, [%r84+896];
	ld.shared.f32 	%f78, [%r84+900];
	ld.shared.f32 	%f79, [%r84+904];
	ld.shared.f32 	%f80, [_ZZ37fused_nn_conv2d_add_nn_relu_5_kernel0E18placeholder_shared];
	ld.shared.f32 	%f81, [_ZZ37fused_nn_conv2d_add_nn_relu_5_kernel0E18placeholder_shared+4];
	ld.shared.f32 	%f82, [_ZZ37fused_nn_conv2d_add_nn_relu_5_kernel0E18placeholder_shared+8];
	ld.shared.f32 	%f83, [_ZZ37fused_nn_conv2d_add_nn_relu_5_kernel0E18placeholder_shared+12];
	ld.shared.f32 	%f84, [_ZZ37fused_nn_conv2d_add_nn_relu_5_kernel0E18placeholder_shared+16];
	ld.shared.f32 	%f85, [_ZZ37fused_nn_conv2d_add_nn_relu_5_kernel0E18placeholder_shared+20];
	ld.shared.f32 	%f86, [_ZZ37fused_nn_conv2d_add_nn_relu_5_kernel0E18placeholder_shared+24];
	ld.shared.f32 	%f87, [_ZZ37fused_nn_conv2d_add_nn_relu_5_kernel0E18placeholder_shared+28];
	ld.shared.f32 	%f88, [_ZZ37fused_nn_conv2d_add_nn_relu_5_kernel0E18placeholder_shared+32];
	fma.rn.f32 	%f89, %f35, %f80, 0f00000000;
	fma.rn.f32 	%f90, %f36, %f80, 0f00000000;
	fma.rn.f32 	%f91, %f37, %f80, 0f00000000;
	fma.rn.f32 	%f92, %f38, %f80, 0f00000000;
	fma.rn.f32 	%f93, %f39, %f80, 0f00000000;
	fma.rn.f32 	%f94, %f40, %f80, 0f00000000;
	fma.rn.f32 	%f95, %f41, %f80, 0f00000000;
	fma.rn.f32 	%f96, %f42, %f81, %f89;
	fma.rn.f32 	%f97, %f43, %f81, %f90;
	fma.rn.f32 	%f98, %f44, %f81, %f91;
	fma.rn.f32 	%f99, %f45, %f81, %f92;
	fma.rn.f32 	%f100, %f46, %f81, %f93;
	fma.rn.f32 	%f101, %f47, %f81, %f94;
	fma.rn.f32 	%f102, %f48, %f81, %f95;
	fma.rn.f32 	%f103, %f49, %f82, %f96;
	fma.rn.f32 	%f104, %f50, %f82, %f97;
	fma.rn.f32 	%f105, %f51, %f82, %f98;
	fma.rn.f32 	%f106, %f52, %f82, %f99;
	fma.rn.f32 	%f107, %f53, %f82, %f100;
	fma.rn.f32 	%f108, %f54, %f82, %f101;
	fma.rn.f32 	%f109, %f55, %f82, %f102;
	fma.rn.f32 	%f110, %f56, %f83, %f103;
	fma.rn.f32 	%f111, %f57, %f83, %f104;
	fma.rn.f32 	%f112, %f58, %f83, %f105;
	fma.rn.f32 	%f113, %f59, %f83, %f106;
	fma.rn.f32 	%f114, %f60, %f83, %f107;
	fma.rn.f32 	%f115, %f61, %f83, %f108;
	fma.rn.f32 	%f116, %f62, %f83, %f109;
	fma.rn.f32 	%f117, %f63, %f84, %f110;
	fma.rn.f32 	%f118, %f64, %f84, %f111;
	fma.rn.f32 	%f119, %f65, %f84, %f112;
	fma.rn.f32 	%f120, %f66, %f84, %f113;
	fma.rn.f32 	%f121, %f67, %f84, %f114;
	fma.rn.f32 	%f122, %f68, %f84, %f115;
	fma.rn.f32 	%f123, %f69, %f84, %f116;
	fma.rn.f32 	%f124, %f70, %f85, %f117;
	fma.rn.f32 	%f125, %f71, %f85, %f118;
	fma.rn.f32 	%f126, %f72, %f85, %f119;
	fma.rn.f32 	%f127, %f73, %f85, %f120;
	fma.rn.f32 	%f128, %f74, %f85, %f121;
	fma.rn.f32 	%f129, %f75, %f85, %f122;
	fma.rn.f32 	%f130, %f76, %f85, %f123;
	fma.rn.f32 	%f131, %f36, %f86, %f124;
	fma.rn.f32 	%f132, %f37, %f86, %f125;
	fma.rn.f32 	%f133, %f38, %f86, %f126;
	fma.rn.f32 	%f134, %f39, %f86, %f127;
	fma.rn.f32 	%f135, %f40, %f86, %f128;
	fma.rn.f32 	%f136, %f41, %f86, %f129;
	fma.rn.f32 	%f137, %f77, %f86, %f130;
	fma.rn.f32 	%f138, %f43, %f87, %f131;
	fma.rn.f32 	%f139, %f44, %f87, %f132;
	fma.rn.f32 	%f140, %f45, %f87, %f133;
	fma.rn.f32 	%f141, %f46, %f87, %f134;
	fma.rn.f32 	%f142, %f47, %f87, %f135;
	fma.rn.f32 	%f143, %f48, %f87, %f136;
	fma.rn.f32 	%f144, %f78, %f87, %f137;
	fma.rn.f32 	%f145, %f50, %f88, %f138;
	fma.rn.f32 	%f146, %f51, %f88, %f139;
	fma.rn.f32 	%f147, %f52, %f88, %f140;
	fma.rn.f32 	%f148, %f53, %f88, %f141;
	fma.rn.f32 	%f149, %f54, %f88, %f142;
	fma.rn.f32 	%f150, %f55, %f88, %f143;
	fma.rn.f32 	%f151, %f79, %f88, %f144;
	mov.u32 	%r85, %ctaid.z;
	mul.wide.u32 	%rd29, %r85, 4;
	add.s64 	%rd30, %rd27, %rd29;
	ld.global.nc.f32 	%f152, [%rd30];
	add.f32 	%f153, %f152, %f145;
	max.f32 	%f154, %f153, 0f00000000;
	mad.lo.s32 	%r86, %r85, 196, %r3;
	mul.wide.u32 	%rd31, %r86, 4;
	add.s64 	%rd32, %rd28, %rd31;
	st.global.f32 	[%rd32], %f154;
	add.f32 	%f155, %f146, %f152;
	max.f32 	%f156, %f155, 0f00000000;
	st.global.f32 	[%rd32+112], %f156;
	add.f32 	%f157, %f147, %f152;
	max.f32 	%f158, %f157, 0f00000000;
	st.global.f32 	[%rd32+224], %f158;
	add.f32 	%f159, %f148, %f152;
	max.f32 	%f160, %f159, 0f00000000;
	st.global.f32 	[%rd32+336], %f160;
	add.f32 	%f161, %f149, %f152;
	max.f32 	%f162, %f161, 0f00000000;
	st.global.f32 	[%rd32+448], %f162;
	add.f32 	%f163, %f150, %f152;
	max.f32 	%f164, %f163, 0f00000000;
	st.global.f32 	[%rd32+560], %f164;
	add.f32 	%f165, %f151, %f152;
	max.f32 	%f166, %f165, 0f00000000;
	st.global.f32 	[%rd32+672], %f166;
	ret;

}
	// .globl	fused_nn_global_avg_pool2d_kernel0
.visible .entry fused_nn_global_avg_pool2d_kernel0(
	.param .u64 .ptr .align 1 fused_nn_global_avg_pool2d_kernel0_param_0,
	.param .u64 .ptr .align 1 fused_nn_global_avg_pool2d_kernel0_param_1
)
{
	.reg .pred 	%p<51>;
	.reg .b32 	%r<8>;
	.reg .b32 	%f<199>;
	.reg .b64 	%rd<9>;

	ld.param.u64 	%rd3, [fused_nn_global_avg_pool2d_kernel0_param_0];
	ld.param.u64 	%rd2, [fused_nn_global_avg_pool2d_kernel0_param_1];
	cvta.to.global.u64 	%rd4, %rd3;
	mov.u32 	%r1, %tid.y;
	setp.ne.s32 	%p1, %r1, 0;
	mov.u32 	%r2, %ctaid.x;
	mov.u32 	%r3, %tid.x;
	mul.lo.s32 	%r4, %r3, 49;
	mad.lo.s32 	%r5, %r2, 392, %r4;
	mul.wide.u32 	%rd5, %r5, 4;
	add.s64 	%rd1, %rd4, %rd5;
	mov.f32 	%f151, 0f00000000;
	@%p1 bra 	$L__BB20_2;
	ld.global.nc.f32 	%f100, [%rd1];
	add.f32 	%f151, %f100, 0f00000000;
$L__BB20_2:
	setp.ne.s32 	%p2, %r1, 0;
	@%p2 bra 	$L__BB20_4;
	ld.global.nc.f32 	%f101, [%rd1+4];
	add.f32 	%f151, %f151, %f101;
$L__BB20_4:
	setp.ne.s32 	%p3, %r1, 0;
	@%p3 bra 	$L__BB20_6;
	ld.global.nc.f32 	%f102, [%rd1+8];
	add.f32 	%f151, %f151, %f102;
$L__BB20_6:
	setp.ne.s32 	%p4, %r1, 0;
	@%p4 bra 	$L__BB20_8;
	ld.global.nc.f32 	%f103, [%rd1+12];
	add.f32 	%f151, %f151, %f103;
$L__BB20_8:
	setp.ne.s32 	%p5, %r1, 0;
	@%p5 bra 	$L__BB20_10;
	ld.global.nc.f32 	%f104, [%rd1+16];
	add.f32 	%f151, %f151, %f104;
$L__BB20_10:
	setp.ne.s32 	%p6, %r1, 0;
	@%p6 bra 	$L__BB20_12;
	ld.global.nc.f32 	%f105, [%rd1+20];
	add.f32 	%f151, %f151, %f105;
$L__BB20_12:
	setp.ne.s32 	%p7, %r1, 0;
	@%p7 bra 	$L__BB20_14;
	ld.global.nc.f32 	%f106, [%rd1+24];
	add.f32 	%f151, %f151, %f106;
$L__BB20_14:
	setp.ne.s32 	%p8, %r1, 0;
	@%p8 bra 	$L__BB20_16;
	ld.global.nc.f32 	%f107, [%rd1+28];
	add.f32 	%f151, %f151, %f107;
$L__BB20_16:
	setp.ne.s32 	%p9, %r1, 0;
	@%p9 bra 	$L__BB20_18;
	ld.global.nc.f32 	%f108, [%rd1+32];
	add.f32 	%f151, %f151, %f108;
$L__BB20_18:
	setp.ne.s32 	%p10, %r1, 0;
	@%p10 bra 	$L__BB20_20;
	ld.global.nc.f32 	%f109, [%rd1+36];
	add.f32 	%f151, %f151, %f109;
$L__BB20_20:
	setp.ne.s32 	%p11, %r1, 0;
	@%p11 bra 	$L__BB20_22;
	ld.global.nc.f32 	%f110, [%rd1+40];
	add.f32 	%f151, %f151, %f110;
$L__BB20_22:
	setp.ne.s32 	%p12, %r1, 0;
	@%p12 bra 	$L__BB20_24;
	ld.global.nc.f32 	%f111, [%rd1+44];
	add.f32 	%f151, %f151, %f111;
$L__BB20_24:
	setp.ne.s32 	%p13, %r1, 0;
	@%p13 bra 	$L__BB20_26;
	ld.global.nc.f32 	%f112, [%rd1+48];
	add.f32 	%f151, %f151, %f112;
$L__BB20_26:
	setp.ne.s32 	%p14, %r1, 0;
	@%p14 bra 	$L__BB20_28;
	ld.global.nc.f32 	%f113, [%rd1+52];
	add.f32 	%f151, %f151, %f113;
$L__BB20_28:
	setp.ne.s32 	%p15, %r1, 0;
	@%p15 bra 	$L__BB20_30;
	ld.global.nc.f32 	%f114, [%rd1+56];
	add.f32 	%f151, %f151, %f114;
$L__BB20_30:
	setp.ne.s32 	%p16, %r1, 0;
	@%p16 bra 	$L__BB20_32;
	ld.global.nc.f32 	%f115, [%rd1+60];
	add.f32 	%f151, %f151, %f115;
$L__BB20_32:
	setp.ne.s32 	%p17, %r1, 0;
	@%p17 bra 	$L__BB20_34;
	ld.global.nc.f32 	%f116, [%rd1+64];
	add.f32 	%f151, %f151, %f116;
$L__BB20_34:
	setp.ne.s32 	%p18, %r1, 0;
	@%p18 bra 	$L__BB20_36;
	ld.global.nc.f32 	%f117, [%rd1+68];
	add.f32 	%f151, %f151, %f117;
$L__BB20_36:
	setp.ne.s32 	%p19, %r1, 0;
	@%p19 bra 	$L__BB20_38;
	ld.global.nc.f32 	%f118, [%rd1+72];
	add.f32 	%f151, %f151, %f118;
$L__BB20_38:
	setp.ne.s32 	%p20, %r1, 0;
	@%p20 bra 	$L__BB20_40;
	ld.global.nc.f32 	%f119, [%rd1+76];
	add.f32 	%f151, %f151, %f119;
$L__BB20_40:
	setp.ne.s32 	%p21, %r1, 0;
	@%p21 bra 	$L__BB20_42;
	ld.global.nc.f32 	%f120, [%rd1+80];
	add.f32 	%f151, %f151, %f120;
$L__BB20_42:
	setp.ne.s32 	%p22, %r1, 0;
	@%p22 bra 	$L__BB20_44;
	ld.global.nc.f32 	%f121, [%rd1+84];
	add.f32 	%f151, %f151, %f121;
$L__BB20_44:
	setp.ne.s32 	%p23, %r1, 0;
	@%p23 bra 	$L__BB20_46;
	ld.global.nc.f32 	%f122, [%rd1+88];
	add.f32 	%f151, %f151, %f122;
$L__BB20_46:
	setp.ne.s32 	%p24, %r1, 0;
	@%p24 bra 	$L__BB20_48;
	ld.global.nc.f32 	%f123, [%rd1+92];
	add.f32 	%f151, %f151, %f123;
$L__BB20_48:
	setp.ne.s32 	%p25, %r1, 0;
	@%p25 bra 	$L__BB20_50;
	ld.global.nc.f32 	%f124, [%rd1+96];
	add.f32 	%f151, %f151, %f124;
$L__BB20_50:
	setp.ne.s32 	%p26, %r1, 0;
	@%p26 bra 	$L__BB20_52;
	ld.global.nc.f32 	%f125, [%rd1+100];
	add.f32 	%f151, %f151, %f125;
$L__BB20_52:
	setp.ne.s32 	%p27, %r1, 0;
	@%p27 bra 	$L__BB20_54;
	ld.global.nc.f32 	%f126, [%rd1+104];
	add.f32 	%f151, %f151, %f126;
$L__BB20_54:
	setp.ne.s32 	%p28, %r1, 0;
	@%p28 bra 	$L__BB20_56;
	ld.global.nc.f32 	%f127, [%rd1+108];
	add.f32 	%f151, %f151, %f127;
$L__BB20_56:
	setp.ne.s32 	%p29, %r1, 0;
	@%p29 bra 	$L__BB20_58;
	ld.global.nc.f32 	%f128, [%rd1+112];
	add.f32 	%f151, %f151, %f128;
$L__BB20_58:
	setp.ne.s32 	%p30, %r1, 0;
	@%p30 bra 	$L__BB20_60;
	ld.global.nc.f32 	%f129, [%rd1+116];
	add.f32 	%f151, %f151, %f129;
$L__BB20_60:
	setp.ne.s32 	%p31, %r1, 0;
	@%p31 bra 	$L__BB20_62;
	ld.global.nc.f32 	%f130, [%rd1+120];
	add.f32 	%f151, %f151, %f130;
$L__BB20_62:
	setp.ne.s32 	%p32, %r1, 0;
	@%p32 bra 	$L__BB20_64;
	ld.global.nc.f32 	%f131, [%rd1+124];
	add.f32 	%f151, %f151, %f131;
$L__BB20_64:
	setp.ne.s32 	%p33, %r1, 0;
	@%p33 bra 	$L__BB20_66;
	ld.global.nc.f32 	%f132, [%rd1+128];
	add.f32 	%f151, %f151, %f132;
$L__BB20_66:
	setp.ne.s32 	%p34, %r1, 0;
	@%p34 bra 	$L__BB20_68;
	ld.global.nc.f32 	%f133, [%rd1+132];
	add.f32 	%f151, %f151, %f133;
$L__BB20_68:
	setp.ne.s32 	%p35, %r1, 0;
	@%p35 bra 	$L__BB20_70;
	ld.global.nc.f32 	%f134, [%rd1+136];
	add.f32 	%f151, %f151, %f134;
$L__BB20_70:
	setp.ne.s32 	%p36, %r1, 0;
	@%p36 bra 	$L__BB20_72;
	ld.global.nc.f32 	%f135, [%rd1+140];
	add.f32 	%f151, %f151, %f135;
$L__BB20_72:
	setp.ne.s32 	%p37, %r1, 0;
	@%p37 bra 	$L__BB20_74;
	ld.global.nc.f32 	%f136, [%rd1+144];
	add.f32 	%f151, %f151, %f136;
$L__BB20_74:
	setp.ne.s32 	%p38, %r1, 0;
	@%p38 bra 	$L__BB20_76;
	ld.global.nc.f32 	%f137, [%rd1+148];
	add.f32 	%f151, %f151, %f137;
$L__BB20_76:
	setp.ne.s32 	%p39, %r1, 0;
	@%p39 bra 	$L__BB20_78;
	ld.global.nc.f32 	%f138, [%rd1+152];
	add.f32 	%f151, %f151, %f138;
$L__BB20_78:
	setp.ne.s32 	%p40, %r1, 0;
	@%p40 bra 	$L__BB20_80;
	ld.global.nc.f32 	%f139, [%rd1+156];
	add.f32 	%f151, %f151, %f139;
$L__BB20_80:
	setp.ne.s32 	%p41, %r1, 0;
	@%p41 bra 	$L__BB20_82;
	ld.global.nc.f32 	%f140, [%rd1+160];
	add.f32 	%f151, %f151, %f140;
$L__BB20_82:
	setp.ne.s32 	%p42, %r1, 0;
	@%p42 bra 	$L__BB20_84;
	ld.global.nc.f32 	%f141, [%rd1+164];
	add.f32 	%f151, %f151, %f141;
$L__BB20_84:
	setp.ne.s32 	%p43, %r1, 0;
	@%p43 bra 	$L__BB20_86;
	ld.global.nc.f32 	%f142, [%rd1+168];
	add.f32 	%f151, %f151, %f142;
$L__BB20_86:
	setp.ne.s32 	%p44, %r1, 0;
	@%p44 bra 	$L__BB20_88;
	ld.global.nc.f32 	%f143, [%rd1+172];
	add.f32 	%f151, %f151, %f143;
$L__BB20_88:
	setp.ne.s32 	%p45, %r1, 0;
	@%p45 bra 	$L__BB20_90;
	ld.global.nc.f32 	%f144, [%rd1+176];
	add.f32 	%f151, %f151, %f144;
$L__BB20_90:
	setp.ne.s32 	%p46, %r1, 0;
	@%p46 bra 	$L__BB20_92;
	ld.global.nc.f32 	%f145, [%rd1+180];
	add.f32 	%f151, %f151, %f145;
$L__BB20_92:
	setp.ne.s32 	%p47, %r1, 0;
	@%p47 bra 	$L__BB20_94;
	ld.global.nc.f32 	%f146, [%rd1+184];
	add.f32 	%f151, %f151, %f146;
$L__BB20_94:
	setp.ne.s32 	%p48, %r1, 0;
	@%p48 bra 	$L__BB20_96;
	ld.global.nc.f32 	%f147, [%rd1+188];
	add.f32 	%f151, %f151, %f147;
$L__BB20_96:
	setp.ne.s32 	%p49, %r1, 0;
	@%p49 bra 	$L__BB20_98;
	ld.global.nc.f32 	%f148, [%rd1+192];
	add.f32 	%f151, %f151, %f148;
$L__BB20_98:
	setp.ne.s32 	%p50, %r1, 0;
	@%p50 bra 	$L__BB20_100;
	mul.f32 	%f149, %f151, 0f3CA72F03;
	shl.b32 	%r6, %r2, 3;
	add.s32 	%r7, %r6, %r3;
	cvta.to.global.u64 	%rd6, %rd2;
	mul.wide.u32 	%rd7, %r7, 4;
	add.s64 	%rd8, %rd6, %rd7;
	st.global.f32 	[%rd8], %f149;
$L__BB20_100:
	ret;

}
	// .globl	fused_nn_dense_add_kernel0
.visible .entry fused_nn_dense_add_kernel0(
	.param .u64 .ptr .align 1 fused_nn_dense_add_kernel0_param_0,
	.param .u64 .ptr .align 1 fused_nn_dense_add_kernel0_param_1,
	.param .u64 .ptr .align 1 fused_nn_dense_add_kernel0_param_2,
	.param .u64 .ptr .align 1 fused_nn_dense_add_kernel0_param_3
)
{
	.reg .pred 	%p<4>;
	.reg .b32 	%r<8>;
	.reg .b32 	%f<70>;
	.reg .b64 	%rd<16>;
	// demoted variable
	.shared .align 4 .b8 _ZZ26fused_nn_dense_add_kernel0E8red_buf0[256];
	// demoted variable
	.shared .align 4 .f32 _ZZ26fused_nn_dense_add_kernel0E7T_dense_$_0;
	ld.param.u64 	%rd3, [fused_nn_dense_add_kernel0_param_0];
	ld.param.u64 	%rd4, [fused_nn_dense_add_kernel0_param_1];
	ld.param.u64 	%rd1, [fused_nn_dense_add_kernel0_param_2];
	ld.param.u64 	%rd2, [fused_nn_dense_add_kernel0_param_3];
	mov.u32 	%r1, %tid.x;
	mov.u32 	%r2, %ctaid.x;
	shl.b32 	%r4, %r2, 10;
	or.b32  	%r5, %r4, %r1;
	cvta.to.global.u64 	%rd5, %rd3;
	cvta.to.global.u64 	%rd6, %rd4;
	mul.wide.u32 	%rd7, %r1, 4;
	add.s64 	%rd8, %rd5, %rd7;
	ld.global.nc.f32 	%f1, [%rd8];
	mul.wide.u32 	%rd9, %r5, 4;
	add.s64 	%rd10, %rd6, %rd9;
	ld.global.nc.f32 	%f2, [%rd10];
	fma.rn.f32 	%f3, %f1, %f2, 0f00000000;
	ld.global.nc.f32 	%f4, [%rd8+256];
	ld.global.nc.f32 	%f5, [%rd10+256];
	fma.rn.f32 	%f6, %f4, %f5, %f3;
	ld.global.nc.f32 	%f7, [%rd8+512];
	ld.global.nc.f32 	%f8, [%rd10+512];
	fma.rn.f32 	%f9, %f7, %f8, %f6;
	ld.global.nc.f32 	%f10, [%rd8+768];
	ld.global.nc.f32 	%f11, [%rd10+768];
	fma.rn.f32 	%f12, %f10, %f11, %f9;
	ld.global.nc.f32 	%f13, [%rd8+1024];
	ld.global.nc.f32 	%f14, [%rd10+1024];
	fma.rn.f32 	%f15, %f13, %f14, %f12;
	ld.global.nc.f32 	%f16, [%rd8+1280];
	ld.global.nc.f32 	%f17, [%rd10+1280];
	fma.rn.f32 	%f18, %f16, %f17, %f15;
	ld.global.nc.f32 	%f19, [%rd8+1536];
	ld.global.nc.f32 	%f20, [%rd10+1536];
	fma.rn.f32 	%f21, %f19, %f20, %f18;
	ld.global.nc.f32 	%f22, [%rd8+1792];
	ld.global.nc.f32 	%f23, [%rd10+1792];
	fma.rn.f32 	%f24, %f22, %f23, %f21;
	ld.global.nc.f32 	%f25, [%rd8+2048];
	ld.global.nc.f32 	%f26, [%rd10+2048];
	fma.rn.f32 	%f27, %f25, %f26, %f24;
	ld.global.nc.f32 	%f28, [%rd8+2304];
	ld.global.nc.f32 	%f29, [%rd10+2304];
	fma.rn.f32 	%f30, %f28, %f29, %f27;
	ld.global.nc.f32 	%f31, [%rd8+2560];
	ld.global.nc.f32 	%f32, [%rd10+2560];
	fma.rn.f32 	%f33, %f31, %f32, %f30;
	ld.global.nc.f32 	%f34, [%rd8+2816];
	ld.global.nc.f32 	%f35, [%rd10+2816];
	fma.rn.f32 	%f36, %f34, %f35, %f33;
	ld.global.nc.f32 	%f37, [%rd8+3072];
	ld.global.nc.f32 	%f38, [%rd10+3072];
	fma.rn.f32 	%f39, %f37, %f38, %f36;
	ld.global.nc.f32 	%f40, [%rd8+3328];
	ld.global.nc.f32 	%f41, [%rd10+3328];
	fma.rn.f32 	%f42, %f40, %f41, %f39;
	ld.global.nc.f32 	%f43, [%rd8+3584];
	ld.global.nc.f32 	%f44, [%rd10+3584];
	fma.rn.f32 	%f45, %f43, %f44, %f42;
	ld.global.nc.f32 	%f46, [%rd8+3840];
	ld.global.nc.f32 	%f47, [%rd10+3840];
	fma.rn.f32 	%f48, %f46, %f47, %f45;
	bar.sync 	0;
	shl.b32 	%r6, %r1, 2;
	mov.u32 	%r7, _ZZ26fused_nn_dense_add_kernel0E8red_buf0;
	add.s32 	%r3, %r7, %r6;
	st.volatile.shared.f32 	[%r3], %f48;
	bar.sync 	0;
	setp.gt.u32 	%p1, %r1, 31;
	@%p1 bra 	$L__BB21_2;
	ld.volatile.shared.f32 	%f49, [%r3];
	ld.volatile.shared.f32 	%f50, [%r3+128];
	add.f32 	%f51, %f49, %f50;
	st.volatile.shared.f32 	[%r3], %f51;
$L__BB21_2:
	bar.sync 	0;
	setp.gt.u32 	%p2, %r1, 15;
	@%p2 bra 	$L__BB21_4;
	ld.volatile.shared.f32 	%f52, [%r3];
	ld.volatile.shared.f32 	%f53, [%r3+64];
	add.f32 	%f54, %f52, %f53;
	st.volatile.shared.f32 	[%r3], %f54;
	ld.volatile.shared.f32 	%f55, [%r3];
	ld.volatile.shared.f32 	%f56, [%r3+32];
	add.f32 	%f57, %f55, %f56;
	st.volatile.shared.f32 	[%r3], %f57;
	ld.volatile.shared.f32 	%f58, [%r3];
	ld.volatile.shared.f32 	%f59, [%r3+16];
	add.f32 	%f60, %f58, %f59;
	st.volatile.shared.f32 	[%r3], %f60;
	ld.volatile.shared.f32 	%f61, [%r3];
	ld.volatile.shared.f32 	%f62, [%r3+8];
	add.f32 	%f63, %f61, %f62;
	st.volatile.shared.f32 	[%r3], %f63;
	ld.volatile.shared.f32 	%f64, [%r3];
	ld.volatile.shared.f32 	%f65, [%r3+4];
	add.f32 	%f66, %f64, %f65;
	st.volatile.shared.f32 	[%r3], %f66;
$L__BB21_4:
	bar.sync 	0;
	setp.ne.s32 	%p3, %r1, 0;
	@%p3 bra 	$L__BB21_6;
	ld.volatile.shared.f32 	%f67, [_ZZ26fused_nn_dense_add_kernel0E8red_buf0];
	st.shared.f32 	[_ZZ26fused_nn_dense_add_kernel0E7T_dense_$_0], %f67;
	cvta.to.global.u64 	%rd11, %rd2;
	mul.wide.u32 	%rd12, %r2, 4;
	add.s64 	%rd13, %rd11, %rd12;
	ld.global.nc.f32 	%f68, [%rd13];
	add.f32 	%f69, %f67, %f68;
	cvta.to.global.u64 	%rd14, %rd1;
	add.s64 	%rd15, %rd14, %rd12;
	st.global.f32 	[%rd15], %f69;
$L__BB21_6:
	ret;

}
	// .globl	fused_nn_conv2d_add_nn_relu_8_kernel0
.visible .entry fused_nn_conv2d_add_nn_relu_8_kernel0(
	.param .u64 .ptr .align 1 fused_nn_conv2d_add_nn_relu_8_kernel0_param_0,
	.param .u64 .ptr .align 1 fused_nn_conv2d_add_nn_relu_8_kernel0_param_1,
	.param .u64 .ptr .align 1 fused_nn_conv2d_add_nn_relu_8_kernel0_param_2,
	.param .u64 .ptr .align 1 fused_nn_conv2d_add_nn_relu_8_kernel0_param_3
)
{
	.reg .pred 	%p<18>;
	.reg .b32 	%r<85>;
	.reg .b32 	%f<115>;
	.reg .b64 	%rd<21>;
	// demoted variable
	.shared .align 4 .b8 _ZZ37fused_nn_conv2d_add_nn_relu_8_kernel0E15pad_temp_shared[3584];
	// demoted variable
	.shared .align 4 .b8 _ZZ37fused_nn_conv2d_add_nn_relu_8_kernel0E18placeholder_shared[4096];
	ld.param.u64 	%rd5, [fused_nn_conv2d_add_nn_relu_8_kernel0_param_0];
	ld.param.u64 	%rd6, [fused_nn_conv2d_add_nn_relu_8_kernel0_param_1];
	ld.param.u64 	%rd3, [fused_nn_conv2d_add_nn_relu_8_kernel0_param_2];
	ld.param.u64 	%rd4, [fused_nn_conv2d_add_nn_relu_8_kernel0_param_3];
	cvta.to.global.u64 	%rd1, %rd5;
	cvta.to.global.u64 	%rd2, %rd6;
	mov.u32 	%r1, %tid.z;
	mul.lo.s32 	%r2, %r1, 784;
	mov.u32 	%r26, %ctaid.y;
	mul.lo.s32 	%r3, %r26, 56;
	mov.u32 	%r4, %tid.x;
	shl.b32 	%r27, %r4, 1;
	mad.lo.s32 	%r28, %r1, 56, %r27;
	shl.b32 	%r29, %r1, 2;
	mul.lo.s32 	%r30, %r4, 3;
	shl.b32 	%r31, %r1, 6;
	add.s32 	%r5, %r31, %r30;
	mov.u32 	%r6, %ctaid.z;
	shl.b32 	%r32, %r28, 2;
	mov.u32 	%r33, _ZZ37fused_nn_conv2d_add_nn_relu_8_kernel0E15pad_temp_shared;
	add.s32 	%r7, %r33, %r32;
	mul.lo.s32 	%r34, %r4, 48;
	and.b32  	%r35, %r34, 768;
	and.b32  	%r36, %r30, 15;
	or.b32  	%r8, %r36, %r35;
	shl.b32 	%r37, %r5, 2;
	mov.u32 	%r38, _ZZ37fused_nn_conv2d_add_nn_relu_8_kernel0E18placeholder_shared;
	add.s32 	%r9, %r38, %r37;
	add.s32 	%r39, %r30, 1;
	shr.u32 	%r40, %r39, 4;
	add.s32 	%r10, %r29, %r40;
	shl.b32 	%r41, %r39, 4;
	and.b32  	%r42, %r41, 768;
	and.b32  	%r43, %r39, 15;
	or.b32  	%r11, %r43, %r42;
	add.s32 	%r44, %r30, 2;
	shr.u32 	%r45, %r44, 4;
	add.s32 	%r12, %r29, %r45;
	shl.b32 	%r46, %r44, 4;
	and.b32  	%r47, %r46, 768;
	and.b32  	%r48, %r44, 15;
	or.b32  	%r13, %r48, %r47;
	shl.b32 	%r49, %r4, 2;
	add.s32 	%r50, %r49, %r33;
	add.s32 	%r14, %r50, 448;
	mov.f32 	%f107, 0f00000000;
	mov.b32 	%r81, 0;
	mov.f32 	%f108, %f107;
	mov.f32 	%f109, %f107;
	mov.f32 	%f110, %f107;
	mov.f32 	%f111, %f107;
	mov.f32 	%f112, %f107;
	mov.f32 	%f113, %f107;
	mov.f32 	%f114, %f107;
$L__BB22_1:
	setp.gt.u32 	%p1, %r4, 21;
	setp.gt.u32 	%p2, %r5, 1023;
	shl.b32 	%r53, %r1, 2;
	mul.lo.s32 	%r54, %r4, 3;
	shr.u32 	%r55, %r54, 4;
	add.s32 	%r56, %r53, %r55;
	setp.gt.u32 	%p3, %r56, 63;
	bar.sync 	0;
	add.s32 	%r57, %r3, %r2;
	shl.b32 	%r58, %r4, 1;
	add.s32 	%r59, %r57, %r58;
	mad.lo.s32 	%r60, %r81, 12544, %r59;
	mul.wide.u32 	%rd7, %r60, 4;
	add.s64 	%rd8, %rd1, %rd7;
	ld.global.nc.f32 	%f26, [%rd8];
	st.shared.f32 	[%r7], %f26;
	ld.global.nc.f32 	%f27, [%rd8+4];
	st.shared.f32 	[%r7+4], %f27;
	shl.b32 	%r61, %r81, 4;
	shl.b32 	%r62, %r6, 14;
	shl.b32 	%r63, %r1, 10;
	add.s32 	%r64, %r62, %r63;
	add.s32 	%r16, %r64, %r61;
	or.pred  	%p4, %p3, %p2;
	or.pred  	%p5, %p4, %p1;
	@%p5 bra 	$L__BB22_3;
	add.s32 	%r65, %r16, %r8;
	mul.wide.u32 	%rd9, %r65, 4;
	add.s64 	%rd10, %rd2, %rd9;
	ld.global.nc.f32 	%f28, [%rd10];
	st.shared.f32 	[%r9], %f28;
$L__BB22_3:
	setp.gt.u32 	%p6, %r4, 20;
	setp.gt.u32 	%p7, %r5, 1022;
	setp.gt.u32 	%p8, %r10, 63;
	or.pred  	%p9, %p8, %p7;
	or.pred  	%p10, %p9, %p6;
	@%p10 bra 	$L__BB22_5;
	add.s32 	%r68, %r16, %r11;
	mul.wide.u32 	%rd11, %r68, 4;
	add.s64 	%rd12, %rd2, %rd11;
	ld.global.nc.f32 	%f29, [%rd12];
	st.shared.f32 	[%r9+4], %f29;
$L__BB22_5:
	setp.gt.u32 	%p11, %r5, 1021;
	setp.gt.u32 	%p12, %r12, 63;
	or.pred  	%p14, %p12, %p11;
	or.pred  	%p15, %p14, %p6;
	@%p15 bra 	$L__BB22_7;
	add.s32 	%r71, %r16, %r13;
	mul.wide.u32 	%rd13, %r71, 4;
	add.s64 	%rd14, %rd2, %rd13;
	ld.global.nc.f32 	%f30, [%rd14];
	st.shared.f32 	[%r9+8], %f30;
$L__BB22_7:
	shl.b32 	%r73, %r1, 6;
	mov.u32 	%r74, _ZZ37fused_nn_conv2d_add_nn_relu_8_kernel0E18placeholder_shared;
	add.s32 	%r75, %r73, %r74;
	add.s32 	%r82, %r75, 2048;
	bar.sync 	0;
	mov.b32 	%r84, 448;
	mov.u32 	%r83, %r14;
$L__BB22_8:
	ld.shared.f32 	%f31, [%r83+-448];
	ld.shared.f32 	%f32, [%r82+-2048];
	fma.rn.f32 	%f33, %f31, %f32, %f107;
	ld.shared.f32 	%f34, [%r82+-1024];
	fma.rn.f32 	%f35, %f31, %f34, %f109;
	ld.shared.f32 	%f36, [%r82];
	fma.rn.f32 	%f37, %f31, %f36, %f111;
	ld.shared.f32 	%f38, [%r82+1024];
	fma.rn.f32 	%f39, %f31, %f38, %f113;
	ld.shared.f32 	%f40, [%r83+-336];
	fma.rn.f32 	%f41, %f40, %f32, %f108;
	fma.rn.f32 	%f42, %f40, %f34, %f110;
	fma.rn.f32 	%f43, %f40, %f36, %f112;
	fma.rn.f32 	%f44, %f40, %f38, %f114;
	ld.shared.f32 	%f45, [%r83+-224];
	ld.shared.f32 	%f46, [%r82+-2044];
	fma.rn.f32 	%f47, %f45, %f46, %f33;
	ld.shared.f32 	%f48, [%r82+-1020];
	fma.rn.f32 	%f49, %f45, %f48, %f35;
	ld.shared.f32 	%f50, [%r82+4];
	fma.rn.f32 	%f51, %f45, %f50, %f37;
	ld.shared.f32 	%f52, [%r82+1028];
	fma.rn.f32 	%f53, %f45, %f52, %f39;
	ld.shared.f32 	%f54, [%r83+-112];
	fma.rn.f32 	%f55, %f54, %f46, %f41;
	fma.rn.f32 	%f56, %f54, %f48, %f42;
	fma.rn.f32 	%f57, %f54, %f50, %f43;
	fma.rn.f32 	%f58, %f54, %f52, %f44;
	ld.shared.f32 	%f59, [%r83];
	ld.shared.f32 	%f60, [%r82+-2040];
	fma.rn.f32 	%f61, %f59, %f60, %f47;
	ld.shared.f32 	%f62, [%r82+-1016];
	fma.rn.f32 	%f63, %f59, %f62, %f49;
	ld.shared.f32 	%f64, [%r82+8];
	fma.rn.f32 	%f65, %f59, %f64, %f51;
	ld.shared.f32 	%f66, [%r82+1032];
	fma.rn.f32 	%f67, %f59, %f66, %f53;
	ld.shared.f32 	%f68, [%r83+112];
	fma.rn.f32 	%f69, %f68, %f60, %f55;
	fma.rn.f32 	%f70, %f68, %f62, %f56;
	fma.rn.f32 	%f71, %f68, %f64, %f57;
	fma.rn.f32 	%f72, %f68, %f66, %f58;
	ld.shared.f32 	%f73, [%r83+224];
	ld.shared.f32 	%f74, [%r82+-2036];
	fma.rn.f32 	%f107, %f73, %f74, %f61;
	ld.shared.f32 	%f75, [%r82+-1012];
	fma.rn.f32 	%f109, %f73, %f75, %f63;
	ld.shared.f32 	%f76, [%r82+12];
	fma.rn.f32 	%f111, %f73, %f76, %f65;
	ld.shared.f32 	%f77, [%r82+1036];
	fma.rn.f32 	%f113, %f73, %f77, %f67;
	ld.shared.f32 	%f78, [%r83+336];
	fma.rn.f32 	%f108, %f78, %f74, %f69;
	fma.rn.f32 	%f110, %f78, %f75, %f70;
	fma.rn.f32 	%f112, %f78, %f76, %f71;
	fma.rn.f32 	%f114, %f78, %f77, %f72;
	add.s32 	%r84, %r84, 896;
	add.s32 	%r83, %r83, 896;
	add.s32 	%r82, %r82, 16;
	setp.ne.s32 	%p16, %r84, 4032;
	@%p16 bra 	$L__BB22_8;
	add.s32 	%r81, %r81, 1;
	setp.ne.s32 	%p17, %r81, 16;
	@%p17 bra 	$L__BB22_1;
	cvta.to.global.u64 	%rd15, %rd4;
	cvta.to.global.u64 	%rd16, %rd3;
	shl.b32 	%r76, %r6, 6;
	or.b32  	%r77, %r76, %r1;
	mul.wide.u32 	%rd17, %r77, 4;
	add.s64 	%rd18, %rd15, %rd17;
	ld.global.nc.f32 	%f79, [%rd18];
	add.f32 	%f80, %f107, %f79;
	max.f32 	%f81, %f80, 0f00000000;
	add.s32 	%r78, %r2, %r4;
	mad.lo.s32 	%r79, %r6, 50176, %r78;
	add.s32 	%r80, %r79, %r3;
	mul.wide.u32 	%rd19, %r80, 4;
	add.s64 	%rd20, %rd16, %rd19;
	st.global.f32 	[%rd20], %f81;
	ld.global.nc.f32 	%f82, [%rd18+64];
	add.f32 	%f83, %f109, %f82;
	max.f32 	%f84, %f83, 0f00000000;
	st.global.f32 	[%rd20+50176], %f84;
	ld.global.nc.f32 	%f85, [%rd18+128];
	add.f32 	%f86, %f111, %f85;
	max.f32 	%f87, %f86, 0f00000000;
	st.global.f32 	[%rd20+100352], %f87;
	ld.global.nc.f32 	%f88, [%rd18+192];
	add.f32 	%f89, %f113, %f88;
	max.f32 	%f90, %f89, 0f00000000;
	st.global.f32 	[%rd20+150528], %f90;
	add.f32 	%f91, %f108, %f79;
	max.f32 	%f92, %f91, 0f00000000;
	st.global.f32 	[%rd20+112], %f92;
	add.f32 	%f93, %f110, %f82;
	max.f32 	%f94, %f93, 0f00000000;
	st.global.f32 	[%rd20+50288], %f94;
	add.f32 	%f95, %f112, %f85;
	max.f32 	%f96, %f95, 0f00000000;
	st.global.f32 	[%rd20+100464], %f96;
	add.f32 	%f97, %f114, %f88;
	max.f32 	%f98, %f97, 0f00000000;
	st.global.f32 	[%rd20+150640], %f98;
	ret;

}


// ===== COMPILED SASS (sm_100) =====

	.target	sm_100

	.elftype	@"ET_EXEC"


//--------------------- .note.nv.tkinfo           --------------------------
	.section	.note.nv.tkinfo,"",@"SHT_NOTE"
	.sectionflags	@"SHF_NOTE_NV_TKINFO"
	.tkinfo
        /*0018*/ 	.word	0x00000002
        /*0030*/ 	.string	""
        /*0030*/ 	.string	"ptxas"
        /*0030*/ 	.string	"Cuda compilation tools, release 13.0, V13.0.88"
        /*0030*/ 	.string	"Build cuda_13.0.r13.0/compiler.36424714_0"
        /*0030*/ 	.string	"-arch sm_100 -m 64 "



//--------------------- .note.nv.cuinfo           --------------------------
	.section	.note.nv.cuinfo,"",@"SHT_NOTE"
	.sectionflags	@"SHF_NOTE_NV_CUINFO"
        /*0018*/ 	.short	0x0002
        /*001a*/ 	.short	0x0064
        /*001c*/ 	.short	0x0082
	.zero		2


//--------------------- .nv.info                  --------------------------
	.section	.nv.info,"",@"SHT_CUDA_INFO"
	.align	4


	//----- nvinfo : EIATTR_REGCOUNT
	.align		4
        /*0000*/ 	.byte	0x04, 0x2f
        /*0002*/ 	.short	(.L_1 - .L_0)
	.align		4
.L_0:
        /*0004*/ 	.word	index@(fused_nn_conv2d_add_nn_relu_4_kernel0)
        /*0008*/ 	.word	0x00000024


	//----- nvinfo : EIATTR_FRAME_SIZE
	.align		4
.L_1:
        /*000c*/ 	.byte	0x04, 0x11
        /*000e*/ 	.short	(.L_3 - .L_2)
	.align		4
.L_2:
        /*0010*/ 	.word	index@(fused_nn_conv2d_add_nn_relu_4_kernel0)
        /*0014*/ 	.word	0x00000000


	//----- nvinfo : EIATTR_REGCOUNT
	.align		4
.L_3:
        /*0018*/ 	.byte	0x04, 0x2f
        /*001a*/ 	.short	(.L_5 - .L_4)
	.align		4
.L_4:
        /*001c*/ 	.word	index@(fused_nn_conv2d_add_nn_relu_18_kernel0)
        /*0020*/ 	.word	0x00000038


	//----- nvinfo : EIATTR_FRAME_SIZE
	.align		4
.L_5:
        /*0024*/ 	.byte	0x04, 0x11
        /*0026*/ 	.short	(.L_7 - .L_6)
	.align		4
.L_6:
        /*0028*/ 	.word	index@(fused_nn_conv2d_add_nn_relu_18_kernel0)
        /*002c*/ 	.word	0x00000000


	//----- nvinfo : EIATTR_REGCOUNT
	.align		4
.L_7:
        /*0030*/ 	.byte	0x04, 0x2f
        /*0032*/ 	.short	(.L_9 - .L_8)
	.align		4
.L_8:
        /*0034*/ 	.word	index@(fused_nn_conv2d_add_nn_relu_16_kernel0)
        /*0038*/ 	.word	0x00000038


	//----- nvinfo : EIATTR_FRAME_SIZE
	.align		4
.L_9:
        /*003c*/ 	.byte	0x04, 0x11
        /*003e*/ 	.short	(.L_11 - .L_10)
	.align		4
.L_10:
        /*0040*/ 	.word	index@(fused_nn_conv2d_add_nn_relu_16_kernel0)
        /*0044*/ 	.word	0x00000000


	//----- nvinfo : EIATTR_REGCOUNT
	.align		4
.L_11:
        /*0048*/ 	.byte	0x04, 0x2f
        /*004a*/ 	.short	(.L_13 - .L_12)
	.align		4
.L_12:
        /*004c*/ 	.word	index@(fused_nn_conv2d_add_nn_relu_9_kernel0)
        /*0050*/ 	.word	0x0000001f


	//----- nvinfo : EIATTR_FRAME_SIZE
	.align		4
.L_13:
        /*0054*/ 	.byte	0x04, 0x11
        /*0056*/ 	.short	(.L_15 - .L_14)
	.align		4
.L_14:
        /*0058*/ 	.word	index@(fused_nn_conv2d_add_nn_relu_9_kernel0)
        /*005c*/ 	.word	0x00000000


	//----- nvinfo : EIATTR_REGCOUNT
	.align		4
.L_15:
        /*0060*/ 	.byte	0x04, 0x2f
        /*0062*/ 	.short	(.L_17 - .L_16)
	.align		4
.L_16:
        /*0064*/ 	.word	index@(fused_nn_conv2d_add_nn_relu_kernel0)
        /*0068*/ 	.word	0x00000020


	//----- nvinfo : EIATTR_FRAME_SIZE
	.align		4
.L_17:
        /*006c*/ 	.byte	0x04, 0x11
        /*006e*/ 	.short	(.L_19 - .L_18)
	.align		4
.L_18:
        /*0070*/ 	.word	index@(fused_nn_conv2d_add_nn_relu_kernel0)
        /*0074*/ 	.word	0x00000000


	//----- nvinfo : EIATTR_REGCOUNT
	.align		4
.L_19:
        /*0078*/ 	.byte	0x04, 0x2f
        /*007a*/ 	.short	(.L_21 - .L_20)
	.align		4
.L_20:
        /*007c*/ 	.word	index@(fused_nn_conv2d_add_nn_relu_11_kernel0)
        /*0080*/ 	.word	0x00000020


	//----- nvinfo : EIATTR_FRAME_SIZE
	.align		4
.L_21:
        /*0084*/ 	.byte	0x04, 0x11
        /*0086*/ 	.short	(.L_23 - .L_22)
	.align		4
.L_22:
        /*0088*/ 	.word	index@(fused_nn_conv2d_add_nn_relu_11_kernel0)
        /*008c*/ 	.word	0x00000000


	//----- nvinfo : EIATTR_REGCOUNT
	.align		4
.L_23:
        /*0090*/ 	.byte	0x04, 0x2f
        /*0092*/ 	.short	(.L_25 - .L_24)
	.align		4
.L_24:
        /*0094*/ 	.word	index@(fused_nn_conv2d_add_nn_relu_3_kernel0)
        /*0098*/ 	.word	0x0000001d


	//----- nvinfo : EIATTR_FRAME_SIZE
	.align		4
.L_25:
        /*009c*/ 	.byte	0x04, 0x11
        /*009e*/ 	.short	(.L_27 - .L_26)
	.align		4
.L_26:
        /*00a0*/ 	.word	index@(fused_nn_conv2d_add_nn_relu_3_kernel0)
        /*00a4*/ 	.word	0x00000000


	//----- nvinfo : EIATTR_REGCOUNT
	.align		4
.L_27:
        /*00a8*/ 	.byte	0x04, 0x2f
        /*00aa*/ 	.short	(.L_29 - .L_28)
	.align		4
.L_28:
        /*00ac*/ 	.word	index@(fused_nn_conv2d_add_nn_relu_7_kernel0)
        /*00b0*/ 	.word	0x0000001d


	//----- nvinfo : EIATTR_FRAME_SIZE
	.align		4
.L_29:
        /*00b4*/ 	.byte	0x04, 0x11
        /*00b6*/ 	.short	(.L_31 - .L_30)
	.align		4
.L_30:
        /*00b8*/ 	.word	index@(fused_nn_conv2d_add_nn_relu_7_kernel0)
        /*00bc*/ 	.word	0x00000000


	//----- nvinfo : EIATTR_REGCOUNT
	.align		4
.L_31:
        /*00c0*/ 	.byte	0x04, 0x2f
        /*00c2*/ 	.short	(.L_33 - .L_32)
	.align		4
.L_32:
        /*00c4*/ 	.word	index@(fused_nn_conv2d_add_nn_relu_6_kernel0)
        /*00c8*/ 	.word	0x00000024


	//----- nvinfo : EIATTR_FRAME_SIZE
	.align		4
.L_33:
        /*00cc*/ 	.byte	0x04, 0x11
        /*00ce*/ 	.short	(.L_35 - .L_34)
	.align		4
.L_34:
        /*00d0*/ 	.word	index@(fused_nn_conv2d_add_nn_relu_6_kernel0)
        /*00d4*/ 	.word	0x00000000


	//----- nvinfo : EIATTR_REGCOUNT
	.align		4
.L_35:
        /*00d8*/ 	.byte	0x04, 0x2f
        /*00da*/ 	.short	(.L_37 - .L_36)
	.align		4
.L_36:
        /*00dc*/ 	.word	index@(fused_nn_conv2d_add_nn_relu_12_kernel0)
        /*00e0*/ 	.word	0x00000050


	//----- nvinfo : EIATTR_FRAME_SIZE
	.align		4
.L_37:
        /*00e4*/ 	.byte	0x04, 0x11
        /*00e6*/ 	.short	(.L_39 - .L_38)
	.align		4
.L_38:
        /*00e8*/ 	.word	index@(fused_nn_conv2d_add_nn_relu_12_kernel0)
        /*00ec*/ 	.word	0x00000000


	//----- nvinfo : EIATTR_REGCOUNT
	.align		4
.L_39:
        /*00f0*/ 	.byte	0x04, 0x2f
        /*00f2*/ 	.short	(.L_41 - .L_40)
	.align		4
.L_40:
        /*00f4*/ 	.word	index@(fused_nn_conv2d_add_nn_relu_17_kernel0)
        /*00f8*/ 	.word	0x00000020


	//----- nvinfo : EIATTR_FRAME_SIZE
	.align		4
.L_41:
        /*00fc*/ 	.byte	0x04, 0x11
        /*00fe*/ 	.short	(.L_43 - .L_42)
	.align		4
.L_42:
        /*0100*/ 	.word	index@(fused_nn_conv2d_add_nn_relu_17_kernel0)
        /*0104*/ 	.word	0x00000000


	//----- nvinfo : EIATTR_REGCOUNT
	.align		4
.L_43:
        /*0108*/ 	.byte	0x04, 0x2f
        /*010a*/ 	.short	(.L_45 - .L_44)
	.align		4
.L_44:
        /*010c*/ 	.word	index@(fused_nn_conv2d_add_nn_relu_15_kernel0)
        /*0110*/ 	.word	0x0000001f


	//----- nvinfo : EIATTR_FRAME_SIZE
	.align		4
.L_45:
        /*0114*/ 	.byte	0x04, 0x11
        /*0116*/ 	.short	(.L_47 - .L_46)
	.align		4
.L_46:
        /*0118*/ 	.word	index@(fused_nn_conv2d_add_nn_relu_15_kernel0)
        /*011c*/ 	.word	0x00000000


	//----- nvinfo : EIATTR_REGCOUNT
	.align		4
.L_47:
        /*0120*/ 	.byte	0x04, 0x2f
        /*0122*/ 	.short	(.L_49 - .L_48)
	.align		4
.L_48:
        /*0124*/ 	.word	index@(fused_nn_batch_flatten_kernel0)
        /*0128*/ 	.word	0x0000000a


	//----- nvinfo : EIATTR_FRAME_SIZE
	.align		4
.L_49:
        /*012c*/ 	.byte	0x04, 0x11
        /*012e*/ 	.short	(.L_51 - .L_50)
	.align		4
.L_50:
        /*0130*/ 	.word	index@(fused_nn_batch_flatten_kernel0)
        /*0134*/ 	.word	0x00000000


	//----- nvinfo : EIATTR_REGCOUNT
	.align		4
.L_51:
        /*0138*/ 	.byte	0x04, 0x2f
        /*013a*/ 	.short	(.L_53 - .L_52)
	.align		4
.L_52:
        /*013c*/ 	.word	index@(fused_nn_conv2d_add_nn_relu_14_kernel0)
        /*0140*/ 	.word	0x00000038


	//----- nvinfo : EIATTR_FRAME_SIZE
	.align		4
.L_53:
        /*0144*/ 	.byte	0x04, 0x11
        /*0146*/ 	.short	(.L_55 - .L_54)
	.align		4
.L_54:
        /*0148*/ 	.word	index@(fused_nn_conv2d_add_nn_relu_14_kernel0)
        /*014c*/ 	.word	0x00000000


	//----- nvinfo : EIATTR_REGCOUNT
	.align		4
.L_55:
        /*0150*/ 	.byte	0x04, 0x2f
        /*0152*/ 	.short	(.L_57 - .L_56)
	.align		4
.L_56:
        /*0154*/ 	.word	index@(fused_nn_conv2d_add_nn_relu_1_kernel0)
        /*0158*/ 	.word	0x0000001a


	//----- nvinfo : EIATTR_FRAME_SIZE
	.align		4
.L_57:
        /*015c*/ 	.byte	0x04, 0x11
        /*015e*/ 	.short	(.L_59 - .L_58)
	.align		4
.L_58:
        /*0160*/ 	.word	index@(fused_nn_conv2d_add_nn_relu_1_kernel0)
        /*0164*/ 	.word	0x00000000


	//----- nvinfo : EIATTR_REGCOUNT
	.align		4
.L_59:
        /*0168*/ 	.byte	0x04, 0x2f
        /*016a*/ 	.short	(.L_61 - .L_60)
	.align		4
.L_60:
        /*016c*/ 	.word	index@(fused_nn_conv2d_add_nn_relu_10_kernel0)
        /*0170*/ 	.word	0x00000030


	//----- nvinfo : EIATTR_FRAME_SIZE
	.align		4
.L_61:
        /*0174*/ 	.byte	0x04, 0x11
        /*0176*/ 	.short	(.L_63 - .L_62)
	.align		4
.L_62:
        /*0178*/ 	.word	index@(fused_nn_conv2d_add_nn_relu_10_kernel0)
        /*017c*/ 	.word	0x00000000


	//----- nvinfo : EIATTR_REGCOUNT
	.align		4
.L_63:
        /*0180*/ 	.byte	0x04, 0x2f
        /*0182*/ 	.short	(.L_65 - .L_64)
	.align		4
.L_64:
        /*0184*/ 	.word	index@(fused_nn_softmax_kernel0)
        /*0188*/ 	.word	0x00000030


	//----- nvinfo : EIATTR_FRAME_SIZE
	.align		4
.L_65:
        /*018c*/ 	.byte	0x04, 0x11
        /*018e*/ 	.short	(.L_67 - .L_66)
	.align		4
.L_66:
        /*0190*/ 	.word	index@($__internal_0_$__cuda_sm3x_div_rn_noftz_f32_slowpath)
        /*0194*/ 	.word	0x00000000


	//----- nvinfo : EIATTR_FRAME_SIZE
	.align		4
.L_67:
        /*0198*/ 	.byte	0x04, 0x11
        /*019a*/ 	.short	(.L_69 - .L_68)
	.align		4
.L_68:
        /*019c*/ 	.word	index@(fused_nn_softmax_kernel0)
        /*01a0*/ 	.word	0x00000000


	//----- nvinfo : EIATTR_REGCOUNT
	.align		4
.L_69:
        /*01a4*/ 	.byte	0x04, 0x2f
        /*01a6*/ 	.short	(.L_71 - .L_70)
	.align		4
.L_70:
        /*01a8*/ 	.word	index@(fused_nn_conv2d_add_nn_relu_2_kernel0)
        /*01ac*/ 	.word	0x00000020


	//----- nvinfo : EIATTR_FRAME_SIZE
	.align		4
.L_71:
        /*01b0*/ 	.byte	0x04, 0x11
        /*01b2*/ 	.short	(.L_73 - .L_72)
	.align		4
.L_72:
        /*01b4*/ 	.word	index@(fused_nn_conv2d_add_nn_relu_2_kernel0)
        /*01b8*/ 	.word	0x00000000


	//----- nvinfo : EIATTR_REGCOUNT
	.align		4
.L_73:
        /*01bc*/ 	.byte	0x04, 0x2f
        /*01be*/ 	.short	(.L_75 - .L_74)
	.align		4
.L_74:
        /*01c0*/ 	.word	index@(fused_nn_conv2d_add_nn_relu_13_kernel0)
        /*01c4*/ 	.word	0x00000020


	//----- nvinfo : EIATTR_FRAME_SIZE
	.align		4
.L_75:
        /*01c8*/ 	.byte	0x04, 0x11
        /*01ca*/ 	.short	(.L_77 - .L_76)
	.align		4
.L_76:
        /*01cc*/ 	.word	index@(fused_nn_conv2d_add_nn_relu_13_kernel0)
        /*01d0*/ 	.word	0x00000000


	//----- nvinfo : EIATTR_REGCOUNT
	.align		4
.L_77:
        /*01d4*/ 	.byte	0x04, 0x2f
        /*01d6*/ 	.short	(.L_79 - .L_78)
	.align		4
.L_78:
        /*01d8*/ 	.word	index@(fused_nn_conv2d_add_nn_relu_5_kernel0)
        /*01dc*/ 	.word	0x00000020


	//----- nvinfo : EIATTR_FRAME_SIZE
	.align		4
.L_79:
        /*01e0*/ 	.byte	0x04, 0x11
        /*01e2*/ 	.short	(.L_81 - .L_80)
	.align		4
.L_80:
        /*01e4*/ 	.word	index@(fused_nn_conv2d_add_nn_relu_5_kernel0)
        /*01e8*/ 	.word	0x00000000


	//----- nvinfo : EIATTR_REGCOUNT
	.align		4
.L_81:
        /*01ec*/ 	.byte	0x04, 0x2f
        /*01ee*/ 	.short	(.L_83 - .L_82)
	.align		4
.L_82:
        /*01f0*/ 	.word	index@(fused_nn_global_avg_pool2d_kernel0)
        /*01f4*/ 	.word	0x00000008


	//----- nvinfo : EIATTR_FRAME_SIZE
	.align		4
.L_83:
        /*01f8*/ 	.byte	0x04, 0x11
        /*01fa*/ 	.short	(.L_85 - .L_84)
	.align		4
.L_84:
        /*01fc*/ 	.word	index@(fused_nn_global_avg_pool2d_kernel0)
        /*0200*/ 	.word	0x00000000


	//----- nvinfo : EIATTR_REGCOUNT
	.align		4
.L_85:
        /*0204*/ 	.byte	0x04, 0x2f
        /*0206*/ 	.short	(.L_87 - .L_86)
	.align		4
.L_86:
        /*0208*/ 	.word	index@(fused_nn_dense_add_kernel0)
        /*020c*/ 	.word	0x00000020


	//----- nvinfo : EIATTR_FRAME_SIZE
	.align		4
.L_87:
        /*0210*/ 	.byte	0x04, 0x11
        /*0212*/ 	.short	(.L_89 - .L_88)
	.align		4
.L_88:
        /*0214*/ 	.word	index@(fused_nn_dense_add_kernel0)
        /*0218*/ 	.word	0x00000000


	//----- nvinfo : EIATTR_REGCOUNT
	.align		4
.L_89:
        /*021c*/ 	.byte	0x04, 0x2f
        /*021e*/ 	.short	(.L_91 - .L_90)
	.align		4
.L_90:
        /*0220*/ 	.word	index@(fused_nn_conv2d_add_nn_relu_8_kernel0)
        /*0224*/ 	.word	0x00000030


	//----- nvinfo : EIATTR_FRAME_SIZE
	.align		4
.L_91:
        /*0228*/ 	.byte	0x04, 0x11
        /*022a*/ 	.short	(.L_93 - .L_92)
	.align		4
.L_92:
        /*022c*/ 	.word	index@(fused_nn_conv2d_add_nn_relu_8_kernel0)
        /*0230*/ 	.word	0x00000000


	//----- nvinfo : EIATTR_MIN_STACK_SIZE
	.align		4
.L_93:
        /*0234*/ 	.byte	0x04, 0x12
        /*0236*/ 	.short	(.L_95 - .L_94)
	.align		4
.L_94:
        /*0238*/ 	.word	index@(fused_nn_conv2d_add_nn_relu_8_kernel0)
        /*023c*/ 	.word	0x00000000


	//----- nvinfo : EIATTR_MIN_STACK_SIZE
	.align		4
.L_95:
        /*0240*/ 	.byte	0x04, 0x12
        /*0242*/ 	.short	(.L_97 - .L_96)
	.align		4
.L_96:
        /*0244*/ 	.word	index@(fused_nn_dense_add_kernel0)
        /*0248*/ 	.word	0x00000000


	//----- nvinfo : EIATTR_MIN_STACK_SIZE
	.align		4
.L_97:
        /*024c*/ 	.byte	0x04, 0x12
        /*024e*/ 	.short	(.L_99 - .L_98)
	.align		4
.L_98:
        /*0250*/ 	.word	index@(fused_nn_global_avg_pool2d_kernel0)
        /*0254*/ 	.word	0x00000000


	//----- nvinfo : EIATTR_MIN_STACK_SIZE
	.align		4
.L_99:
        /*0258*/ 	.byte	0x04, 0x12
        /*025a*/ 	.short	(.L_101 - .L_100)
	.align		4
.L_100:
        /*025c*/ 	.word	index@(fused_nn_conv2d_add_nn_relu_5_kernel0)
        /*0260*/ 	.word	0x00000000


	//----- nvinfo : EIATTR_MIN_STACK_SIZE
	.align		4
.L_101:
        /*0264*/ 	.byte	0x04, 0x12
        /*0266*/ 	.short	(.L_103 - .L_102)
	.align		4
.L_102:
        /*0268*/ 	.word	index@(fused_nn_conv2d_add_nn_relu_13_kernel0)
        /*026c*/ 	.word	0x00000000


	//----- nvinfo : EIATTR_MIN_STACK_SIZE
	.align		4
.L_103:
        /*0270*/ 	.byte	0x04, 0x12
        /*0272*/ 	.short	(.L_105 - .L_104)
	.align		4
.L_104:
        /*0274*/ 	.word	index@(fused_nn_conv2d_add_nn_relu_2_kernel0)
        /*0278*/ 	.word	0x00000000


	//----- nvinfo : EIATTR_MIN_STACK_SIZE
	.align		4
.L_105:
        /*027c*/ 	.byte	0x04, 0x12
        /*027e*/ 	.short	(.L_107 - .L_106)
	.align		4
.L_106:
        /*0280*/ 	.word	index@(fused_nn_softmax_kernel0)
        /*0284*/ 	.word	0x00000000


	//----- nvinfo : EIATTR_MIN_STACK_SIZE
	.align		4
.L_107:
        /*0288*/ 	.byte	0x04, 0x12
        /*028a*/ 	.short	(.L_109 - .L_108)
	.align		4
.L_108:
        /*028c*/ 	.word	index@(fused_nn_conv2d_add_nn_relu_10_kernel0)
        /*0290*/ 	.word	0x00000000


	//----- nvinfo : EIATTR_MIN_STACK_SIZE
	.align		4
.L_109:
        /*0294*/ 	.byte	0x04, 0x12
        /*0296*/ 	.short	(.L_111 - .L_110)
	.align		4
.L_110:
        /*0298*/ 	.word	index@(fused_nn_conv2d_add_nn_relu_1_kernel0)
        /*029c*/ 	.word	0x00000000


	//----- nvinfo : EIATTR_MIN_STACK_SIZE
	.align		4
.L_111:
        /*02a0*/ 	.byte	0x04, 0x12
        /*02a2*/ 	.short	(.L_113 - .L_112)
	.align		4
.L_112:
        /*02a4*/ 	.word	index@(fused_nn_conv2d_add_nn_relu_14_kernel0)
        /*02a8*/ 	.word	0x00000000


	//----- nvinfo : EIATTR_MIN_STACK_SIZE
	.align		4
.L_113:
        /*02ac*/ 	.byte	0x04, 0x12
        /*02ae*/ 	.short	(.L_115 - .L_114)
	.align		4
.L_114:
        /*02b0*/ 	.word	index@(fused_nn_batch_flatten_kernel0)
        /*02b4*/ 	.word	0x00000000


	//----- nvinfo : EIATTR_MIN_STACK_SIZE
	.align		4
.L_115:
        /*02b8*/ 	.byte	0x04, 0x12
        /*02ba*/ 	.short	(.L_117 - .L_116)
	.align		4
.L_116:
        /*02bc*/ 	.word	index@(fused_nn_conv2d_add_nn_relu_15_kernel0)
        /*02c0*/ 	.word	0x00000000


	//----- nvinfo : EIATTR_MIN_STACK_SIZE
	.align		4
.L_117:
        /*02c4*/ 	.byte	0x04, 0x12
        /*02c6*/ 	.short	(.L_119 - .L_118)
	.align		4
.L_118:
        /*02c8*/ 	.word	index@(fused_nn_conv2d_add_nn_relu_17_kernel0)
        /*02cc*/ 	.word	0x00000000


	//----- nvinfo : EIATTR_MIN_STACK_SIZE
	.align		4
.L_119:
        /*02d0*/ 	.byte	0x04, 0x12
        /*02d2*/ 	.short	(.L_121 - .L_120)
	.align		4
.L_120:
        /*02d4*/ 	.word	index@(fused_nn_conv2d_add_nn_relu_12_kernel0)
        /*02d8*/ 	.word	0x00000000


	//----- nvinfo : EIATTR_MIN_STACK_SIZE
	.align		4
.L_121:
        /*02dc*/ 	.byte	0x04, 0x12
        /*02de*/ 	.short	(.L_123 - .L_122)
	.align		4
.L_122:
        /*02e0*/ 	.word	index@(fused_nn_conv2d_add_nn_relu_6_kernel0)
        /*02e4*/ 	.word	0x00000000


	//----- nvinfo : EIATTR_MIN_STACK_SIZE
	.align		4
.L_123:
        /*02e8*/ 	.byte	0x04, 0x12
        /*02ea*/ 	.short	(.L_125 - .L_124)
	.align		4
.L_124:
        /*02ec*/ 	.word	index@(fused_nn_conv2d_add_nn_relu_7_kernel0)
        /*02f0*/ 	.word	0x00000000


	//----- nvinfo : EIATTR_MIN_STACK_SIZE
	.align		4
.L_125:
        /*02f4*/ 	.byte	0x04, 0x12
        /*02f6*/ 	.short	(.L_127 - .L_126)
	.align		4
.L_126:
        /*02f8*/ 	.word	index@(fused_nn_conv2d_add_nn_relu_3_kernel0)
        /*02fc*/ 	.word	0x00000000


	//----- nvinfo : EIATTR_MIN_STACK_SIZE
	.align		4
.L_127:
        /*0300*/ 	.byte	0x04, 0x12
        /*0302*/ 	.short	(.L_129 - .L_128)
	.align		4
.L_128:
        /*0304*/ 	.word	index@(fused_nn_conv2d_add_nn_relu_11_kernel0)
        /*0308*/ 	.word	0x00000000


	//----- nvinfo : EIATTR_MIN_STACK_SIZE
	.align		4
.L_129:
        /*030c*/ 	.byte	0x04, 0x12
        /*030e*/ 	.short	(.L_131 - .L_130)
	.align		4
.L_130:
        /*0310*/ 	.word	index@(fused_nn_conv2d_add_nn_relu_kernel0)
        /*0314*/ 	.word	0x00000000


	//----- nvinfo : EIATTR_MIN_STACK_SIZE
	.align		4
.L_131:
        /*0318*/ 	.byte	0x04, 0x12
        /*031a*/ 	.short	(.L_133 - .L_132)
	.align		4
.L_132:
        /*031c*/ 	.word	index@(fused_nn_conv2d_add_nn_relu_9_kernel0)
        /*0320*/ 	.word	0x00000000


	//----- nvinfo : EIATTR_MIN_STACK_SIZE
	.align		4
.L_133:
        /*0324*/ 	.byte	0x04, 0x12
        /*0326*/ 	.short	(.L_135 - .L_134)
	.align		4
.L_134:
        /*0328*/ 	.word	index@(fused_nn_conv2d_add_nn_relu_16_kernel0)
        /*032c*/ 	.word	0x00000000


	//----- nvinfo : EIATTR_MIN_STACK_SIZE
	.align		4
.L_135:
        /*0330*/ 	.byte	0x04, 0x12
        /*0332*/ 	.short	(.L_137 - .L_136)
	.align		4
.L_136:
        /*0334*/ 	.word	index@(fused_nn_conv2d_add_nn_relu_18_kernel0)
        /*0338*/ 	.word	0x00000000


	//----- nvinfo : EIATTR_MIN_STACK_SIZE
	.align		4
.L_137:
        /*033c*/ 	.byte	0x04, 0x12
        /*033e*/ 	.short	(.L_139 - .L_138)
	.align		4
.L_138:
        /*0340*/ 	.word	index@(fused_nn_conv2d_add_nn_relu_4_kernel0)
        /*0344*/ 	.word	0x00000000
.L_139:


//--------------------- .nv.compat                --------------------------
	.section	.nv.compat,"",@"SHT_CUDA_COMPAT_INFO"
	.align	4
        /*0000*/ 	.byte	0x02, 0x09, 0x00, 0x00, 0x02, 0x02, 0x01, 0x00, 0x02, 0x05, 0x05, 0x00, 0x03, 0x07, 0x01, 0x01
        /*0010*/ 	.byte	0x02, 0x03, 0x00, 0x00, 0x02, 0x06, 0x01, 0x00, 0x04, 0x0b, 0x08, 0x00, 0x01, 0x00, 0x00, 0x00
        /*0020*/ 	.byte	0x00, 0x00, 0x00, 0x00


//--------------------- .nv.info.fused_nn_conv2d_add_nn_relu_8_kernel0 --------------------------
	.section	.nv.info.fused_nn_conv2d_add_nn_relu_8_kernel0,"",@"SHT_CUDA_INFO"
	.sectionflags	@""
	.align	4


	//----- nvinfo : EIATTR_CUDA_API_VERSION
	.align		4
        /*0000*/ 	.byte	0x04, 0x37
        /*0002*/ 	.short	(.L_141 - .L_140)
.L_140:
        /*0004*/ 	.word	0x00000082


	//----- nvinfo : EIATTR_KPARAM_INFO
	.align		4
.L_141:
        /*0008*/ 	.byte	0x04, 0x17
        /*000a*/ 	.short	(.L_143 - .L_142)
.L_142:
        /*000c*/ 	.word	0x00000000
        /*0010*/ 	.short	0x0003
        /*0012*/ 	.short	0x0018
        /*0014*/ 	.byte	0x00, 0xf5, 0x21, 0x00


	//----- nvinfo : EIATTR_KPARAM_INFO
	.align		4
.L_143:
        /*0018*/ 	.byte	0x04, 0x17
        /*001a*/ 	.short	(.L_145 - .L_144)
.L_144:
        /*001c*/ 	.word	0x00000000
        /*0020*/ 	.short	0x0002
        /*0022*/ 	.short	0x0010
        /*0024*/ 	.byte	0x00, 0xf5, 0x21, 0x00


	//----- nvinfo : EIATTR_KPARAM_INFO
	.align		4
.L_145:
        /*0028*/ 	.byte	0x04, 0x17
        /*002a*/ 	.short	(.L_147 - .L_146)
.L_146:
        /*002c*/ 	.word	0x00000000
        /*0030*/ 	.short	0x0001
        /*0032*/ 	.short	0x0008
        /*0034*/ 	.byte	0x00, 0xf5, 0x21, 0x00


	//----- nvinfo : EIATTR_KPARAM_INFO
	.align		4
.L_147:
        /*0038*/ 	.byte	0x04, 0x17
        /*003a*/ 	.short	(.L_149 - .L_148)
.L_148:
        /*003c*/ 	.word	0x00000000
        /*0040*/ 	.short	0x0000
        /*0042*/ 	.short	0x0000
        /*0044*/ 	.byte	0x00, 0xf5, 0x21, 0x00


	//----- nvinfo : EIATTR_SPARSE_MMA_MASK
	.align		4
.L_149:
        /*0048*/ 	.byte	0x03, 0x50
        /*004a*/ 	.short	0x0000


	//----- nvinfo : EIATTR_MAXREG_COUNT
	.align		4
        /*004c*/ 	.byte	0x03, 0x1b
        /*004e*/ 	.short	0x00ff


	//----- nvinfo : EIATTR_NUM_BARRIERS
	.align		4
        /*0050*/ 	.byte	0x02, 0x4c
        /*0052*/ 	.byte	0x01
	.zero		1


	//----- nvinfo : EIATTR_MERCURY_ISA_VERSION
	.align		4
        /*0054*/ 	.byte	0x03, 0x5f
        /*0056*/ 	.short	0x0101


	//----- nvinfo : EIATTR_VRC_CTA_INIT_COUNT
	.align		4
        /*0058*/ 	.byte	0x02, 0x4a
	.zero		1
	.zero		1


	//----- nvinfo : EIATTR_EXIT_INSTR_OFFSETS
	.align		4
        /*005c*/ 	.byte	0x04, 0x1c
        /*005e*/ 	.short	(.L_151 - .L_150)


	//   ....[0]....
.L_150:
        /*0060*/ 	.word	0x000012c0


	//----- nvinfo : EIATTR_CBANK_PARAM_SIZE
	.align		4
.L_151:
        /*0064*/ 	.byte	0x03, 0x19
        /*0066*/ 	.short	0x0020


	//----- nvinfo : EIATTR_PARAM_CBANK
	.align		4
        /*0068*/ 	.byte	0x04, 0x0a
        /*006a*/ 	.short	(.L_153 - .L_152)
	.align		4
.L_152:
        /*006c*/ 	.word	index@(.nv.constant0.fused_nn_conv2d_add_nn_relu_8_kernel0)
        /*0070*/ 	.short	0x0380
        /*0072*/ 	.short	0x0020


	//----- nvinfo : EIATTR_SW_WAR
	.align		4
.L_153:
        /*0074*/ 	.byte	0x04, 0x36
        /*0076*/ 	.short	(.L_155 - .L_154)
.L_154:
        /*0078*/ 	.word	0x00000008
.L_155:


//--------------------- .nv.info.fused_nn_dense_add_kernel0 --------------------------
	.section	.nv.info.fused_nn_dense_add_kernel0,"",@"SHT_CUDA_INFO"
	.sectionflags	@""
	.align	4


	//----- nvinfo : EIATTR_CUDA_API_VERSION
	.align		4
        /*0000*/ 	.byte	0x04, 0x37
        /*0002*/ 	.short	(.L_157 - .L_156)
.L_156:
        /*0004*/ 	.word	0x00000082


	//----- nvinfo : EIATTR_KPARAM_INFO
	.align		4
.L_157:
        /*0008*/ 	.byte	0x04, 0x17
        /*000a*/ 	.short	(.L_159 - .L_158)
.L_158:
        /*000c*/ 	.word	0x00000000
        /*0010*/ 	.short	0x0003
        /*0012*/ 	.short	0x0018
        /*0014*/ 	.byte	0x00, 0xf5, 0x21, 0x00


	//----- nvinfo : EIATTR_KPARAM_INFO
	.align		4
.L_159:
        /*0018*/ 	.byte	0x04, 0x17
        /*001a*/ 	.short	(.L_161 - .L_160)
.L_160:
        /*001c*/ 	.word	0x00000000
        /*0020*/ 	.short	0x0002
        /*0022*/ 	.short	0x0010
        /*0024*/ 	.byte	0x00, 0xf5, 0x21, 0x00


	//----- nvinfo : EIATTR_KPARAM_INFO
	.align		4
.L_161:
        /*0028*/ 	.byte	0x04, 0x17
        /*002a*/ 	.short	(.L_163 - .L_162)
.L_162:
        /*002c*/ 	.word	0x00000000
        /*0030*/ 	.short	0x0001
        /*0032*/ 	.short	0x0008
        /*0034*/ 	.byte	0x00, 0xf5, 0x21, 0x00


	//----- nvinfo : EIATTR_KPARAM_INFO
	.align		4
.L_163:
        /*0038*/ 	.byte	0x04, 0x17
        /*003a*/ 	.short	(.L_165 - .L_164)
.L_164:
        /*003c*/ 	.word	0x00000000
        /*0040*/ 	.short	0x0000
        /*0042*/ 	.short	0x0000
        /*0044*/ 	.byte	0x00, 0xf5, 0x21, 0x00


	//----- nvinfo : EIATTR_SPARSE_MMA_MASK
	.align		4
.L_165:
        /*0048*/ 	.byte	0x03, 0x50
        /*004a*/ 	.short	0x0000


	//----- nvinfo : EIATTR_MAXREG_COUNT
	.align		4
        /*004c*/ 	.byte	0x03, 0x1b
        /*004e*/ 	.short	0x00ff


	//----- nvinfo : EIATTR_NUM_BARRIERS
	.align		4
        /*0050*/ 	.byte	0x02, 0x4c
        /*0052*/ 	.byte	0x01
	.zero		1


	//----- nvinfo : EIATTR_MERCURY_ISA_VERSION
	.align		4
        /*0054*/ 	.byte	0x03, 0x5f
        /*0056*/ 	.short	0x0101


	//----- nvinfo : EIATTR_VRC_CTA_INIT_COUNT
	.align		4
        /*0058*/ 	.byte	0x02, 0x4a
	.zero		1
	.zero		1


	//----- nvinfo : EIATTR_EXIT_INSTR_OFFSETS
	.align		4
        /*005c*/ 	.byte	0x04, 0x1c
        /*005e*/ 	.short	(.L_167 - .L_166)


	//   ....[0]....
.L_166:
        /*0060*/ 	.word	0x00000610


	//   ....[1]....
        /*0064*/ 	.word	0x000006b0


	//----- nvinfo : EIATTR_CRS_STACK_SIZE
	.align		4
.L_167:
        /*0068*/ 	.byte	0x04, 0x1e
        /*006a*/ 	.short	(.L_169 - .L_168)
.L_168:
        /*006c*/ 	.word	0x00000000


	//----- nvinfo : EIATTR_CBANK_PARAM_SIZE
	.align		4
.L_169:
        /*0070*/ 	.byte	0x03, 0x19
        /*0072*/ 	.short	0x0020


	//----- nvinfo : EIATTR_PARAM_CBANK
	.align		4
        /*0074*/ 	.byte	0x04, 0x0a
        /*0076*/ 	.short	(.L_171 - .L_170)
	.align		4
.L_170:
        /*0078*/ 	.word	index@(.nv.constant0.fused_nn_dense_add_kernel0)
        /*007c*/ 	.short	0x0380
        /*007e*/ 	.short	0x0020


	//----- nvinfo : EIATTR_SW_WAR
	.align		4
.L_171:
        /*0080*/ 	.byte	0x04, 0x36
        /*0082*/ 	.short	(.L_173 - .L_172)
.L_172:
        /*0084*/ 	.word	0x00000008
.L_173:


//--------------------- .nv.info.fused_nn_global_avg_pool2d_kernel0 --------------------------
	.section	.nv.info.fused_nn_global_avg_pool2d_kernel0,"",@"SHT_CUDA_INFO"
	.sectionflags	@""
	.align	4


	//----- nvinfo : EIATTR_CUDA_API_VERSION
	.align		4
        /*0000*/ 	.byte	0x04, 0x37
        /*0002*/ 	.short	(.L_175 - .L_174)
.L_174:
        /*0004*/ 	.word	0x00000082


	//----- nvinfo : EIATTR_KPARAM_INFO
	.align		4
.L_175:
        /*0008*/ 	.byte	0x04, 0x17
        /*000a*/ 	.short	(.L_177 - .L_176)
.L_176:
        /*000c*/ 	.word	0x00000000
        /*0010*/ 	.short	0x0001
        /*0012*/ 	.short	0x0008
        /*0014*/ 	.byte	0x00, 0xf5, 0x21, 0x00


	//----- nvinfo : EIATTR_KPARAM_INFO
	.align		4
.L_177:
        /*0018*/ 	.byte	0x04, 0x17
        /*001a*/ 	.short	(.L_179 - .L_178)
.L_178:
        /*001c*/ 	.word	0x00000000
        /*0020*/ 	.short	0x0000
        /*0022*/ 	.short	0x0000
        /*0024*/ 	.byte	0x00, 0xf5, 0x21, 0x00


	//----- nvinfo : EIATTR_SPARSE_MMA_MASK
	.align		4
.L_179:
        /*0028*/ 	.byte	0x03, 0x50
        /*002a*/ 	.short	0x0000


	//----- nvinfo : EIATTR_MAXREG_COUNT
	.align		4
        /*002c*/ 	.byte	0x03, 0x1b
        /*002e*/ 	.short	0x00ff


	//----- nvinfo : EIATTR_MERCURY_ISA_VERSION
	.align		4
        /*0030*/ 	.byte	0x03, 0x5f
        /*0032*/ 	.short	0x0101


	//----- nvinfo : EIATTR_VRC_CTA_INIT_COUNT
	.align		4
        /*0034*/ 	.byte	0x02, 0x4a
	.zero		1
	.zero		1


	//----- nvinfo : EIATTR_EXIT_INSTR_OFFSETS
	.align		4
        /*0038*/ 	.byte	0x04, 0x1c
        /*003a*/ 	.short	(.L_181 - .L_180)


	//   ....[0]....
.L_180:
        /*003c*/ 	.word	0x00000a60


	//   ....[1]....
        /*0040*/ 	.word	0x00000ab0


	//----- nvinfo : EIATTR_CRS_STACK_SIZE
	.align		4
.L_181:
        /*0044*/ 	.byte	0x04, 0x1e
        /*0046*/ 	.short	(.L_183 - .L_182)
.L_182:
        /*0048*/ 	.word	0x00000000


	//----- nvinfo : EIATTR_CBANK_PARAM_SIZE
	.align		4
.L_183:
        /*004c*/ 	.byte	0x03, 0x19
        /*004e*/ 	.short	0x0010


	//----- nvinfo : EIATTR_PARAM_CBANK
	.align		4
        /*0050*/ 	.byte	0x04, 0x0a
        /*0052*/ 	.short	(.L_185 - .L_184)
	.align		4
.L_184:
        /*0054*/ 	.word	index@(.nv.constant0.fused_nn_global_avg_pool2d_kernel0)
        /*0058*/ 	.short	0x0380
        /*005a*/ 	.short	0x0010


	//----- nvinfo : EIATTR_SW_WAR
	.align		4
.L_185:
        /*005c*/ 	.byte	0x04, 0x36
        /*005e*/ 	.short	(.L_187 - .L_186)
.L_186:
        /*0060*/ 	.word	0x00000008
.L_187:


//--------------------- .nv.info.fused_nn_conv2d_add_nn_relu_5_kernel0 --------------------------
	.section	.nv.info.fused_nn_conv2d_add_nn_relu_5_kernel0,"",@"SHT_CUDA_INFO"
	.sectionflags	@""
	.align	4


	//----- nvinfo : EIATTR_CUDA_API_VERSION
	.align		4
        /*0000*/ 	.byte	0x04, 0x37
        /*0002*/ 	.short	(.L_189 - .L_188)
.L_188:
        /*0004*/ 	.word	0x00000082


	//----- nvinfo : EIATTR_KPARAM_INFO
	.align		4
.L_189:
        /*0008*/ 	.byte	0x04, 0x17
        /*000a*/ 	.short	(.L_191 - .L_190)
.L_190:
        /*000c*/ 	.word	0x00000000
        /*0010*/ 	.short	0x0003
        /*0012*/ 	.short	0x0018
        /*0014*/ 	.byte	0x00, 0xf5, 0x21, 0x00


	//----- nvinfo : EIATTR_KPARAM_INFO
	.align		4
.L_191:
        /*0018*/ 	.byte	0x04, 0x17
        /*001a*/ 	.short	(.L_193 - .L_192)
.L_192:
        /*001c*/ 	.word	0x00000000
        /*0020*/ 	.short	0x0002
        /*0022*/ 	.short	0x0010
        /*0024*/ 	.byte	0x00, 0xf5, 0x21, 0x00


	//----- nvinfo : EIATTR_KPARAM_INFO
	.align		4
.L_193:
        /*0028*/ 	.byte	0x04, 0x17
        /*002a*/ 	.short	(.L_195 - .L_194)
.L_194:
        /*002c*/ 	.word	0x00000000
        /*0030*/ 	.short	0x0001
        /*0032*/ 	.short	0x0008
        /*0034*/ 	.byte	0x00, 0xf5, 0x21, 0x00


	//----- nvinfo : EIATTR_KPARAM_INFO
	.align		4
.L_195:
        /*0038*/ 	.byte	0x04, 0x17
        /*003a*/ 	.short	(.L_197 - .L_196)
.L_196:
        /*003c*/ 	.word	0x00000000
        /*0040*/ 	.short	0x0000
        /*0042*/ 	.short	0x0000
        /*0044*/ 	.byte	0x00, 0xf5, 0x21, 0x00


	//----- nvinfo : EIATTR_SPARSE_MMA_MASK
	.align		4
.L_197:
        /*0048*/ 	.byte	0x03, 0x50
        /*004a*/ 	.short	0x0000


	//----- nvinfo : EIATTR_MAXREG_COUNT
	.align		4
        /*004c*/ 	.byte	0x03, 0x1b
        /*004e*/ 	.short	0x00ff


	//----- nvinfo : EIATTR_NUM_BARRIERS
	.align		4
        /*0050*/ 	.byte	0x02, 0x4c
        /*0052*/ 	.byte	0x01
	.zero		1


	//----- nvinfo : EIATTR_MERCURY_ISA_VERSION
	.align		4
        /*0054*/ 	.byte	0x03, 0x5f
        /*0056*/ 	.short	0x0101


	//----- nvinfo : EIATTR_VRC_CTA_INIT_COUNT
	.align		4
        /*0058*/ 	.byte	0x02, 0x4a
	.zero		1
	.zero		1


	//----- nvinfo : EIATTR_EXIT_INSTR_OFFSETS
	.align		4
        /*005c*/ 	.byte	0x04, 0x1c
        /*005e*/ 	.short	(.L_199 - .L_198)


	//   ....[0]....
.L_198:
        /*0060*/ 	.word	0x00001110


	//----- nvinfo : EIATTR_CRS_STACK_SIZE
	.align		4
.L_199:
        /*0064*/ 	.byte	0x04, 0x1e
        /*0066*/ 	.short	(.L_201 - .L_200)
.L_200:
        /*0068*/ 	.word	0x00000000


	//----- nvinfo : EIATTR_CBANK_PARAM_SIZE
	.align		4
.L_201:
        /*006c*/ 	.byte	0x03, 0x19
        /*006e*/ 	.short	0x0020


	//----- nvinfo : EIATTR_PARAM_CBANK
	.align		4
        /*0070*/ 	.byte	0x04, 0x0a
        /*0072*/ 	.short	(.L_203 - .L_202)
	.align		4
.L_202:
        /*0074*/ 	.word	index@(.nv.constant0.fused_nn_conv2d_add_nn_relu_5_kernel0)
        /*0078*/ 	.short	0x0380
        /*007a*/ 	.short	0x0020


	//----- nvinfo : EIATTR_SW_WAR
	.align		4
.L_203:
        /*007c*/ 	.byte	0x04, 0x36
        /*007e*/ 	.short	(.L_205 - .L_204)
.L_204:
        /*0080*/ 	.word	0x00000008
.L_205:


//--------------------- .nv.info.fused_nn_conv2d_add_nn_relu_13_kernel0 --------------------------
	.section	.nv.info.fused_nn_conv2d_add_nn_relu_13_kernel0,"",@"SHT_CUDA_INFO"
	.sectionflags	@""
	.align	4


	//----- nvinfo : EIATTR_CUDA_API_VERSION
	.align		4
        /*0000*/ 	.byte	0x04, 0x37
        /*0002*/ 	.short	(.L_207 - .L_206)
.L_206:
        /*0004*/ 	.word	0x00000082


	//----- nvinfo : EIATTR_KPARAM_INFO
	.align		4
.L_207:
        /*0008*/ 	.byte	0x04, 0x17
        /*000a*/ 	.short	(.L_209 - .L_208)
.L_208:
        /*000c*/ 	.word	0x00000000
        /*0010*/ 	.short	0x0003
        /*0012*/ 	.short	0x0018
        /*0014*/ 	.byte	0x00, 0xf5, 0x21, 0x00


	//----- nvinfo : EIATTR_KPARAM_INFO
	.align		4
.L_209:
        /*0018*/ 	.byte	0x04, 0x17
        /*001a*/ 	.short	(.L_211 - .L_210)
.L_210:
        /*001c*/ 	.word	0x00000000
        /*0020*/ 	.short	0x0002
        /*0022*/ 	.short	0x0010
        /*0024*/ 	.byte	0x00, 0xf5, 0x21, 0x00


	//----- nvinfo : EIATTR_KPARAM_INFO
	.align		4
.L_211:
        /*0028*/ 	.byte	0x04, 0x17
        /*002a*/ 	.short	(.L_213 - .L_212)
.L_212:
        /*002c*/ 	.word	0x00000000
        /*0030*/ 	.short	0x0001
        /*0032*/ 	.short	0x0008
        /*0034*/ 	.byte	0x00, 0xf5, 0x21, 0x00


	//----- nvinfo : EIATTR_KPARAM_INFO
	.align		4
.L_213:
        /*0038*/ 	.byte	0x04, 0x17
        /*003a*/ 	.short	(.L_215 - .L_214)
.L_214:
        /*003c*/ 	.word	0x00000000
        /*0040*/ 	.short	0x0000
        /*0042*/ 	.short	0x0000
        /*0044*/ 	.byte	0x00, 0xf5, 0x21, 0x00


	//----- nvinfo : EIATTR_SPARSE_MMA_MASK
	.align		4
.L_215:
        /*0048*/ 	.byte	0x03, 0x50
        /*004a*/ 	.short	0x0000


	//----- nvinfo : EIATTR_MAXREG_COUNT
	.align		4
        /*004c*/ 	.byte	0x03, 0x1b
        /*004e*/ 	.short	0x00ff


	//----- nvinfo : EIATTR_NUM_BARRIERS
	.align		4
        /*0050*/ 	.byte	0x02, 0x4c
        /*0052*/ 	.byte	0x01
	.zero		1


	//----- nvinfo : EIATTR_MERCURY_ISA_VERSION
	.align		4
        /*0054*/ 	.byte	0x03, 0x5f
        /*0056*/ 	.short	0x0101


	//----- nvinfo : EIATTR_VRC_CTA_INIT_COUNT
	.align		4
        /*0058*/ 	.byte	0x02, 0x4a
	.zero		1
	.zero		1


	//----- nvinfo : EIATTR_EXIT_INSTR_OFFSETS
	.align		4
        /*005c*/ 	.byte	0x04, 0x1c
        /*005e*/ 	.short	(.L_217 - .L_216)


	//   ....[0]....
.L_216:
        /*0060*/ 	.word	0x00001d40


	//----- nvinfo : EIATTR_CRS_STACK_SIZE
	.align		4
.L_217:
        /*0064*/ 	.byte	0x04, 0x1e
        /*0066*/ 	.short	(.L_219 - .L_218)
.L_218:
        /*0068*/ 	.word	0x00000000


	//----- nvinfo : EIATTR_CBANK_PARAM_SIZE
	.align		4
.L_219:
        /*006c*/ 	.byte	0x03, 0x19
        /*006e*/ 	.short	0x0020


	//----- nvinfo : EIATTR_PARAM_CBANK
	.align		4
        /*0070*/ 	.byte	0x04, 0x0a
        /*0072*/ 	.short	(.L_221 - .L_220)
	.align		4
.L_220:
        /*0074*/ 	.word	index@(.nv.constant0.fused_nn_conv2d_add_nn_relu_13_kernel0)
        /*0078*/ 	.short	0x0380
        /*007a*/ 	.short	0x0020


	//----- nvinfo : EIATTR_SW_WAR
	.align		4
.L_221:
        /*007c*/ 	.byte	0x04, 0x36
        /*007e*/ 	.short	(.L_223 - .L_222)
.L_222:
        /*0080*/ 	.word	0x00000008
.L_223:


//--------------------- .nv.info.fused_nn_conv2d_add_nn_relu_2_kernel0 --------------------------
	.section	.nv.info.fused_nn_conv2d_add_nn_relu_2_kernel0,"",@"SHT_CUDA_INFO"
	.sectionflags	@""
	.align	4


	//----- nvinfo : EIATTR_CUDA_API_VERSION
	.align		4
        /*0000*/ 	.byte	0x04, 0x37
        /*0002*/ 	.short	(.L_225 - .L_224)
.L_224:
        /*0004*/ 	.word	0x00000082


	//----- nvinfo : EIATTR_KPARAM_INFO
	.align		4
.L_225:
        /*0008*/ 	.byte	0x04, 0x17
        /*000a*/ 	.short	(.L_227 - .L_226)
.L_226:
        /*000c*/ 	.word	0x00000000
        /*0010*/ 	.short	0x0003
        /*0012*/ 	.short	0x0018
        /*0014*/ 	.byte	0x00, 0xf5, 0x21, 0x00


	//----- nvinfo : EIATTR_KPARAM_INFO
	.align		4
.L_227:
        /*0018*/ 	.byte	0x04, 0x17
        /*001a*/ 	.short	(.L_229 - .L_228)
.L_228:
        /*001c*/ 	.word	0x00000000
        /*0020*/ 	.short	0x0002
        /*0022*/ 	.short	0x0010
        /*0024*/ 	.byte	0x00, 0xf5, 0x21, 0x00


	//----- nvinfo : EIATTR_KPARAM_INFO
	.align		4
.L_229:
        /*0028*/ 	.byte	0x04, 0x17
        /*002a*/ 	.short	(.L_231 - .L_230)
.L_230:
        /*002c*/ 	.word	0x00000000
        /*0030*/ 	.short	0x0001
        /*0032*/ 	.short	0x0008
        /*0034*/ 	.byte	0x00, 0xf5, 0x21, 0x00


	//----- nvinfo : EIATTR_KPARAM_INFO
	.align		4
.L_231:
        /*0038*/ 	.byte	0x04, 0x17
        /*003a*/ 	.short	(.L_233 - .L_232)
.L_232:
        /*003c*/ 	.word	0x00000000
        /*0040*/ 	.short	0x0000
        /*0042*/ 	.short	0x0000
        /*0044*/ 	.byte	0x00, 0xf5, 0x21, 0x00


	//----- nvinfo : EIATTR_SPARSE_MMA_MASK
	.align		4
.L_233:
        /*0048*/ 	.byte	0x03, 0x50
        /*004a*/ 	.short	0x0000


	//----- nvinfo : EIATTR_MAXREG_COUNT
	.align		4
        /*004c*/ 	.byte	0x03, 0x1b
        /*004e*/ 	.short	0x00ff


	//----- nvinfo : EIATTR_NUM_BARRIERS
	.align		4
        /*0050*/ 	.byte	0x02, 0x4c
        /*0052*/ 	.byte	0x01
	.zero		1


	//----- nvinfo : EIATTR_MERCURY_ISA_VERSION
	.align		4
        /*0054*/ 	.byte	0x03, 0x5f
        /*0056*/ 	.short	0x0101


	//----- nvinfo : EIATTR_VRC_CTA_INIT_COUNT
	.align		4
        /*0058*/ 	.byte	0x02, 0x4a
	.zero		1
	.zero		1


	//----- nvinfo : EIATTR_EXIT_INSTR_OFFSETS
	.align		4
        /*005c*/ 	.byte	0x04, 0x1c
        /*005e*/ 	.short	(.L_235 - .L_234)


	//   ....[0]....
.L_234:
        /*0060*/ 	.word	0x000008a0


	//----- nvinfo : EIATTR_CBANK_PARAM_SIZE
	.align		4
.L_235:
        /*0064*/ 	.byte	0x03, 0x19
        /*0066*/ 	.short	0x0020


	//----- nvinfo : EIATTR_PARAM_CBANK
	.align		4
        /*0068*/ 	.byte	0x04, 0x0a
        /*006a*/ 	.short	(.L_237 - .L_236)
	.align		4
.L_236:
        /*006c*/ 	.word	index@(.nv.constant0.fused_nn_conv2d_add_nn_relu_2_kernel0)
        /*0070*/ 	.short	0x0380
        /*0072*/ 	.short	0x0020


	//----- nvinfo : EIATTR_SW_WAR
	.align		4
.L_237:
        /*0074*/ 	.byte	0x04, 0x36
        /*0076*/ 	.short	(.L_239 - .L_238)
.L_238:
        /*0078*/ 	.word	0x00000008
.L_239:


//--------------------- .nv.info.fused_nn_softmax_kernel0 --------------------------
	.section	.nv.info.fused_nn_softmax_kernel0,"",@"SHT_CUDA_INFO"
	.sectionflags	@""
	.align	4


	//----- nvinfo : EIATTR_CUDA_API_VERSION
	.align		4
        /*0000*/ 	.byte	0x04, 0x37
        /*0002*/ 	.short	(.L_241 - .L_240)
.L_240:
        /*0004*/ 	.word	0x00000082


	//----- nvinfo : EIATTR_KPARAM_INFO
	.align		4
.L_241:
        /*0008*/ 	.byte	0x04, 0x17
        /*000a*/ 	.short	(.L_243 - .L_242)
.L_242:
        /*000c*/ 	.word	0x00000000
        /*0010*/ 	.short	0x0001
        /*0012*/ 	.short	0x0008
        /*0014*/ 	.byte	0x00, 0xf5, 0x21, 0x00


	//----- nvinfo : EIATTR_KPARAM_INFO
	.align		4
.L_243:
        /*0018*/ 	.byte	0x04, 0x17
        /*001a*/ 	.short	(.L_245 - .L_244)
.L_244:
        /*001c*/ 	.word	0x00000000
        /*0020*/ 	.short	0x0000
        /*0022*/ 	.short	0x0000
        /*0024*/ 	.byte	0x00, 0xf5, 0x21, 0x00


	//----- nvinfo : EIATTR_SPARSE_MMA_MASK
	.align		4
.L_245:
        /*0028*/ 	.byte	0x03, 0x50
        /*002a*/ 	.short	0x0000


	//----- nvinfo : EIATTR_MAXREG_COUNT
	.align		4
        /*002c*/ 	.byte	0x03, 0x1b
        /*002e*/ 	.short	0x00ff


	//----- nvinfo : EIATTR_MERCURY_ISA_VERSION
	.align		4
        /*0030*/ 	.byte	0x03, 0x5f
        /*0032*/ 	.short	0x0101


	//----- nvinfo : EIATTR_COOP_GROUP_MASK_REGIDS
	.align		4
        /*0034*/ 	.byte	0x04, 0x29
        /*0036*/ 	.short	(.L_247 - .L_246)


	//   ....[0]....
.L_246:
        /*0038*/ 	.word	0x05000007


	//   ....[1]....
        /*003c*/ 	.word	0x05000007


	//   ....[2]....
        /*0040*/ 	.word	0x05000007


	//   ....[3]....
        /*0044*/ 	.word	0x05000007


	//   ....[4]....
        /*0048*/ 	.word	0x05000007


	//   ....[5]....
        /*004c*/ 	.word	0x05000007


	//   ....[6]....
        /*0050*/ 	.word	0x05000024


	//   ....[7]....
        /*0054*/ 	.word	0x05000024


	//   ....[8]....
        /*0058*/ 	.word	0x05000024


	//   ....[9]....
        /*005c*/ 	.word	0x05000024


	//   ....[10]....
        /*0060*/ 	.word	0x05000024


	//   ....[11]....
        /*0064*/ 	.word	0x05000024


	//   ....[12]....
        /*0068*/ 	.word	0x05000024


	//   ....[13]....
        /*006c*/ 	.word	0x05000024


	//   ....[14]....
        /*0070*/ 	.word	0x05000024


	//   ....[15]....
        /*0074*/ 	.word	0x05000024


	//   ....[16]....
        /*0078*/ 	.word	0x05000024


	//   ....[17]....
        /*007c*/ 	.word	0x05000024


	//   ....[18]....
        /*0080*/ 	.word	0x05000024


	//   ....[19]....
        /*0084*/ 	.word	0x05000024


	//   ....[20]....
        /*0088*/ 	.word	0x05000024


	//   ....[21]....
        /*008c*/ 	.word	0x05000024


	//   ....[22]....
        /*0090*/ 	.word	0x05000024


	//   ....[23]....
        /*0094*/ 	.word	0x05000024


	//   ....[24]....
        /*0098*/ 	.word	0x05000024


	//   ....[25]....
        /*009c*/ 	.word	0x05000024


	//   ....[26]....
        /*00a0*/ 	.word	0x05000024


	//   ....[27]....
        /*00a4*/ 	.word	0x05000024


	//   ....[28]....
        /*00a8*/ 	.word	0x05000024


	//   ....[29]....
        /*00ac*/ 	.word	0x05000024


	//   ....[30]....
        /*00b0*/ 	.word	0x05000024


	//   ....[31]....
        /*00b4*/ 	.word	0x05000024


	//   ....[32]....
        /*00b8*/ 	.word	0x05000024


	//   ....[33]....
        /*00bc*/ 	.word	0x05000024


	//   ....[34]....
        /*00c0*/ 	.word	0x05000024


	//   ....[35]....
        /*00c4*/ 	.word	0x05000024


	//   ....[36]....
        /*00c8*/ 	.word	0x05000024


	//   ....[37]....
        /*00cc*/ 	.word	0x05000024


	//   ....[38]....
        /*00d0*/ 	.word	0x05000024


	//   ....[39]....
        /*00d4*/ 	.word	0x05000024


	//   ....[40]....
        /*00d8*/ 	.word	0x05000024


	//   ....[41]....
        /*00dc*/ 	.word	0x05000024


	//   ....[42]....
        /*00e0*/ 	.word	0x05000024


	//   ....[43]....
        /*00e4*/ 	.word	0x05000024


	//   ....[44]....
        /*00e8*/ 	.word	0x05000024


	//   ....[45]....
        /*00ec*/ 	.word	0x05000024


	//   ....[46]....
        /*00f0*/ 	.word	0x05000024


	//   ....[47]....
        /*00f4*/ 	.word	0x05000024


	//   ....[48]....
        /*00f8*/ 	.word	0x05000024


	//   ....[49]....
        /*00fc*/ 	.word	0x05000024


	//   ....[50]....
        /*0100*/ 	.word	0x05000024


	//   ....[51]....
        /*0104*/ 	.word	0x05000024


	//   ....[52]....
        /*0108*/ 	.word	0x05000024


	//   ....[53]....
        /*010c*/ 	.word	0x05000024


	//   ....[54]....
        /*0110*/ 	.word	0x05000024


	//   ....[55]....
        /*0114*/ 	.word	0x05000024


	//   ....[56]....
        /*0118*/ 	.word	0x05000024


	//   ....[57]....
        /*011c*/ 	.word	0x05000024


	//   ....[58]....
        /*0120*/ 	.word	0x05000024


	//   ....[59]....
        /*0124*/ 	.word	0x05000024


	//   ....[60]....
        /*0128*/ 	.word	0x05000024


	//   ....[61]....
        /*012c*/ 	.word	0x05000024


	//   ....[62]....
        /*0130*/ 	.word	0x05000024


	//   ....[63]....
        /*0134*/ 	.word	0x05000024


	//   ....[64]....
        /*0138*/ 	.word	0x05000024


	//   ....[65]....
        /*013c*/ 	.word	0x05000024


	//   ....[66]....
        /*0140*/ 	.word	0x05000024


	//   ....[67]....
        /*0144*/ 	.word	0x05000024


	//   ....[68]....
        /*0148*/ 	.word	0x05000024


	//   ....[69]....
        /*014c*/ 	.word	0x05000024


	//   ....[70]....
        /*0150*/ 	.word	0x05000024


	//   ....[71]....
        /*0154*/ 	.word	0x05000024


	//   ....[72]....
        /*0158*/ 	.word	0x05000024


	//   ....[73]....
        /*015c*/ 	.word	0x05000024


	//   ....[74]....
        /*0160*/ 	.word	0x05000024


	//   ....[75]....
        /*0164*/ 	.word	0x05000024


	//   ....[76]....
        /*0168*/ 	.word	0x05000024


	//   ....[77]....
        /*016c*/ 	.word	0x05000024


	//   ....[78]....
        /*0170*/ 	.word	0x05000024


	//   ....[79]....
        /*0174*/ 	.word	0x05000024


	//   ....[80]....
        /*0178*/ 	.word	0x05000024


	//   ....[81]....
        /*017c*/ 	.word	0x05000024


	//   ....[82]....
        /*0180*/ 	.word	0x05000024


	//   ....[83]....
        /*0184*/ 	.word	0x05000024


	//   ....[84]....
        /*0188*/ 	.word	0x05000024


	//   ....[85]....
        /*018c*/ 	.word	0x05000024


	//   ....[86]....
        /*0190*/ 	.word	0x05000024


	//   ....[87]....
        /*0194*/ 	.word	0x05000024


	//   ....[88]....
        /*0198*/ 	.word	0x05000024


	//   ....[89]....
        /*019c*/ 	.word	0x05000024


	//   ....[90]....
        /*01a0*/ 	.word	0x05000024


	//   ....[91]....
        /*01a4*/ 	.word	0x05000024


	//   ....[92]....
        /*01a8*/ 	.word	0x05000024


	//   ....[93]....
        /*01ac*/ 	.word	0x05000024


	//   ....[94]....
        /*01b0*/ 	.word	0x05000024


	//   ....[95]....
        /*01b4*/ 	.word	0x05000024


	//   ....[96]....
        /*01b8*/ 	.word	0x05000024


	//   ....[97]....
        /*01bc*/ 	.word	0x05000024


	//   ....[98]....
        /*01c0*/ 	.word	0x05000024


	//   ....[99]....
        /*01c4*/ 	.word	0x05000024


	//   ....[100]....
        /*01c8*/ 	.word	0x05000024


	//   ....[101]....
        /*01cc*/ 	.word	0x05000024


	//   ....[102]....
        /*01d0*/ 	.word	0x05000024


	//   ....[103]....
        /*01d4*/ 	.word	0x05000024


	//   ....[104]....
        /*01d8*/ 	.word	0x05000024


	//   ....[105]....
        /*01dc*/ 	.word	0x05000024


	//   ....[106]....
        /*01e0*/ 	.word	0x05000024


	//   ....[107]....
        /*01e4*/ 	.word	0x05000024


	//   ....[108]....
        /*01e8*/ 	.word	0x05000024


	//   ....[109]....
        /*01ec*/ 	.word	0x05000024


	//   ....[110]....
        /*01f0*/ 	.word	0x05000024


	//   ....[111]....
        /*01f4*/ 	.word	0x05000024


	//   ....[112]....
        /*01f8*/ 	.word	0x05000024


	//   ....[113]....
        /*01fc*/ 	.word	0x05000024


	//   ....[114]....
        /*0200*/ 	.word	0x05000024


	//   ....[115]....
        /*0204*/ 	.word	0x05000024


	//   ....[116]....
        /*0208*/ 	.word	0x05000024


	//   ....[117]....
        /*020c*/ 	.word	0x05000024


	//   ....[118]....
        /*0210*/ 	.word	0x05000024


	//   ....[119]....
        /*0214*/ 	.word	0x05000024


	//   ....[120]....
        /*0218*/ 	.word	0x05000024


	//   ....[121]....
        /*021c*/ 	.word	0x05000024


	//   ....[122]....
        /*0220*/ 	.word	0x05000024


	//   ....[123]....
        /*0224*/ 	.word	0x05000024


	//   ....[124]....
        /*0228*/ 	.word	0x05000024


	//   ....[125]....
        /*022c*/ 	.word	0x05000024


	//   ....[126]....
        /*0230*/ 	.word	0x05000024


	//   ....[127]....
        /*0234*/ 	.word	0x05000024


	//   ....[128]....
        /*0238*/ 	.word	0x05000024


	//   ....[129]....
        /*023c*/ 	.word	0x05000024


	//   ....[130]....
        /*0240*/ 	.word	0x05000024


	//   ....[131]....
        /*0244*/ 	.word	0x05000024


	//   ....[132]....
        /*0248*/ 	.word	0x05000024


	//   ....[133]....
        /*024c*/ 	.word	0x05000024


	//   ....[134]....
        /*0250*/ 	.word	0x05000024


	//   ....[135]....
        /*0254*/ 	.word	0x05000024


	//   ....[136]....
        /*0258*/ 	.word	0x05000024


	//   ....[137]....
        /*025c*/ 	.word	0x05000024


	//   ....[138]....
        /*0260*/ 	.word	0x05000024


	//   ....[139]....
        /*0264*/ 	.word	0x05000024


	//   ....[140]....
        /*0268*/ 	.word	0x05000024


	//   ....[141]....
        /*026c*/ 	.word	0x05000024


	//   ....[142]....
        /*0270*/ 	.word	0x05000024


	//   ....[143]....
        /*0274*/ 	.word	0x05000024


	//   ....[144]....
        /*0278*/ 	.word	0x05000024


	//   ....[145]....
        /*027c*/ 	.word	0x05000024


	//----- nvinfo : EIATTR_COOP_GROUP_INSTR_OFFSETS
	.align		4
.L_247:
        /*0280*/ 	.byte	0x04, 0x28
        /*0282*/ 	.short	(.L_249 - .L_248)


	//   ....[0]....
.L_248:
        /*0284*/ 	.word	0x000007b0


	//   ....[1]....
        /*0288*/ 	.word	0x000007d0


	//   ....[2]....
        /*028c*/ 	.word	0x000007f0


	//   ....[3]....
        /*0290*/ 	.word	0x00000810


	//   ....[4]....
        /*0294*/ 	.word	0x00000830


	//   ....[5]....
        /*0298*/ 	.word	0x00000850


	//   ....[6]....
        /*029c*/ 	.word	0x000019b0


	//   ....[7]....
        /*02a0*/ 	.word	0x00001a00


	//   ....[8]....
        /*02a4*/ 	.word	0x00001a90


	//   ....[9]....
        /*02a8*/ 	.word	0x00001af0


	//   ....[10]....
        /*02ac*/ 	.word	0x00001b50


	//   ....[11]....
        /*02b0*/ 	.word	0x00001bb0


	//   ....[12]....
        /*02b4*/ 	.word	0x00001c20


	//   ....[13]....
        /*02b8*/ 	.word	0x00001ca0


	//   ....[14]....
        /*02bc*/ 	.word	0x00001d20


	//   ....[15]....
        /*02c0*/ 	.word	0x00001d70


	//   ....[16]....
        /*02c4*/ 	.word	0x00001e00


	//   ....[17]....
        /*02c8*/ 	.word	0x00001e60


	//   ....[18]....
        /*02cc*/ 	.word	0x00001ec0


	//   ....[19]....
        /*02d0*/ 	.word	0x00001f20


	//   ....[20]....
        /*02d4*/ 	.word	0x00001f80


	//   ....[21]....
        /*02d8*/ 	.word	0x00001fe0


	//   ....[22]....
        /*02dc*/ 	.word	0x00002040


	//   ....[23]....
        /*02e0*/ 	.word	0x000020a0


	//   ....[24]....
        /*02e4*/ 	.word	0x00002100


	//   ....[25]....
        /*02e8*/ 	.word	0x00002160


	//   ....[26]....
        /*02ec*/ 	.word	0x000021c0


	//   ....[27]....
        /*02f0*/ 	.word	0x00002220


	//   ....[28]....
        /*02f4*/ 	.word	0x00002280


	//   ....[29]....
        /*02f8*/ 	.word	0x000022e0


	//   ....[30]....
        /*02fc*/ 	.word	0x00002340


	//   ....[31]....
        /*0300*/ 	.word	0x000023a0


	//   ....[32]....
        /*0304*/ 	.word	0x00002400


	//   ....[33]....
        /*0308*/ 	.word	0x00002460


	//   ....[34]....
        /*030c*/ 	.word	0x000024c0


	//   ....[35]....
        /*0310*/ 	.word	0x00002520


	//   ....[36]....
        /*0314*/ 	.word	0x00002590


	//   ....[37]....
        /*0318*/ 	.word	0x00002610


	//   ....[38]....
        /*031c*/ 	.word	0x00002670


	//   ....[39]....
        /*0320*/ 	.word	0x00002690


	//   ....[40]....
        /*0324*/ 	.word	0x000026b0


	//   ....[41]....
        /*0328*/ 	.word	0x000026d0


	//   ....[42]....
        /*032c*/ 	.word	0x000026f0


	//   ....[43]....
        /*0330*/ 	.word	0x00002710


	//   ....[44]....
        /*0334*/ 	.word	0x00002790


	//   ....[45]....
        /*0338*/ 	.word	0x000028b0


	//   ....[46]....
        /*033c*/ 	.word	0x000029e0


	//   ....[47]....
        /*0340*/ 	.word	0x00002b10


	//   ....[48]....
        /*0344*/ 	.word	0x00002c40


	//   ....[49]....
        /*0348*/ 	.word	0x00002d70


	//   ....[50]....
        /*034c*/ 	.word	0x00002ea0


	//   ....[51]....
        /*0350*/ 	.word	0x00002fd0


	//   ....[52]....
        /*0354*/ 	.word	0x00003130


	//   ....[53]....
        /*0358*/ 	.word	0x00003260


	//   ....[54]....
        /*035c*/ 	.word	0x00003390


	//   ....[55]....
        /*0360*/ 	.word	0x000034c0


	//   ....[56]....
        /*0364*/ 	.word	0x000035f0


	//   ....[57]....
        /*0368*/ 	.word	0x00003720


	//   ....[58]....
        /*036c*/ 	.word	0x00003850


	//   ....[59]....
        /*0370*/ 	.word	0x00003980


	//   ....[60]....
        /*0374*/ 	.word	0x00003ab0


	//   ....[61]....
        /*0378*/ 	.word	0x00003be0


	//   ....[62]....
        /*037c*/ 	.word	0x00003d10


	//   ....[63]....
        /*0380*/ 	.word	0x00003e40


	//   ....[64]....
        /*0384*/ 	.word	0x00003f70


	//   ....[65]....
        /*0388*/ 	.word	0x000040a0


	//   ....[66]....
        /*038c*/ 	.word	0x000041d0


	//   ....[67]....
        /*0390*/ 	.word	0x00004300


	//   ....[68]....
        /*0394*/ 	.word	0x00004430


	//   ....[69]....
        /*0398*/ 	.word	0x00004560


	//   ....[70]....
        /*039c*/ 	.word	0x00004690


	//   ....[71]....
        /*03a0*/ 	.word	0x000047c0


	//   ....[72]....
        /*03a4*/ 	.word	0x000048f0


	//   ....[73]....
        /*03a8*/ 	.word	0x00004a20


	//   ....[74]....
        /*03ac*/ 	.word	0x00004b50


	//   ....[75]....
        /*03b0*/ 	.word	0x00004c80


	//   ....[76]....
        /*03b4*/ 	.word	0x00004dd0


	//   ....[77]....
        /*03b8*/ 	.word	0x00004e60


	//   ....[78]....
        /*03bc*/ 	.word	0x00004f00


	//   ....[79]....
        /*03c0*/ 	.word	0x00004fa0


	//   ....[80]....
        /*03c4*/ 	.word	0x00005040


	//   ....[81]....
        /*03c8*/ 	.word	0x000050e0


	//   ....[82]....
        /*03cc*/ 	.word	0x00005180


	//   ....[83]....
        /*03d0*/ 	.word	0x00005220


	//   ....[84]....
        /*03d4*/ 	.word	0x000052c0


	//   ....[85]....
        /*03d8*/ 	.word	0x00005360


	//   ....[86]....
        /*03dc*/ 	.word	0x00005400


	//   ....[87]....
        /*03e0*/ 	.word	0x000054a0


	//   ....[88]....
        /*03e4*/ 	.word	0x00005540


	//   ....[89]....
        /*03e8*/ 	.word	0x000055e0


	//   ....[90]....
        /*03ec*/ 	.word	0x00005680


	//   ....[91]....
        /*03f0*/ 	.word	0x00005720


	//   ....[92]....
        /*03f4*/ 	.word	0x000057c0


	//   ....[93]....
        /*03f8*/ 	.word	0x00005860


	//   ....[94]....
        /*03fc*/ 	.word	0x00005900


	//   ....[95]....
        /*0400*/ 	.word	0x000059a0


	//   ....[96]....
        /*0404*/ 	.word	0x00005a40


	//   ....[97]....
        /*0408*/ 	.word	0x00005ae0


	//   ....[98]....
        /*040c*/ 	.word	0x00005b80


	//   ....[99]....
        /*0410*/ 	.word	0x00005c20


	//   ....[100]....
        /*0414*/ 	.word	0x00005cc0


	//   ....[101]....
        /*0418*/ 	.word	0x00005d60


	//   ....[102]....
        /*041c*/ 	.word	0x00005e00


	//   ....[103]....
        /*0420*/ 	.word	0x00005ea0


	//   ....[104]....
        /*0424*/ 	.word	0x00005f40


	//   ....[105]....
        /*0428*/ 	.word	0x00005fe0


	//   ....[106]....
        /*042c*/ 	.word	0x00006080


	//   ....[107]....
        /*0430*/ 	.word	0x00006120


	//   ....[108]....
        /*0434*/ 	.word	0x000061c0


	//   ....[109]....
        /*0438*/ 	.word	0x00006230


	//   ....[110]....
        /*043c*/ 	.word	0x000062a0


	//   ....[111]....
        /*0440*/ 	.word	0x00006310


	//   ....[112]....
        /*0444*/ 	.word	0x00006380


	//   ....[113]....
        /*0448*/ 	.word	0x000063d0


	//   ....[114]....
        /*044c*/ 	.word	0x00006460


	//   ....[115]....
        /*0450*/ 	.word	0x00006500


	//   ....[116]....
        /*0454*/ 	.word	0x000065a0


	//   ....[117]....
        /*0458*/ 	.word	0x00006640


	//   ....[118]....
        /*045c*/ 	.word	0x000066e0


	//   ....[119]....
        /*0460*/ 	.word	0x00006780


	//   ....[120]....
        /*0464*/ 	.word	0x00006820


	//   ....[121]....
        /*0468*/ 	.word	0x000068c0


	//   ....[122]....
        /*046c*/ 	.word	0x00006960


	//   ....[123]....
        /*0470*/ 	.word	0x00006a00


	//   ....[124]....
        /*0474*/ 	.word	0x00006aa0


	//   ....[125]....
        /*0478*/ 	.word	0x00006b40


	//   ....[126]....
        /*047c*/ 	.word	0x00006be0


	//   ....[127]....
        /*0480*/ 	.word	0x00006c80


	//   ....[128]....
        /*0484*/ 	.word	0x00006d10


	//   ....[129]....
        /*0488*/ 	.word	0x00006da0


	//   ....[130]....
        /*048c*/ 	.word	0x00006e30


	//   ....[131]....
        /*0490*/ 	.word	0x00006ec0


	//   ....[132]....
        /*0494*/ 	.word	0x00006f50


	//   ....[133]....
        /*0498*/ 	.word	0x00006fe0


	//   ....[134]....
        /*049c*/ 	.word	0x00007070


	//   ....[135]....
        /*04a0*/ 	.word	0x00007100


	//   ....[136]....
        /*04a4*/ 	.word	0x00007190


	//   ....[137]....
        /*04a8*/ 	.word	0x00007220


	//   ....[138]....
        /*04ac*/ 	.word	0x000072b0


	//   ....[139]....
        /*04b0*/ 	.word	0x00007340


	//   ....[140]....
        /*04b4*/ 	.word	0x000073d0


	//   ....[141]....
        /*04b8*/ 	.word	0x00007460


	//   ....[142]....
        /*04bc*/ 	.word	0x000074f0


	//   ....[143]....
        /*04c0*/ 	.word	0x00007580


	//   ....[144]....
        /*04c4*/ 	.word	0x00007610


	//   ....[145]....
        /*04c8*/ 	.word	0x000076a0


	//----- nvinfo : EIATTR_VRC_CTA_INIT_COUNT
	.align		4
.L_249:
        /*04cc*/ 	.byte	0x02, 0x4a
	.zero		1
	.zero		1


	//----- nvinfo : EIATTR_EXIT_INSTR_OFFSETS
	.align		4
        /*04d0*/ 	.byte	0x04, 0x1c
        /*04d2*/ 	.short	(.L_251 - .L_250)


	//   ....[0]....
.L_250:
        /*04d4*/ 	.word	0x000030f0


	//   ....[1]....
        /*04d8*/ 	.word	0x00004d80


	//----- nvinfo : EIATTR_CRS_STACK_SIZE
	.align		4
.L_251:
        /*04dc*/ 	.byte	0x04, 0x1e
        /*04de*/ 	.short	(.L_253 - .L_252)
.L_252:
        /*04e0*/ 	.word	0x00000000


	//----- nvinfo : EIATTR_CBANK_PARAM_SIZE
	.align		4
.L_253:
        /*04e4*/ 	.byte	0x03, 0x19
        /*04e6*/ 	.short	0x0010


	//----- nvinfo : EIATTR_PARAM_CBANK
	.align		4
        /*04e8*/ 	.byte	0x04, 0x0a
        /*04ea*/ 	.short	(.L_255 - .L_254)
	.align		4
.L_254:
        /*04ec*/ 	.word	index@(.nv.constant0.fused_nn_softmax_kernel0)
        /*04f0*/ 	.short	0x0380
        /*04f2*/ 	.short	0x0010


	//----- nvinfo : EIATTR_SW_WAR
	.align		4
.L_255:
        /*04f4*/ 	.byte	0x04, 0x36
        /*04f6*/ 	.short	(.L_257 - .L_256)
.L_256:
        /*04f8*/ 	.word	0x00000008
.L_257:


//--------------------- .nv.info.fused_nn_conv2d_add_nn_relu_10_kernel0 --------------------------
	.section	.nv.info.fused_nn_conv2d_add_nn_relu_10_kernel0,"",@"SHT_CUDA_INFO"
	.sectionflags	@""
	.align	4


	//----- nvinfo : EIATTR_CUDA_API_VERSION
	.align		4
        /*0000*/ 	.byte	0x04, 0x37
        /*0002*/ 	.short	(.L_259 - .L_258)
.L_258:
        /*0004*/ 	.word	0x00000082


	//----- nvinfo : EIATTR_KPARAM_INFO
	.align		4
.L_259:
        /*0008*/ 	.byte	0x04, 0x17
        /*000a*/ 	.short	(.L_261 - .L_260)
.L_260:
        /*000c*/ 	.word	0x00000000
        /*0010*/ 	.short	0x0003
        /*0012*/ 	.short	0x0018
        /*0014*/ 	.byte	0x00, 0xf5, 0x21, 0x00


	//----- nvinfo : EIATTR_KPARAM_INFO
	.align		4
.L_261:
        /*0018*/ 	.byte	0x04, 0x17
        /*001a*/ 	.short	(.L_263 - .L_262)
.L_262:
        /*001c*/ 	.word	0x00000000
        /*0020*/ 	.short	0x0002
        /*0022*/ 	.short	0x0010
        /*0024*/ 	.byte	0x00, 0xf5, 0x21, 0x00


	//----- nvinfo : EIATTR_KPARAM_INFO
	.align		4
.L_263:
        /*0028*/ 	.byte	0x04, 0x17
        /*002a*/ 	.short	(.L_265 - .L_264)
.L_264:
        /*002c*/ 	.word	0x00000000
        /*0030*/ 	.short	0x0001
        /*0032*/ 	.short	0x0008
        /*0034*/ 	.byte	0x00, 0xf5, 0x21, 0x00


	//----- nvinfo : EIATTR_KPARAM_INFO
	.align		4
.L_265:
        /*0038*/ 	.byte	0x04, 0x17
        /*003a*/ 	.short	(.L_267 - .L_266)
.L_266:
        /*003c*/ 	.word	0x00000000
        /*0040*/ 	.short	0x0000
        /*0042*/ 	.short	0x0000
        /*0044*/ 	.byte	0x00, 0xf5, 0x21, 0x00


	//----- nvinfo : EIATTR_SPARSE_MMA_MASK
	.align		4
.L_267:
        /*0048*/ 	.byte	0x03, 0x50
        /*004a*/ 	.short	0x0000


	//----- nvinfo : EIATTR_MAXREG_COUNT
	.align		4
        /*004c*/ 	.byte	0x03, 0x1b
        /*004e*/ 	.short	0x00ff


	//----- nvinfo : EIATTR_NUM_BARRIERS
	.align		4
        /*0050*/ 	.byte	0x02, 0x4c
        /*0052*/ 	.byte	0x01
	.zero		1


	//----- nvinfo : EIATTR_MERCURY_ISA_VERSION
	.align		4
        /*0054*/ 	.byte	0x03, 0x5f
        /*0056*/ 	.short	0x0101


	//----- nvinfo : EIATTR_VRC_CTA_INIT_COUNT
	.align		4
        /*0058*/ 	.byte	0x02, 0x4a
	.zero		1
	.zero		1


	//----- nvinfo : EIATTR_EXIT_INSTR_OFFSETS
	.align		4
        /*005c*/ 	.byte	0x04, 0x1c
        /*005e*/ 	.short	(.L_269 - .L_268)


	//   ....[0]....
.L_268:
        /*0060*/ 	.word	0x000012c0


	//----- nvinfo : EIATTR_CBANK_PARAM_SIZE
	.align		4
.L_269:
        /*0064*/ 	.byte	0x03, 0x19
        /*0066*/ 	.short	0x0020


	//----- nvinfo : EIATTR_PARAM_CBANK
	.align		4
        /*0068*/ 	.byte	0x04, 0x0a
        /*006a*/ 	.short	(.L_271 - .L_270)
	.align		4
.L_270:
        /*006c*/ 	.word	index@(.nv.constant0.fused_nn_conv2d_add_nn_relu_10_kernel0)
        /*0070*/ 	.short	0x0380
        /*0072*/ 	.short	0x0020


	//----- nvinfo : EIATTR_SW_WAR
	.align		4
.L_271:
        /*0074*/ 	.byte	0x04, 0x36
        /*0076*/ 	.short	(.L_273 - .L_272)
.L_272:
        /*0078*/ 	.word	0x00000008
.L_273:


//--------------------- .nv.info.fused_nn_conv2d_add_nn_relu_1_kernel0 --------------------------
	.section	.nv.info.fused_nn_conv2d_add_nn_relu_1_kernel0,"",@"SHT_CUDA_INFO"
	.sectionflags	@""
	.align	4


	//----- nvinfo : EIATTR_CUDA_API_VERSION
	.align		4
        /*0000*/ 	.byte	0x04, 0x37
        /*0002*/ 	.short	(.L_275 - .L_274)
.L_274:
        /*0004*/ 	.word	0x00000082


	//----- nvinfo : EIATTR_KPARAM_INFO
	.align		4
.L_275:
        /*0008*/ 	.byte	0x04, 0x17
        /*000a*/ 	.short	(.L_277 - .L_276)
.L_276:
        /*000c*/ 	.word	0x00000000
        /*0010*/ 	.short	0x0003
        /*0012*/ 	.short	0x0018
        /*0014*/ 	.byte	0x00, 0xf5, 0x21, 0x00


	//----- nvinfo : EIATTR_KPARAM_INFO
	.align		4
.L_277:
        /*0018*/ 	.byte	0x04, 0x17
        /*001a*/ 	.short	(.L_279 - .L_278)
.L_278:
        /*001c*/ 	.word	0x00000000
        /*0020*/ 	.short	0x0002
        /*0022*/ 	.short	0x0010
        /*0024*/ 	.byte	0x00, 0xf5, 0x21, 0x00


	//----- nvinfo : EIATTR_KPARAM_INFO
	.align		4
.L_279:
        /*0028*/ 	.byte	0x04, 0x17
        /*002a*/ 	.short	(.L_281 - .L_280)
.L_280:
        /*002c*/ 	.word	0x00000000
        /*0030*/ 	.short	0x0001
        /*0032*/ 	.short	0x0008
        /*0034*/ 	.byte	0x00, 0xf5, 0x21, 0x00


	//----- nvinfo : EIATTR_KPARAM_INFO
	.align		4
.L_281:
        /*0038*/ 	.byte	0x04, 0x17
        /*003a*/ 	.short	(.L_283 - .L_282)
.L_282:
        /*003c*/ 	.word	0x00000000
        /*0040*/ 	.short	0x0000
        /*0042*/ 	.short	0x0000
        /*0044*/ 	.byte	0x00, 0xf5, 0x21, 0x00


	//----- nvinfo : EIATTR_SPARSE_MMA_MASK
	.align		4
.L_283:
        /*0048*/ 	.byte	0x03, 0x50
        /*004a*/ 	.short	0x0000


	//----- nvinfo : EIATTR_MAXREG_COUNT
	.align		4
        /*004c*/ 	.byte	0x03, 0x1b
        /*004e*/ 	.short	0x00ff


	//----- nvinfo : EIATTR_NUM_BARRIERS
	.align		4
        /*0050*/ 	.byte	0x02, 0x4c
        /*0052*/ 	.byte	0x01
	.zero		1


	//----- nvinfo : EIATTR_MERCURY_ISA_VERSION
	.align		4
        /*0054*/ 	.byte	0x03, 0x5f
        /*0056*/ 	.short	0x0101


	//----- nvinfo : EIATTR_VRC_CTA_INIT_COUNT
	.align		4
        /*0058*/ 	.byte	0x02, 0x4a
	.zero		1
	.zero		1


	//----- nvinfo : EIATTR_EXIT_INSTR_OFFSETS
	.align		4
        /*005c*/ 	.byte	0x04, 0x1c
        /*005e*/ 	.short	(.L_285 - .L_284)


	//   ....[0]....
.L_284:
        /*0060*/ 	.word	0x00000a80


	//----- nvinfo : EIATTR_CRS_STACK_SIZE
	.align		4
.L_285:
        /*0064*/ 	.byte	0x04, 0x1e
        /*0066*/ 	.short	(.L_287 - .L_286)
.L_286:
        /*0068*/ 	.word	0x00000000


	//----- nvinfo : EIATTR_CBANK_PARAM_SIZE
	.align		4
.L_287:
        /*006c*/ 	.byte	0x03, 0x19
        /*006e*/ 	.short	0x0020


	//----- nvinfo : EIATTR_PARAM_CBANK
	.align		4
        /*0070*/ 	.byte	0x04, 0x0a
        /*0072*/ 	.short	(.L_289 - .L_288)
	.align		4
.L_288:
        /*0074*/ 	.word	index@(.nv.constant0.fused_nn_conv2d_add_nn_relu_1_kernel0)
        /*0078*/ 	.short	0x0380
        /*007a*/ 	.short	0x0020


	//----- nvinfo : EIATTR_SW_WAR
	.align		4
.L_289:
        /*007c*/ 	.byte	0x04, 0x36
        /*007e*/ 	.short	(.L_291 - .L_290)
.L_290:
        /*0080*/ 	.word	0x00000008
.L_291:


//--------------------- .nv.info.fused_nn_conv2d_add_nn_relu_14_kernel0 --------------------------
	.section	.nv.info.fused_nn_conv2d_add_nn_relu_14_kernel0,"",@"SHT_CUDA_INFO"
	.sectionflags	@""
	.align	4


	//----- nvinfo : EIATTR_CUDA_API_VERSION
	.align		4
        /*0000*/ 	.byte	0x04, 0x37
        /*0002*/ 	.short	(.L_293 - .L_292)
.L_292:
        /*0004*/ 	.word	0x00000082


	//----- nvinfo : EIATTR_KPARAM_INFO
	.align		4
.L_293:
        /*0008*/ 	.byte	0x04, 0x17
        /*000a*/ 	.short	(.L_295 - .L_294)
.L_294:
        /*000c*/ 	.word	0x00000000
        /*0010*/ 	.short	0x0003
        /*0012*/ 	.short	0x0018
        /*0014*/ 	.byte	0x00, 0xf5, 0x21, 0x00


	//----- nvinfo : EIATTR_KPARAM_INFO
	.align		4
.L_295:
        /*0018*/ 	.byte	0x04, 0x17
        /*001a*/ 	.short	(.L_297 - .L_296)
.L_296:
        /*001c*/ 	.word	0x00000000
        /*0020*/ 	.short	0x0002
        /*0022*/ 	.short	0x0010
        /*0024*/ 	.byte	0x00, 0xf5, 0x21, 0x00


	//----- nvinfo : EIATTR_KPARAM_INFO
	.align		4
.L_297:
        /*0028*/ 	.byte	0x04, 0x17
        /*002a*/ 	.short	(.L_299 - .L_298)
.L_298:
        /*002c*/ 	.word	0x00000000
        /*0030*/ 	.short	0x0001
        /*0032*/ 	.short	0x0008
        /*0034*/ 	.byte	0x00, 0xf5, 0x21, 0x00


	//----- nvinfo : EIATTR_KPARAM_INFO
	.align		4
.L_299:
        /*0038*/ 	.byte	0x04, 0x17
        /*003a*/ 	.short	(.L_301 - .L_300)
.L_300:
        /*003c*/ 	.word	0x00000000
        /*0040*/ 	.short	0x0000
        /*0042*/ 	.short	0x0000
        /*0044*/ 	.byte	0x00, 0xf5, 0x21, 0x00


	//----- nvinfo : EIATTR_SPARSE_MMA_MASK
	.align		4
.L_301:
        /*0048*/ 	.byte	0x03, 0x50
        /*004a*/ 	.short	0x0000


	//----- nvinfo : EIATTR_MAXREG_COUNT
	.align		4
        /*004c*/ 	.byte	0x03, 0x1b
        /*004e*/ 	.short	0x00ff


	//----- nvinfo : EIATTR_NUM_BARRIERS
	.align		4
        /*0050*/ 	.byte	0x02, 0x4c
        /*0052*/ 	.byte	0x01
	.zero		1


	//----- nvinfo : EIATTR_MERCURY_ISA_VERSION
	.align		4
        /*0054*/ 	.byte	0x03, 0x5f
        /*0056*/ 	.short	0x0101


	//----- nvinfo : EIATTR_VRC_CTA_INIT_COUNT
	.align		4
        /*0058*/ 	.byte	0x02, 0x4a
	.zero		1
	.zero		1


	//----- nvinfo : EIATTR_EXIT_INSTR_OFFSETS
	.align		4
        /*005c*/ 	.byte	0x04, 0x1c
        /*005e*/ 	.short	(.L_303 - .L_302)


	//   ....[0]....
.L_302:
        /*0060*/ 	.word	0x00001500


	//----- nvinfo : EIATTR_CBANK_PARAM_SIZE
	.align		4
.L_303:
        /*0064*/ 	.byte	0x03, 0x19
        /*0066*/ 	.short	0x0020


	//----- nvinfo : EIATTR_PARAM_CBANK
	.align		4
        /*0068*/ 	.byte	0x04, 0x0a
        /*006a*/ 	.short	(.L_305 - .L_304)
	.align		4
.L_304:
        /*006c*/ 	.word	index@(.nv.constant0.fused_nn_conv2d_add_nn_relu_14_kernel0)
        /*0070*/ 	.short	0x0380
        /*0072*/ 	.short	0x0020


	//----- nvinfo : EIATTR_SW_WAR
	.align		4
.L_305:
        /*0074*/ 	.byte	0x04, 0x36
        /*0076*/ 	.short	(.L_307 - .L_306)
.L_306:
        /*0078*/ 	.word	0x00000008
.L_307:


//--------------------- .nv.info.fused_nn_batch_flatten_kernel0 --------------------------
	.section	.nv.info.fused_nn_batch_flatten_kernel0,"",@"SHT_CUDA_INFO"
	.sectionflags	@""
	.align	4


	//----- nvinfo : EIATTR_CUDA_API_VERSION
	.align		4
        /*0000*/ 	.byte	0x04, 0x37
        /*0002*/ 	.short	(.L_309 - .L_308)
.L_308:
        /*0004*/ 	.word	0x00000082


	//----- nvinfo : EIATTR_KPARAM_INFO
	.align		4
.L_309:
        /*0008*/ 	.byte	0x04, 0x17
        /*000a*/ 	.short	(.L_311 - .L_310)
.L_310:
        /*000c*/ 	.word	0x00000000
        /*0010*/ 	.short	0x0001
        /*0012*/ 	.short	0x0008
        /*0014*/ 	.byte	0x00, 0xf5, 0x21, 0x00


	//----- nvinfo : EIATTR_KPARAM_INFO
	.align		4
.L_311:
        /*0018*/ 	.byte	0x04, 0x17
        /*001a*/ 	.short	(.L_313 - .L_312)
.L_312:
        /*001c*/ 	.word	0x00000000
        /*0020*/ 	.short	0x0000
        /*0022*/ 	.short	0x0000
        /*0024*/ 	.byte	0x00, 0xf5, 0x21, 0x00


	//----- nvinfo : EIATTR_SPARSE_MMA_MASK
	.align		4
.L_313:
        /*0028*/ 	.byte	0x03, 0x50
        /*002a*/ 	.short	0x0000


	//----- nvinfo : EIATTR_MAXREG_COUNT
	.align		4
        /*002c*/ 	.byte	0x03, 0x1b
        /*002e*/ 	.short	0x00ff


	//----- nvinfo : EIATTR_MERCURY_ISA_VERSION
	.align		4
        /*0030*/ 	.byte	0x03, 0x5f
        /*0032*/ 	.short	0x0101


	//----- nvinfo : EIATTR_VRC_CTA_INIT_COUNT
	.align		4
        /*0034*/ 	.byte	0x02, 0x4a
	.zero		1
	.zero		1


	//----- nvinfo : EIATTR_EXIT_INSTR_OFFSETS
	.align		4
        /*0038*/ 	.byte	0x04, 0x1c
        /*003a*/ 	.short	(.L_315 - .L_314)


	//   ....[0]....
.L_314:
        /*003c*/ 	.word	0x00000090


	//----- nvinfo : EIATTR_CBANK_PARAM_SIZE
	.align		4
.L_315:
        /*0040*/ 	.byte	0x03, 0x19
        /*0042*/ 	.short	0x0010


	//----- nvinfo : EIATTR_PARAM_CBANK
	.align		4
        /*0044*/ 	.byte	0x04, 0x0a
        /*0046*/ 	.short	(.L_317 - .L_316)
	.align		4
.L_316:
        /*0048*/ 	.word	index@(.nv.constant0.fused_nn_batch_flatten_kernel0)
        /*004c*/ 	.short	0x0380
        /*004e*/ 	.short	0x0010


	//----- nvinfo : EIATTR_SW_WAR
	.align		4
.L_317:
        /*0050*/ 	.byte	0x04, 0x36
        /*0052*/ 	.short	(.L_319 - .L_318)
.L_318:
        /*0054*/ 	.word	0x00000008
.L_319:


//--------------------- .nv.info.fused_nn_conv2d_add_nn_relu_15_kernel0 --------------------------
	.section	.nv.info.fused_nn_conv2d_add_nn_relu_15_kernel0,"",@"SHT_CUDA_INFO"
	.sectionflags	@""
	.align	4


	//----- nvinfo : EIATTR_CUDA_API_VERSION
	.align		4
        /*0000*/ 	.byte	0x04, 0x37
        /*0002*/ 	.short	(.L_321 - .L_320)
.L_320:
        /*0004*/ 	.word	0x00000082


	//----- nvinfo : EIATTR_KPARAM_INFO
	.align		4
.L_321:
        /*0008*/ 	.byte	0x04, 0x17
        /*000a*/ 	.short	(.L_323 - .L_322)
.L_322:
        /*000c*/ 	.word	0x00000000
        /*0010*/ 	.short	0x0003
        /*0012*/ 	.short	0x0018
        /*0014*/ 	.byte	0x00, 0xf5, 0x21, 0x00


	//----- nvinfo : EIATTR_KPARAM_INFO
	.align		4
.L_323:
        /*0018*/ 	.byte	0x04, 0x17
        /*001a*/ 	.short	(.L_325 - .L_324)
.L_324:
        /*001c*/ 	.word	0x00000000
        /*0020*/ 	.short	0x0002
        /*0022*/ 	.short	0x0010
        /*0024*/ 	.byte	0x00, 0xf5, 0x21, 0x00


	//----- nvinfo : EIATTR_KPARAM_INFO
	.align		4
.L_325:
        /*0028*/ 	.byte	0x04, 0x17
        /*002a*/ 	.short	(.L_327 - .L_326)
.L_326:
        /*002c*/ 	.word	0x00000000
        /*0030*/ 	.short	0x0001
        /*0032*/ 	.short	0x0008
        /*0034*/ 	.byte	0x00, 0xf5, 0x21, 0x00


	//----- nvinfo : EIATTR_KPARAM_INFO
	.align		4
.L_327:
        /*0038*/ 	.byte	0x04, 0x17
        /*003a*/ 	.short	(.L_329 - .L_328)
.L_328:
        /*003c*/ 	.word	0x00000000
        /*0040*/ 	.short	0x0000
        /*0042*/ 	.short	0x0000
        /*0044*/ 	.byte	0x00, 0xf5, 0x21, 0x00


	//----- nvinfo : EIATTR_SPARSE_MMA_MASK
	.align		4
.L_329:
        /*0048*/ 	.byte	0x03, 0x50
        /*004a*/ 	.short	0x0000


	//----- nvinfo : EIATTR_MAXREG_COUNT
	.align		4
        /*004c*/ 	.byte	0x03, 0x1b
        /*004e*/ 	.short	0x00ff


	//----- nvinfo : EIATTR_NUM_BARRIERS
	.align		4
        /*0050*/ 	.byte	0x02, 0x4c
        /*0052*/ 	.byte	0x01
	.zero		1


	//----- nvinfo : EIATTR_MERCURY_ISA_VERSION
	.align		4
        /*0054*/ 	.byte	0x03, 0x5f
        /*0056*/ 	.short	0x0101


	//----- nvinfo : EIATTR_UNUSED_LOAD_BYTE_OFFSET
	.align		4
        /*0058*/ 	.byte	0x04, 0x44
        /*005a*/ 	.short	(.L_331 - .L_330)


	//   ....[0]....
.L_330:
        /*005c*/ 	.word	0x000011d0
        /*0060*/ 	.word	0x0000fff0


	//----- nvinfo : EIATTR_VRC_CTA_INIT_COUNT
	.align		4
.L_331:
        /*0064*/ 	.byte	0x02, 0x4a
	.zero		1
	.zero		1


	//----- nvinfo : EIATTR_EXIT_INSTR_OFFSETS
	.align		4
        /*0068*/ 	.byte	0x04, 0x1c
        /*006a*/ 	.short	(.L_333 - .L_332)


	//   ....[0]....
.L_332:
        /*006c*/ 	.word	0x00001480


	//----- nvinfo : EIATTR_CRS_STACK_SIZE
	.align		4
.L_333:
        /*0070*/ 	.byte	0x04, 0x1e
        /*0072*/ 	.short	(.L_335 - .L_334)
.L_334:
        /*0074*/ 	.word	0x00000000


	//----- nvinfo : EIATTR_CBANK_PARAM_SIZE
	.align		4
.L_335:
        /*0078*/ 	.byte	0x03, 0x19
        /*007a*/ 	.short	0x0020


	//----- nvinfo : EIATTR_PARAM_CBANK
	.align		4
        /*007c*/ 	.byte	0x04, 0x0a
        /*007e*/ 	.short	(.L_337 - .L_336)
	.align		4
.L_336:
        /*0080*/ 	.word	index@(.nv.constant0.fused_nn_conv2d_add_nn_relu_15_kernel0)
        /*0084*/ 	.short	0x0380
        /*0086*/ 	.short	0x0020


	//----- nvinfo : EIATTR_SW_WAR
	.align		4
.L_337:
        /*0088*/ 	.byte	0x04, 0x36
        /*008a*/ 	.short	(.L_339 - .L_338)
.L_338:
        /*008c*/ 	.word	0x00000008
.L_339:


//--------------------- .nv.info.fused_nn_conv2d_add_nn_relu_17_kernel0 --------------------------
	.section	.nv.info.fused_nn_conv2d_add_nn_relu_17_kernel0,"",@"SHT_CUDA_INFO"
	.sectionflags	@""
	.align	4


	//----- nvinfo : EIATTR_CUDA_API_VERSION
	.align		4
        /*0000*/ 	.byte	0x04, 0x37
        /*0002*/ 	.short	(.L_341 - .L_340)
.L_340:
        /*0004*/ 	.word	0x00000082


	//----- nvinfo : EIATTR_KPARAM_INFO
	.align		4
.L_341:
        /*0008*/ 	.byte	0x04, 0x17
        /*000a*/ 	.short	(.L_343 - .L_342)
.L_342:
        /*000c*/ 	.word	0x00000000
        /*0010*/ 	.short	0x0003
        /*0012*/ 	.short	0x0018
        /*0014*/ 	.byte	0x00, 0xf5, 0x21, 0x00


	//----- nvinfo : EIATTR_KPARAM_INFO
	.align		4
.L_343:
        /*0018*/ 	.byte	0x04, 0x17
        /*001a*/ 	.short	(.L_345 - .L_344)
.L_344:
        /*001c*/ 	.word	0x00000000
        /*0020*/ 	.short	0x0002
        /*0022*/ 	.short	0x0010
        /*0024*/ 	.byte	0x00, 0xf5, 0x21, 0x00


	//----- nvinfo : EIATTR_KPARAM_INFO
	.align		4
.L_345:
        /*0028*/ 	.byte	0x04, 0x17
        /*002a*/ 	.short	(.L_347 - .L_346)
.L_346:
        /*002c*/ 	.word	0x00000000
        /*0030*/ 	.short	0x0001
        /*0032*/ 	.short	0x0008
        /*0034*/ 	.byte	0x00, 0xf5, 0x21, 0x00


	//----- nvinfo : EIATTR_KPARAM_INFO
	.align		4
.L_347:
        /*0038*/ 	.byte	0x04, 0x17
        /*003a*/ 	.short	(.L_349 - .L_348)
.L_348:
        /*003c*/ 	.word	0x00000000
        /*0040*/ 	.short	0x0000
        /*0042*/ 	.short	0x0000
        /*0044*/ 	.byte	0x00, 0xf5, 0x21, 0x00


	//----- nvinfo : EIATTR_SPARSE_MMA_MASK
	.align		4
.L_349:
        /*0048*/ 	.byte	0x03, 0x50
        /*004a*/ 	.short	0x0000


	//----- nvinfo : EIATTR_MAXREG_COUNT
	.align		4
        /*004c*/ 	.byte	0x03, 0x1b
        /*004e*/ 	.short	0x00ff


	//----- nvinfo : EIATTR_NUM_BARRIERS
	.align		4
        /*0050*/ 	.byte	0x02, 0x4c
        /*0052*/ 	.byte	0x01
	.zero		1


	//----- nvinfo : EIATTR_MERCURY_ISA_VERSION
	.align		4
        /*0054*/ 	.byte	0x03, 0x5f
        /*0056*/ 	.short	0x0101


	//----- nvinfo : EIATTR_VRC_CTA_INIT_COUNT
	.align		4
        /*0058*/ 	.byte	0x02, 0x4a
	.zero		1
	.zero		1


	//----- nvinfo : EIATTR_EXIT_INSTR_OFFSETS
	.align		4
        /*005c*/ 	.byte	0x04, 0x1c
        /*005e*/ 	.short	(.L_351 - .L_350)


	//   ....[0]....
.L_350:
        /*0060*/ 	.word	0x000015e0


	//----- nvinfo : EIATTR_CRS_STACK_SIZE
	.align		4
.L_351:
        /*0064*/ 	.byte	0x04, 0x1e
        /*0066*/ 	.short	(.L_353 - .L_352)
.L_352:
        /*0068*/ 	.word	0x00000000


	//----- nvinfo : EIATTR_CBANK_PARAM_SIZE
	.align		4
.L_353:
        /*006c*/ 	.byte	0x03, 0x19
        /*006e*/ 	.short	0x0020


	//----- nvinfo : EIATTR_PARAM_CBANK
	.align		4
        /*0070*/ 	.byte	0x04, 0x0a
        /*0072*/ 	.short	(.L_355 - .L_354)
	.align		4
.L_354:
        /*0074*/ 	.word	index@(.nv.constant0.fused_nn_conv2d_add_nn_relu_17_kernel0)
        /*0078*/ 	.short	0x0380
        /*007a*/ 	.short	0x0020


	//----- nvinfo : EIATTR_SW_WAR
	.align		4
.L_355:
        /*007c*/ 	.byte	0x04, 0x36
        /*007e*/ 	.short	(.L_357 - .L_356)
.L_356:
        /*0080*/ 	.word	0x00000008
.L_357:


//--------------------- .nv.info.fused_nn_conv2d_add_nn_relu_12_kernel0 --------------------------
	.section	.nv.info.fused_nn_conv2d_add_nn_relu_12_kernel0,"",@"SHT_CUDA_INFO"
	.sectionflags	@""
	.align	4


	//----- nvinfo : EIATTR_CUDA_API_VERSION
	.align		4
        /*0000*/ 	.byte	0x04, 0x37
        /*0002*/ 	.short	(.L_359 - .L_358)
.L_358:
        /*0004*/ 	.word	0x00000082


	//----- nvinfo : EIATTR_KPARAM_INFO
	.align		4
.L_359:
        /*0008*/ 	.byte	0x04, 0x17
        /*000a*/ 	.short	(.L_361 - .L_360)
.L_360:
        /*000c*/ 	.word	0x00000000
        /*0010*/ 	.short	0x0003
        /*0012*/ 	.short	0x0018
        /*0014*/ 	.byte	0x00, 0xf5, 0x21, 0x00


	//----- nvinfo : EIATTR_KPARAM_INFO
	.align		4
.L_361:
        /*0018*/ 	.byte	0x04, 0x17
        /*001a*/ 	.short	(.L_363 - .L_362)
.L_362:
        /*001c*/ 	.word	0x00000000
        /*0020*/ 	.short	0x0002
        /*0022*/ 	.short	0x0010
        /*0024*/ 	.byte	0x00, 0xf5, 0x21, 0x00


	//----- nvinfo : EIATTR_KPARAM_INFO
	.align		4
.L_363:
        /*0028*/ 	.byte	0x04, 0x17
        /*002a*/ 	.short	(.L_365 - .L_364)
.L_364:
        /*002c*/ 	.word	0x00000000
        /*0030*/ 	.short	0x0001
        /*0032*/ 	.short	0x0008
        /*0034*/ 	.byte	0x00, 0xf5, 0x21, 0x00


	//----- nvinfo : EIATTR_KPARAM_INFO
	.align		4
.L_365:
        /*0038*/ 	.byte	0x04, 0x17
        /*003a*/ 	.short	(.L_367 - .L_366)
.L_366:
        /*003c*/ 	.word	0x00000000
        /*0040*/ 	.short	0x0000
        /*0042*/ 	.short	0x0000
        /*0044*/ 	.byte	0x00, 0xf5, 0x21, 0x00


	//----- nvinfo : EIATTR_SPARSE_MMA_MASK
	.align		4
.L_367:
        /*0048*/ 	.byte	0x03, 0x50
        /*004a*/ 	.short	0x0000


	//----- nvinfo : EIATTR_MAXREG_COUNT
	.align		4
        /*004c*/ 	.byte	0x03, 0x1b
        /*004e*/ 	.short	0x00ff


	//----- nvinfo : EIATTR_NUM_BARRIERS
	.align		4
        /*0050*/ 	.byte	0x02, 0x4c
        /*0052*/ 	.byte	0x01
	.zero		1


	//----- nvinfo : EIATTR_MERCURY_ISA_VERSION
	.align		4
        /*0054*/ 	.byte	0x03, 0x5f
        /*0056*/ 	.short	0x0101


	//----- nvinfo : EIATTR_VRC_CTA_INIT_COUNT
	.align		4
        /*0058*/ 	.byte	0x02, 0x4a
	.zero		1
	.zero		1


	//----- nvinfo : EIATTR_EXIT_INSTR_OFFSETS
	.align		4
        /*005c*/ 	.byte	0x04, 0x1c
        /*005e*/ 	.short	(.L_369 - .L_368)


	//   ....[0]....
.L_368:
        /*0060*/ 	.word	0x000017b0


	//----- nvinfo : EIATTR_CBANK_PARAM_SIZE
	.align		4
.L_369:
        /*0064*/ 	.byte	0x03, 0x19
        /*0066*/ 	.short	0x0020


	//----- nvinfo : EIATTR_PARAM_CBANK
	.align		4
        /*0068*/ 	.byte	0x04, 0x0a
        /*006a*/ 	.short	(.L_371 - .L_370)
	.align		4
.L_370:
        /*006c*/ 	.word	index@(.nv.constant0.fused_nn_conv2d_add_nn_relu_12_kernel0)
        /*0070*/ 	.short	0x0380
        /*0072*/ 	.short	0x0020


	//----- nvinfo : EIATTR_SW_WAR
	.align		4
.L_371:
        /*0074*/ 	.byte	0x04, 0x36
        /*0076*/ 	.short	(.L_373 - .L_372)
.L_372:
        /*0078*/ 	.word	0x00000008
.L_373:


//--------------------- .nv.info.fused_nn_conv2d_add_nn_relu_6_kernel0 --------------------------
	.section	.nv.info.fused_nn_conv2d_add_nn_relu_6_kernel0,"",@"SHT_CUDA_INFO"
	.sectionflags	@""
	.align	4


	//----- nvinfo : EIATTR_CUDA_API_VERSION
	.align		4
        /*0000*/ 	.byte	0x04, 0x37
        /*0002*/ 	.short	(.L_375 - .L_374)
.L_374:
        /*0004*/ 	.word	0x00000082


	//----- nvinfo : EIATTR_KPARAM_INFO
	.align		4
.L_375:
        /*0008*/ 	.byte	0x04, 0x17
        /*000a*/ 	.short	(.L_377 - .L_376)
.L_376:
        /*000c*/ 	.word	0x00000000
        /*0010*/ 	.short	0x0003
        /*0012*/ 	.short	0x0018
        /*0014*/ 	.byte	0x00, 0xf5, 0x21, 0x00


	//----- nvinfo : EIATTR_KPARAM_INFO
	.align		4
.L_377:
        /*0018*/ 	.byte	0x04, 0x17
        /*001a*/ 	.short	(.L_379 - .L_378)
.L_378:
        /*001c*/ 	.word	0x00000000
        /*0020*/ 	.short	0x0002
        /*0022*/ 	.short	0x0010
        /*0024*/ 	.byte	0x00, 0xf5, 0x21, 0x00


	//----- nvinfo : EIATTR_KPARAM_INFO
	.align		4
.L_379:
        /*0028*/ 	.byte	0x04, 0x17
        /*002a*/ 	.short	(.L_381 - .L_380)
.L_380:
        /*002c*/ 	.word	0x00000000
        /*0030*/ 	.short	0x0001
        /*0032*/ 	.short	0x0008
        /*0034*/ 	.byte	0x00, 0xf5, 0x21, 0x00


	//----- nvinfo : EIATTR_KPARAM_INFO
	.align		4
.L_381:
        /*0038*/ 	.byte	0x04, 0x17
        /*003a*/ 	.short	(.L_383 - .L_382)
.L_382:
        /*003c*/ 	.word	0x00000000
        /*0040*/ 	.short	0x0000
        /*0042*/ 	.short	0x0000
        /*0044*/ 	.byte	0x00, 0xf5, 0x21, 0x00


	//----- nvinfo : EIATTR_SPARSE_MMA_MASK
	.align		4
.L_383:
        /*0048*/ 	.byte	0x03, 0x50
        /*004a*/ 	.short	0x0000


	//----- nvinfo : EIATTR_MAXREG_COUNT
	.align		4
        /*004c*/ 	.byte	0x03, 0x1b
        /*004e*/ 	.short	0x00ff


	//----- nvinfo : EIATTR_NUM_BARRIERS
	.align		4
        /*0050*/ 	.byte	0x02, 0x4c
        /*0052*/ 	.byte	0x01
	.zero		1


	//----- nvinfo : EIATTR_MERCURY_ISA_VERSION
	.align		4
        /*0054*/ 	.byte	0x03, 0x5f
        /*0056*/ 	.short	0x0101


	//----- nvinfo : EIATTR_VRC_CTA_INIT_COUNT
	.align		4
        /*0058*/ 	.byte	0x02, 0x4a
	.zero		1
	.zero		1


	//----- nvinfo : EIATTR_EXIT_INSTR_OFFSETS
	.align		4
        /*005c*/ 	.byte	0x04, 0x1c
        /*005e*/ 	.short	(.L_385 - .L_384)


	//   ....[0]....
.L_384:
        /*0060*/ 	.word	0x00000c50


	//----- nvinfo : EIATTR_CBANK_PARAM_SIZE
	.align		4
.L_385:
        /*0064*/ 	.byte	0x03, 0x19
        /*0066*/ 	.short	0x0020


	//----- nvinfo : EIATTR_PARAM_CBANK
	.align		4
        /*0068*/ 	.byte	0x04, 0x0a
        /*006a*/ 	.short	(.L_387 - .L_386)
	.align		4
.L_386:
        /*006c*/ 	.word	index@(.nv.constant0.fused_nn_conv2d_add_nn_relu_6_kernel0)
        /*0070*/ 	.short	0x0380
        /*0072*/ 	.short	0x0020


	//----- nvinfo : EIATTR_SW_WAR
	.align		4
.L_387:
        /*0074*/ 	.byte	0x04, 0x36
        /*0076*/ 	.short	(.L_389 - .L_388)
.L_388:
        /*0078*/ 	.word	0x00000008
.L_389:


//--------------------- .nv.info.fused_nn_conv2d_add_nn_relu_7_kernel0 --------------------------
	.section	.nv.info.fused_nn_conv2d_add_nn_relu_7_kernel0,"",@"SHT_CUDA_INFO"
	.sectionflags	@""
	.align	4


	//----- nvinfo : EIATTR_CUDA_API_VERSION
	.align		4
        /*0000*/ 	.byte	0x04, 0x37
        /*0002*/ 	.short	(.L_391 - .L_390)
.L_390:
        /*0004*/ 	.word	0x00000082


	//----- nvinfo : EIATTR_KPARAM_INFO
	.align		4
.L_391:
        /*0008*/ 	.byte	0x04, 0x17
        /*000a*/ 	.short	(.L_393 - .L_392)
.L_392:
        /*000c*/ 	.word	0x00000000
        /*0010*/ 	.short	0x0003
        /*0012*/ 	.short	0x0018
        /*0014*/ 	.byte	0x00, 0xf5, 0x21, 0x00


	//----- nvinfo : EIATTR_KPARAM_INFO
	.align		4
.L_393:
        /*0018*/ 	.byte	0x04, 0x17
        /*001a*/ 	.short	(.L_395 - .L_394)
.L_394:
        /*001c*/ 	.word	0x00000000
        /*0020*/ 	.short	0x0002
        /*0022*/ 	.short	0x0010
        /*0024*/ 	.byte	0x00, 0xf5, 0x21, 0x00


	//----- nvinfo : EIATTR_KPARAM_INFO
	.align		4
.L_395:
        /*0028*/ 	.byte	0x04, 0x17
        /*002a*/ 	.short	(.L_397 - .L_396)
.L_396:
        /*002c*/ 	.word	0x00000000
        /*0030*/ 	.short	0x0001
        /*0032*/ 	.short	0x0008
        /*0034*/ 	.byte	0x00, 0xf5, 0x21, 0x00


	//----- nvinfo : EIATTR_KPARAM_INFO
	.align		4
.L_397:
        /*0038*/ 	.byte	0x04, 0x17
        /*003a*/ 	.short	(.L_399 - .L_398)
.L_398:
        /*003c*/ 	.word	0x00000000
        /*0040*/ 	.short	0x0000
        /*0042*/ 	.short	0x0000
        /*0044*/ 	.byte	0x00, 0xf5, 0x21, 0x00


	//----- nvinfo : EIATTR_SPARSE_MMA_MASK
	.align		4
.L_399:
        /*0048*/ 	.byte	0x03, 0x50
        /*004a*/ 	.short	0x0000


	//----- nvinfo : EIATTR_MAXREG_COUNT
	.align		4
        /*004c*/ 	.byte	0x03, 0x1b
        /*004e*/ 	.short	0x00ff


	//----- nvinfo : EIATTR_NUM_BARRIERS
	.align		4
        /*0050*/ 	.byte	0x02, 0x4c
        /*0052*/ 	.byte	0x01
	.zero		1


	//----- nvinfo : EIATTR_MERCURY_ISA_VERSION
	.align		4
        /*0054*/ 	.byte	0x03, 0x5f
        /*0056*/ 	.short	0x0101


	//----- nvinfo : EIATTR_UNUSED_LOAD_BYTE_OFFSET
	.align		4
        /*0058*/ 	.byte	0x04, 0x44
        /*005a*/ 	.short	(.L_401 - .L_400)


	//   ....[0]....
.L_400:
        /*005c*/ 	.word	0x00000a60
        /*0060*/ 	.word	0x0000fff0


	//----- nvinfo : EIATTR_VRC_CTA_INIT_COUNT
	.align		4
.L_401:
        /*0064*/ 	.byte	0x02, 0x4a
	.zero		1
	.zero		1


	//----- nvinfo : EIATTR_EXIT_INSTR_OFFSETS
	.align		4
        /*0068*/ 	.byte	0x04, 0x1c
        /*006a*/ 	.short	(.L_403 - .L_402)


	//   ....[0]....
.L_402:
        /*006c*/ 	.word	0x00000be0


	//----- nvinfo : EIATTR_CRS_STACK_SIZE
	.align		4
.L_403:
        /*0070*/ 	.byte	0x04, 0x1e
        /*0072*/ 	.short	(.L_405 - .L_404)
.L_404:
        /*0074*/ 	.word	0x00000000


	//----- nvinfo : EIATTR_CBANK_PARAM_SIZE
	.align		4
.L_405:
        /*0078*/ 	.byte	0x03, 0x19
        /*007a*/ 	.short	0x0020


	//----- nvinfo : EIATTR_PARAM_CBANK
	.align		4
        /*007c*/ 	.byte	0x04, 0x0a
        /*007e*/ 	.short	(.L_407 - .L_406)
	.align		4
.L_406:
        /*0080*/ 	.word	index@(.nv.constant0.fused_nn_conv2d_add_nn_relu_7_kernel0)
        /*0084*/ 	.short	0x0380
        /*0086*/ 	.short	0x0020


	//----- nvinfo : EIATTR_SW_WAR
	.align		4
.L_407:
        /*0088*/ 	.byte	0x04, 0x36
        /*008a*/ 	.short	(.L_409 - .L_408)
.L_408:
        /*008c*/ 	.word	0x00000008
.L_409:


//--------------------- .nv.info.fused_nn_conv2d_add_nn_relu_3_kernel0 --------------------------
	.section	.nv.info.fused_nn_conv2d_add_nn_relu_3_kernel0,"",@"SHT_CUDA_INFO"
	.sectionflags	@""
	.align	4


	//----- nvinfo : EIATTR_CUDA_API_VERSION
	.align		4
        /*0000*/ 	.byte	0x04, 0x37
        /*0002*/ 	.short	(.L_411 - .L_410)
.L_410:
        /*0004*/ 	.word	0x00000082


	//----- nvinfo : EIATTR_KPARAM_INFO
	.align		4
.L_411:
        /*0008*/ 	.byte	0x04, 0x17
        /*000a*/ 	.short	(.L_413 - .L_412)
.L_412:
        /*000c*/ 	.word	0x00000000
        /*0010*/ 	.short	0x0003
        /*0012*/ 	.short	0x0018
        /*0014*/ 	.byte	0x00, 0xf5, 0x21, 0x00


	//----- nvinfo : EIATTR_KPARAM_INFO
	.align		4
.L_413:
        /*0018*/ 	.byte	0x04, 0x17
        /*001a*/ 	.short	(.L_415 - .L_414)
.L_414:
        /*001c*/ 	.word	0x00000000
        /*0020*/ 	.short	0x0002
        /*0022*/ 	.short	0x0010
        /*0024*/ 	.byte	0x00, 0xf5, 0x21, 0x00


	//----- nvinfo : EIATTR_KPARAM_INFO
	.align		4
.L_415:
        /*0028*/ 	.byte	0x04, 0x17
        /*002a*/ 	.short	(.L_417 - .L_416)
.L_416:
        /*002c*/ 	.word	0x00000000
        /*0030*/ 	.short	0x0001
        /*0032*/ 	.short	0x0008
        /*0034*/ 	.byte	0x00, 0xf5, 0x21, 0x00


	//----- nvinfo : EIATTR_KPARAM_INFO
	.align		4
.L_417:
        /*0038*/ 	.byte	0x04, 0x17
        /*003a*/ 	.short	(.L_419 - .L_418)
.L_418:
        /*003c*/ 	.word	0x00000000
        /*0040*/ 	.short	0x0000
        /*0042*/ 	.short	0x0000
        /*0044*/ 	.byte	0x00, 0xf5, 0x21, 0x00


	//----- nvinfo : EIATTR_SPARSE_MMA_MASK
	.align		4
.L_419:
        /*0048*/ 	.byte	0x03, 0x50
        /*004a*/ 	.short	0x0000


	//----- nvinfo : EIATTR_MAXREG_COUNT
	.align		4
        /*004c*/ 	.byte	0x03, 0x1b
        /*004e*/ 	.short	0x00ff


	//----- nvinfo : EIATTR_NUM_BARRIERS
	.align		4
        /*0050*/ 	.byte	0x02, 0x4c
        /*0052*/ 	.byte	0x01
	.zero		1


	//----- nvinfo : EIATTR_MERCURY_ISA_VERSION
	.align		4
        /*0054*/ 	.byte	0x03, 0x5f
        /*0056*/ 	.short	0x0101


	//----- nvinfo : EIATTR_UNUSED_LOAD_BYTE_OFFSET
	.align		4
        /*0058*/ 	.byte	0x04, 0x44
        /*005a*/ 	.short	(.L_421 - .L_420)


	//   ....[0]....
.L_420:
        /*005c*/ 	.word	0x00000a50
        /*0060*/ 	.word	0x0000fff0


	//----- nvinfo : EIATTR_VRC_CTA_INIT_COUNT
	.align		4
.L_421:
        /*0064*/ 	.byte	0x02, 0x4a
	.zero		1
	.zero		1


	//----- nvinfo : EIATTR_EXIT_INSTR_OFFSETS
	.align		4
        /*0068*/ 	.byte	0x04, 0x1c
        /*006a*/ 	.short	(.L_423 - .L_422)


	//   ....[0]....
.L_422:
        /*006c*/ 	.word	0x00000bc0


	//----- nvinfo : EIATTR_CRS_STACK_SIZE
	.align		4
.L_423:
        /*0070*/ 	.byte	0x04, 0x1e
        /*0072*/ 	.short	(.L_425 - .L_424)
.L_424:
        /*0074*/ 	.word	0x00000000


	//----- nvinfo : EIATTR_CBANK_PARAM_SIZE
	.align		4
.L_425:
        /*0078*/ 	.byte	0x03, 0x19
        /*007a*/ 	.short	0x0020


	//----- nvinfo : EIATTR_PARAM_CBANK
	.align		4
        /*007c*/ 	.byte	0x04, 0x0a
        /*007e*/ 	.short	(.L_427 - .L_426)
	.align		4
.L_426:
        /*0080*/ 	.word	index@(.nv.constant0.fused_nn_conv2d_add_nn_relu_3_kernel0)
        /*0084*/ 	.short	0x0380
        /*0086*/ 	.short	0x0020


	//----- nvinfo : EIATTR_SW_WAR
	.align		4
.L_427:
        /*0088*/ 	.byte	0x04, 0x36
        /*008a*/ 	.short	(.L_429 - .L_428)
.L_428:
        /*008c*/ 	.word	0x00000008
.L_429:


//--------------------- .nv.info.fused_nn_conv2d_add_nn_relu_11_kernel0 --------------------------
	.section	.nv.info.fused_nn_conv2d_add_nn_relu_11_kernel0,"",@"SHT_CUDA_INFO"
	.sectionflags	@""
	.align	4


	//----- nvinfo : EIATTR_CUDA_API_VERSION
	.align		4
        /*0000*/ 	.byte	0x04, 0x37
        /*0002*/ 	.short	(.L_431 - .L_430)
.L_430:
        /*0004*/ 	.word	0x00000082


	//----- nvinfo : EIATTR_KPARAM_INFO
	.align		4
.L_431:
        /*0008*/ 	.byte	0x04, 0x17
        /*000a*/ 	.short	(.L_433 - .L_432)
.L_432:
        /*000c*/ 	.word	0x00000000
        /*0010*/ 	.short	0x0003
        /*0012*/ 	.short	0x0018
        /*0014*/ 	.byte	0x00, 0xf5, 0x21, 0x00


	//----- nvinfo : EIATTR_KPARAM_INFO
	.align		4
.L_433:
        /*0018*/ 	.byte	0x04, 0x17
        /*001a*/ 	.short	(.L_435 - .L_434)
.L_434:
        /*001c*/ 	.word	0x00000000
        /*0020*/ 	.short	0x0002
        /*0022*/ 	.short	0x0010
        /*0024*/ 	.byte	0x00, 0xf5, 0x21, 0x00


	//----- nvinfo : EIATTR_KPARAM_INFO
	.align		4
.L_435:
        /*0028*/ 	.byte	0x04, 0x17
        /*002a*/ 	.short	(.L_437 - .L_436)
.L_436:
        /*002c*/ 	.word	0x00000000
        /*0030*/ 	.short	0x0001
        /*0032*/ 	.short	0x0008
        /*0034*/ 	.byte	0x00, 0xf5, 0x21, 0x00


	//----- nvinfo : EIATTR_KPARAM_INFO
	.align		4
.L_437:
        /*0038*/ 	.byte	0x04, 0x17
        /*003a*/ 	.short	(.L_439 - .L_438)
.L_438:
        /*003c*/ 	.word	0x00000000
        /*0040*/ 	.short	0x0000
        /*0042*/ 	.short	0x0000
        /*0044*/ 	.byte	0x00, 0xf5, 0x21, 0x00


	//----- nvinfo : EIATTR_SPARSE_MMA_MASK
	.align		4
.L_439:
        /*0048*/ 	.byte	0x03, 0x50
        /*004a*/ 	.short	0x0000


	//----- nvinfo : EIATTR_MAXREG_COUNT
	.align		4
        /*004c*/ 	.byte	0x03, 0x1b
        /*004e*/ 	.short	0x00ff


	//----- nvinfo : EIATTR_NUM_BARRIERS
	.align		4
        /*0050*/ 	.byte	0x02, 0x4c
        /*0052*/ 	.byte	0x01
	.zero		1


	//----- nvinfo : EIATTR_MERCURY_ISA_VERSION
	.align		4
        /*0054*/ 	.byte	0x03, 0x5f
        /*0056*/ 	.short	0x0101


	//----- nvinfo : EIATTR_UNUSED_LOAD_BYTE_OFFSET
	.align		4
        /*0058*/ 	.byte	0x04, 0x44
        /*005a*/ 	.short	(.L_441 - .L_440)


	//   ....[0]....
.L_440:
        /*005c*/ 	.word	0x00001800
        /*0060*/ 	.word	0x0000fff0


	//----- nvinfo : EIATTR_VRC_CTA_INIT_COUNT
	.align		4
.L_441:
        /*0064*/ 	.byte	0x02, 0x4a
	.zero		1
	.zero		1


	//----- nvinfo : EIATTR_EXIT_INSTR_OFFSETS
	.align		4
        /*0068*/ 	.byte	0x04, 0x1c
        /*006a*/ 	.short	(.L_443 - .L_442)


	//   ....[0]....
.L_442:
        /*006c*/ 	.word	0x00001a70


	//----- nvinfo : EIATTR_CRS_STACK_SIZE
	.align		4
.L_443:
        /*0070*/ 	.byte	0x04, 0x1e
        /*0072*/ 	.short	(.L_445 - .L_444)
.L_444:
        /*0074*/ 	.word	0x00000000


	//----- nvinfo : EIATTR_CBANK_PARAM_SIZE
	.align		4
.L_445:
        /*0078*/ 	.byte	0x03, 0x19
        /*007a*/ 	.short	0x0020


	//----- nvinfo : EIATTR_PARAM_CBANK
	.align		4
        /*007c*/ 	.byte	0x04, 0x0a
        /*007e*/ 	.short	(.L_447 - .L_446)
	.align		4
.L_446:
        /*0080*/ 	.word	index@(.nv.constant0.fused_nn_conv2d_add_nn_relu_11_kernel0)
        /*0084*/ 	.short	0x0380
        /*0086*/ 	.short	0x0020


	//----- nvinfo : EIATTR_SW_WAR
	.align		4
.L_447:
        /*0088*/ 	.byte	0x04, 0x36
        /*008a*/ 	.short	(.L_449 - .L_448)
.L_448:
        /*008c*/ 	.word	0x00000008
.L_449:


//--------------------- .nv.info.fused_nn_conv2d_add_nn_relu_kernel0 --------------------------
	.section	.nv.info.fused_nn_conv2d_add_nn_relu_kernel0,"",@"SHT_CUDA_INFO"
	.sectionflags	@""
	.align	4


	//----- nvinfo : EIATTR_CUDA_API_VERSION
	.align		4
        /*0000*/ 	.byte	0x04, 0x37
        /*0002*/ 	.short	(.L_451 - .L_450)
.L_450:
        /*0004*/ 	.word	0x00000082


	//----- nvinfo : EIATTR_KPARAM_INFO
	.align		4
.L_451:
        /*0008*/ 	.byte	0x04, 0x17
        /*000a*/ 	.short	(.L_453 - .L_452)
.L_452:
        /*000c*/ 	.word	0x00000000
        /*0010*/ 	.short	0x0003
        /*0012*/ 	.short	0x0018
        /*0014*/ 	.byte	0x00, 0xf5, 0x21, 0x00


	//----- nvinfo : EIATTR_KPARAM_INFO
	.align		4
.L_453:
        /*0018*/ 	.byte	0x04, 0x17
        /*001a*/ 	.short	(.L_455 - .L_454)
.L_454:
        /*001c*/ 	.word	0x00000000
        /*0020*/ 	.short	0x0002
        /*0022*/ 	.short	0x0010
        /*0024*/ 	.byte	0x00, 0xf5, 0x21, 0x00


	//----- nvinfo : EIATTR_KPARAM_INFO
	.align		4
.L_455:
        /*0028*/ 	.byte	0x04, 0x17
        /*002a*/ 	.short	(.L_457 - .L_456)
.L_456:
        /*002c*/ 	.word	0x00000000
        /*0030*/ 	.short	0x0001
        /*0032*/ 	.short	0x0008
        /*0034*/ 	.byte	0x00, 0xf5, 0x21, 0x00


	//----- nvinfo : EIATTR_KPARAM_INFO
	.align		4
.L_457:
        /*0038*/ 	.byte	0x04, 0x17
        /*003a*/ 	.short	(.L_459 - .L_458)
.L_458:
        /*003c*/ 	.word	0x00000000
        /*0040*/ 	.short	0x0000
        /*0042*/ 	.short	0x0000
        /*0044*/ 	.byte	0x00, 0xf5, 0x21, 0x00


	//----- nvinfo : EIATTR_SPARSE_MMA_MASK
	.align		4
.L_459:
        /*0048*/ 	.byte	0x03, 0x50
        /*004a*/ 	.short	0x0000


	//----- nvinfo : EIATTR_MAXREG_COUNT
	.align		4
        /*004c*/ 	.byte	0x03, 0x1b
        /*004e*/ 	.short	0x00ff


	//----- nvinfo : EIATTR_NUM_BARRIERS
	.align		4
        /*0050*/ 	.byte	0x02, 0x4c
        /*0052*/ 	.byte	0x01
	.zero		1


	//----- nvinfo : EIATTR_MERCURY_ISA_VERSION
	.align		4
        /*0054*/ 	.byte	0x03, 0x5f
        /*0056*/ 	.short	0x0101


	//----- nvinfo : EIATTR_VRC_CTA_INIT_COUNT
	.align		4
        /*0058*/ 	.byte	0x02, 0x4a
	.zero		1
	.zero		1


	//----- nvinfo : EIATTR_EXIT_INSTR_OFFSETS
	.align		4
        /*005c*/ 	.byte	0x04, 0x1c
        /*005e*/ 	.short	(.L_461 - .L_460)


	//   ....[0]....
.L_460:
        /*0060*/ 	.word	0x00000810


	//----- nvinfo : EIATTR_CBANK_PARAM_SIZE
	.align		4
.L_461:
        /*0064*/ 	.byte	0x03, 0x19
        /*0066*/ 	.short	0x0020


	//----- nvinfo : EIATTR_PARAM_CBANK
	.align		4
        /*0068*/ 	.byte	0x04, 0x0a
        /*006a*/ 	.short	(.L_463 - .L_462)
	.align		4
.L_462:
        /*006c*/ 	.word	index@(.nv.constant0.fused_nn_conv2d_add_nn_relu_kernel0)
        /*0070*/ 	.short	0x0380
        /*0072*/ 	.short	0x0020


	//----- nvinfo : EIATTR_SW_WAR
	.align		4
.L_463:
        /*0074*/ 	.byte	0x04, 0x36
        /*0076*/ 	.short	(.L_465 - .L_464)
.L_464:
        /*0078*/ 	.word	0x00000008
.L_465:


//--------------------- .nv.info.fused_nn_conv2d_add_nn_relu_9_kernel0 --------------------------
	.section	.nv.info.fused_nn_conv2d_add_nn_relu_9_kernel0,"",@"SHT_CUDA_INFO"
	.sectionflags	@""
	.align	4


	//----- nvinfo : EIATTR_CUDA_API_VERSION
	.align		4
        /*0000*/ 	.byte	0x04, 0x37
        /*0002*/ 	.short	(.L_467 - .L_466)
.L_466:
        /*0004*/ 	.word	0x00000082


	//----- nvinfo : EIATTR_KPARAM_INFO
	.align		4
.L_467:
        /*0008*/ 	.byte	0x04, 0x17
        /*000a*/ 	.short	(.L_469 - .L_468)
.L_468:
        /*000c*/ 	.word	0x00000000
        /*0010*/ 	.short	0x0003
        /*0012*/ 	.short	0x0018
        /*0014*/ 	.byte	0x00, 0xf5, 0x21, 0x00


	//----- nvinfo : EIATTR_KPARAM_INFO
	.align		4
.L_469:
        /*0018*/ 	.byte	0x04, 0x17
        /*001a*/ 	.short	(.L_471 - .L_470)
.L_470:
        /*001c*/ 	.word	0x00000000
        /*0020*/ 	.short	0x0002
        /*0022*/ 	.short	0x0010
        /*0024*/ 	.byte	0x00, 0xf5, 0x21, 0x00


	//----- nvinfo : EIATTR_KPARAM_INFO
	.align		4
.L_471:
        /*0028*/ 	.byte	0x04, 0x17
        /*002a*/ 	.short	(.L_473 - .L_472)
.L_472:
        /*002c*/ 	.word	0x00000000
        /*0030*/ 	.short	0x0001
        /*0032*/ 	.short	0x0008
        /*0034*/ 	.byte	0x00, 0xf5, 0x21, 0x00


	//----- nvinfo : EIATTR_KPARAM_INFO
	.align		4
.L_473:
        /*0038*/ 	.byte	0x04, 0x17
        /*003a*/ 	.short	(.L_475 - .L_474)
.L_474:
        /*003c*/ 	.word	0x00000000
        /*0040*/ 	.short	0x0000
        /*0042*/ 	.short	0x0000
        /*0044*/ 	.byte	0x00, 0xf5, 0x21, 0x00


	//----- nvinfo : EIATTR_SPARSE_MMA_MASK
	.align		4
.L_475:
        /*0048*/ 	.byte	0x03, 0x50
        /*004a*/ 	.short	0x0000


	//----- nvinfo : EIATTR_MAXREG_COUNT
	.align		4
        /*004c*/ 	.byte	0x03, 0x1b
        /*004e*/ 	.short	0x00ff


	//----- nvinfo : EIATTR_NUM_BARRIERS
	.align		4
        /*0050*/ 	.byte	0x02, 0x4c
        /*0052*/ 	.byte	0x01
	.zero		1


	//----- nvinfo : EIATTR_MERCURY_ISA_VERSION
	.align		4
        /*0054*/ 	.byte	0x03, 0x5f
        /*0056*/ 	.short	0x0101


	//----- nvinfo : EIATTR_VRC_CTA_INIT_COUNT
	.align		4
        /*0058*/ 	.byte	0x02, 0x4a
	.zero		1
	.zero		1


	//----- nvinfo : EIATTR_EXIT_INSTR_OFFSETS
	.align		4
        /*005c*/ 	.byte	0x04, 0x1c
        /*005e*/ 	.short	(.L_477 - .L_476)


	//   ....[0]....
.L_476:
        /*0060*/ 	.word	0x00000fc0


	//----- nvinfo : EIATTR_CRS_STACK_SIZE
	.align		4
.L_477:
        /*0064*/ 	.byte	0x04, 0x1e
        /*0066*/ 	.short	(.L_479 - .L_478)
.L_478:
        /*0068*/ 	.word	0x00000000


	//----- nvinfo : EIATTR_CBANK_PARAM_SIZE
	.align		4
.L_479:
        /*006c*/ 	.byte	0x03, 0x19
        /*006e*/ 	.short	0x0020


	//----- nvinfo : EIATTR_PARAM_CBANK
	.align		4
        /*0070*/ 	.byte	0x04, 0x0a
        /*0072*/ 	.short	(.L_481 - .L_480)
	.align		4
.L_480:
        /*0074*/ 	.word	index@(.nv.constant0.fused_nn_conv2d_add_nn_relu_9_kernel0)
        /*0078*/ 	.short	0x0380
        /*007a*/ 	.short	0x0020


	//----- nvinfo : EIATTR_SW_WAR
	.align		4
.L_481:
        /*007c*/ 	.byte	0x04, 0x36
        /*007e*/ 	.short	(.L_483 - .L_482)
.L_482:
        /*0080*/ 	.word	0x00000008
.L_483:


//--------------------- .nv.info.fused_nn_conv2d_add_nn_relu_16_kernel0 --------------------------
	.section	.nv.info.fused_nn_conv2d_add_nn_relu_16_kernel0,"",@"SHT_CUDA_INFO"
	.sectionflags	@""
	.align	4


	//----- nvinfo : EIATTR_CUDA_API_VERSION
	.align		4
        /*0000*/ 	.byte	0x04, 0x37
        /*0002*/ 	.short	(.L_485 - .L_484)
.L_484:
        /*0004*/ 	.word	0x00000082


	//----- nvinfo : EIATTR_KPARAM_INFO
	.align		4
.L_485:
        /*0008*/ 	.byte	0x04, 0x17
        /*000a*/ 	.short	(.L_487 - .L_486)
.L_486:
        /*000c*/ 	.word	0x00000000
        /*0010*/ 	.short	0x0003
        /*0012*/ 	.short	0x0018
        /*0014*/ 	.byte	0x00, 0xf5, 0x21, 0x00


	//----- nvinfo : EIATTR_KPARAM_INFO
	.align		4
.L_487:
        /*0018*/ 	.byte	0x04, 0x17
        /*001a*/ 	.short	(.L_489 - .L_488)
.L_488:
        /*001c*/ 	.word	0x00000000
        /*0020*/ 	.short	0x0002
        /*0022*/ 	.short	0x0010
        /*0024*/ 	.byte	0x00, 0xf5, 0x21, 0x00


	//----- nvinfo : EIATTR_KPARAM_INFO
	.align		4
.L_489:
        /*0028*/ 	.byte	0x04, 0x17
        /*002a*/ 	.short	(.L_491 - .L_490)
.L_490:
        /*002c*/ 	.word	0x00000000
        /*0030*/ 	.short	0x0001
        /*0032*/ 	.short	0x0008
        /*0034*/ 	.byte	0x00, 0xf5, 0x21, 0x00


	//----- nvinfo : EIATTR_KPARAM_INFO
	.align		4
.L_491:
        /*0038*/ 	.byte	0x04, 0x17
        /*003a*/ 	.short	(.L_493 - .L_492)
.L_492:
        /*003c*/ 	.word	0x00000000
        /*0040*/ 	.short	0x0000
        /*0042*/ 	.short	0x0000
        /*0044*/ 	.byte	0x00, 0xf5, 0x21, 0x00


	//----- nvinfo : EIATTR_SPARSE_MMA_MASK
	.align		4
.L_493:
        /*0048*/ 	.byte	0x03, 0x50
        /*004a*/ 	.short	0x0000


	//----- nvinfo : EIATTR_MAXREG_COUNT
	.align		4
        /*004c*/ 	.byte	0x03, 0x1b
        /*004e*/ 	.short	0x00ff


	//----- nvinfo : EIATTR_NUM_BARRIERS
	.align		4
        /*0050*/ 	.byte	0x02, 0x4c
        /*0052*/ 	.byte	0x01
	.zero		1


	//----- nvinfo : EIATTR_MERCURY_ISA_VERSION
	.align		4
        /*0054*/ 	.byte	0x03, 0x5f
        /*0056*/ 	.short	0x0101


	//----- nvinfo : EIATTR_VRC_CTA_INIT_COUNT
	.align		4
        /*0058*/ 	.byte	0x02, 0x4a
	.zero		1
	.zero		1


	//----- nvinfo : EIATTR_EXIT_INSTR_OFFSETS
	.align		4
        /*005c*/ 	.byte	0x04, 0x1c
        /*005e*/ 	.short	(.L_495 - .L_494)


	//   ....[0]....
.L_494:
        /*0060*/ 	.word	0x00001790


	//----- nvinfo : EIATTR_CBANK_PARAM_SIZE
	.align		4
.L_495:
        /*0064*/ 	.byte	0x03, 0x19
        /*0066*/ 	.short	0x0020


	//----- nvinfo : EIATTR_PARAM_CBANK
	.align		4
        /*0068*/ 	.byte	0x04, 0x0a
        /*006a*/ 	.short	(.L_497 - .L_496)
	.align		4
.L_496:
        /*006c*/ 	.word	index@(.nv.constant0.fused_nn_conv2d_add_nn_relu_16_kernel0)
        /*0070*/ 	.short	0x0380
        /*0072*/ 	.short	0x0020


	//----- nvinfo : EIATTR_SW_WAR
	.align		4
.L_497:
        /*0074*/ 	.byte	0x04, 0x36
        /*0076*/ 	.short	(.L_499 - .L_498)
.L_498:
        /*0078*/ 	.word	0x00000008
.L_499:


//--------------------- .nv.info.fused_nn_conv2d_add_nn_relu_18_kernel0 --------------------------
	.section	.nv.info.fused_nn_conv2d_add_nn_relu_18_kernel0,"",@"SHT_CUDA_INFO"
	.sectionflags	@""
	.align	4


	//----- nvinfo : EIATTR_CUDA_API_VERSION
	.align		4
        /*0000*/ 	.byte	0x04, 0x37
        /*0002*/ 	.short	(.L_501 - .L_500)
.L_500:
        /*0004*/ 	.word	0x00000082


	//----- nvinfo : EIATTR_KPARAM_INFO
	.align		4
.L_501:
        /*0008*/ 	.byte	0x04, 0x17
        /*000a*/ 	.short	(.L_503 - .L_502)
.L_502:
        /*000c*/ 	.word	0x00000000
        /*0010*/ 	.short	0x0003
        /*0012*/ 	.short	0x0018
        /*0014*/ 	.byte	0x00, 0xf5, 0x21, 0x00


	//----- nvinfo : EIATTR_KPARAM_INFO
	.align		4
.L_503:
        /*0018*/ 	.byte	0x04, 0x17
        /*001a*/ 	.short	(.L_505 - .L_504)
.L_504:
        /*001c*/ 	.word	0x00000000
        /*0020*/ 	.short	0x0002
        /*0022*/ 	.short	0x0010
        /*0024*/ 	.byte	0x00, 0xf5, 0x21, 0x00


	//----- nvinfo : EIATTR_KPARAM_INFO
	.align		4
.L_505:
        /*0028*/ 	.byte	0x04, 0x17
        /*002a*/ 	.short	(.L_507 - .L_506)
.L_506:
        /*002c*/ 	.word	0x00000000
        /*0030*/ 	.short	0x0001
        /*0032*/ 	.short	0x0008
        /*0034*/ 	.byte	0x00, 0xf5, 0x21, 0x00


	//----- nvinfo : EIATTR_KPARAM_INFO
	.align		4
.L_507:
        /*0038*/ 	.byte	0x04, 0x17
        /*003a*/ 	.short	(.L_509 - .L_508)
.L_508:
        /*003c*/ 	.word	0x00000000
        /*0040*/ 	.short	0x0000
        /*0042*/ 	.short	0x0000
        /*0044*/ 	.byte	0x00, 0xf5, 0x21, 0x00


	//----- nvinfo : EIATTR_SPARSE_MMA_MASK
	.align		4
.L_509:
        /*0048*/ 	.byte	0x03, 0x50
        /*004a*/ 	.short	0x0000


	//----- nvinfo : EIATTR_MAXREG_COUNT
	.align		4
        /*004c*/ 	.byte	0x03, 0x1b
        /*004e*/ 	.short	0x00ff


	//----- nvinfo : EIATTR_NUM_BARRIERS
	.align		4
        /*0050*/ 	.byte	0x02, 0x4c
        /*0052*/ 	.byte	0x01
	.zero		1


	//----- nvinfo : EIATTR_MERCURY_ISA_VERSION
	.align		4
        /*0054*/ 	.byte	0x03, 0x5f
        /*0056*/ 	.short	0x0101


	//----- nvinfo : EIATTR_VRC_CTA_INIT_COUNT
	.align		4
        /*0058*/ 	.byte	0x02, 0x4a
	.zero		1
	.zero		1


	//----- nvinfo : EIATTR_EXIT_INSTR_OFFSETS
	.align		4
        /*005c*/ 	.byte	0x04, 0x1c
        /*005e*/ 	.short	(.L_511 - .L_510)


	//   ....[0]....
.L_510:
        /*0060*/ 	.word	0x00001a60


	//----- nvinfo : EIATTR_CRS_STACK_SIZE
	.align		4
.L_511:
        /*0064*/ 	.byte	0x04, 0x1e
        /*0066*/ 	.short	(.L_513 - .L_512)
.L_512:
        /*0068*/ 	.word	0x00000000


	//----- nvinfo : EIATTR_CBANK_PARAM_SIZE
	.align		4
.L_513:
        /*006c*/ 	.byte	0x03, 0x19
        /*006e*/ 	.short	0x0020


	//----- nvinfo : EIATTR_PARAM_CBANK
	.align		4
        /*0070*/ 	.byte	0x04, 0x0a
        /*0072*/ 	.short	(.L_515 - .L_514)
	.align		4
.L_514:
        /*0074*/ 	.word	index@(.nv.constant0.fused_nn_conv2d_add_nn_relu_18_kernel0)
        /*0078*/ 	.short	0x0380
        /*007a*/ 	.short	0x0020


	//----- nvinfo : EIATTR_SW_WAR
	.align		4
.L_515:
        /*007c*/ 	.byte	0x04, 0x36
        /*007e*/ 	.short	(.L_517 - .L_516)
.L_516:
        /*0080*/ 	.word	0x00000008
.L_517:


//--------------------- .nv.info.fused_nn_conv2d_add_nn_relu_4_kernel0 --------------------------
	.section	.nv.info.fused_nn_conv2d_add_nn_relu_4_kernel0,"",@"SHT_CUDA_INFO"
	.sectionflags	@""
	.align	4


	//----- nvinfo : EIATTR_CUDA_API_VERSION
	.align		4
        /*0000*/ 	.byte	0x04, 0x37
        /*0002*/ 	.short	(.L_519 - .L_518)
.L_518:
        /*0004*/ 	.word	0x00000082


	//----- nvinfo : EIATTR_KPARAM_INFO
	.align		4
.L_519:
        /*0008*/ 	.byte	0x04, 0x17
        /*000a*/ 	.short	(.L_521 - .L_520)
.L_520:
        /*000c*/ 	.word	0x00000000
        /*0010*/ 	.short	0x0003
        /*0012*/ 	.short	0x0018
        /*0014*/ 	.byte	0x00, 0xf5, 0x21, 0x00


	//----- nvinfo : EIATTR_KPARAM_INFO
	.align		4
.L_521:
        /*0018*/ 	.byte	0x04, 0x17
        /*001a*/ 	.short	(.L_523 - .L_522)
.L_522:
        /*001c*/ 	.word	0x00000000
        /*0020*/ 	.short	0x0002
        /*0022*/ 	.short	0x0010
        /*0024*/ 	.byte	0x00, 0xf5, 0x21, 0x00


	//----- nvinfo : EIATTR_KPARAM_INFO
	.align		4
.L_523:
        /*0028*/ 	.byte	0x04, 0x17
        /*002a*/ 	.short	(.L_525 - .L_524)
.L_524:
        /*002c*/ 	.word	0x00000000
        /*0030*/ 	.short	0x0001
        /*0032*/ 	.short	0x0008
        /*0034*/ 	.byte	0x00, 0xf5, 0x21, 0x00


	//----- nvinfo : EIATTR_KPARAM_INFO
	.align		4
.L_525:
        /*0038*/ 	.byte	0x04, 0x17
        /*003a*/ 	.short	(.L_527 - .L_526)
.L_526:
        /*003c*/ 	.word	0x00000000
        /*0040*/ 	.short	0x0000
        /*0042*/ 	.short	0x0000
        /*0044*/ 	.byte	0x00, 0xf5, 0x21, 0x00


	//----- nvinfo : EIATTR_SPARSE_MMA_MASK
	.align		4
.L_527:
        /*0048*/ 	.byte	0x03, 0x50
        /*004a*/ 	.short	0x0000


	//----- nvinfo : EIATTR_MAXREG_COUNT
	.align		4
        /*004c*/ 	.byte	0x03, 0x1b
        /*004e*/ 	.short	0x00ff


	//----- nvinfo : EIATTR_NUM_BARRIERS
	.align		4
        /*0050*/ 	.byte	0x02, 0x4c
        /*0052*/ 	.byte	0x01
	.zero		1


	//----- nvinfo : EIATTR_MERCURY_ISA_VERSION
	.align		4
        /*0054*/ 	.byte	0x03, 0x5f
        /*0056*/ 	.short	0x0101


	//----- nvinfo : EIATTR_VRC_CTA_INIT_COUNT
	.align		4
        /*0058*/ 	.byte	0x02, 0x4a
	.zero		1
	.zero		1


	//----- nvinfo : EIATTR_EXIT_INSTR_OFFSETS
	.align		4
        /*005c*/ 	.byte	0x04, 0x1c
        /*005e*/ 	.short	(.L_529 - .L_528)


	//   ....[0]....
.L_528:
        /*0060*/ 	.word	0x00000c40


	//----- nvinfo : EIATTR_CBANK_PARAM_SIZE
	.align		4
.L_529:
        /*0064*/ 	.byte	0x03, 0x19
        /*0066*/ 	.short	0x0020


	//----- nvinfo : EIATTR_PARAM_CBANK
	.align		4
        /*0068*/ 	.byte	0x04, 0x0a
        /*006a*/ 	.short	(.L_531 - .L_530)
	.align		4
.L_530:
        /*006c*/ 	.word	index@(.nv.constant0.fused_nn_conv2d_add_nn_relu_4_kernel0)
        /*0070*/ 	.short	0x0380
        /*0072*/ 	.short	0x0020


	//----- nvinfo : EIATTR_SW_WAR
	.align		4
.L_531:
        /*0074*/ 	.byte	0x04, 0x36
        /*0076*/ 	.short	(.L_533 - .L_532)
.L_532:
        /*0078*/ 	.word	0x00000008
.L_533:


//--------------------- .nv.callgraph             --------------------------
	.section	.nv.callgraph,"",@"SHT_CUDA_CALLGRAPH"
	.align	4
	.sectionentsize	8
	.align		4
        /*0000*/ 	.word	0x00000000
	.align		4
        /*0004*/ 	.word	0xffffffff
	.align		4
        /*0008*/ 	.word	0x00000000
	.align		4
        /*000c*/ 	.word	0xfffffffe
	.align		4
        /*0010*/ 	.word	0x00000000
	.align		4
        /*0014*/ 	.word	0xfffffffd
	.align		4
        /*0018*/ 	.word	0x00000000
	.align		4
        /*001c*/ 	.word	0xfffffffc


//--------------------- .text.fused_nn_conv2d_add_nn_relu_8_kernel0 --------------------------
	.section	.text.fused_nn_conv2d_add_nn_relu_8_kernel0,"ax",@progbits
	.align	128
        .global         fused_nn_conv2d_add_nn_relu_8_kernel0
        .type           fused_nn_conv2d_add_nn_relu_8_kernel0,@function
        .size           fused_nn_conv2d_add_nn_relu_8_kernel0,(.L_x_598 - fused_nn_conv2d_add_nn_relu_8_kernel0)
        .other          fused_nn_conv2d_add_nn_relu_8_kernel0,@"STO_CUDA_ENTRY STV_DEFAULT"
fused_nn_conv2d_add_nn_relu_8_kernel0:
.text.fused_nn_conv2d_add_nn_relu_8_kernel0:
[----:B------:R-:W-:Y:S01]  /*0000*/  LDC R1, c[0x0][0x37c] ;  /* 0x0000df00ff017b82 */ /* 0x000fe20000000800 */
[----:B------:R-:W0:Y:S07]  /*0010*/  S2R R8, SR_TID.X ;  /* 0x0000000000087919 */ /* 0x000e2e0000002100 */
[----:B------:R-:W1:Y:S01]  /*0020*/  S2UR UR5, SR_CgaCtaId ;  /* 0x00000000000579c3 */ /* 0x000e620000008800 */
[----:B------:R-:W-:Y:S01]  /*0030*/  UMOV UR4, 0x400 ;  /* 0x0000040000047882 */ /* 0x000fe20000000000 */
[----:B------:R-:W-:Y:S01]  /*0040*/  HFMA2 R43, -RZ, RZ, 0, 0 ;  /* 0x00000000ff2b7431 */ /* 0x000fe200000001ff */
[----:B------:R-:W2:Y:S01]  /*0050*/  S2R R13, SR_TID.Z ;  /* 0x00000000000d7919 */ /* 0x000ea20000002300 */
[----:B------:R-:W-:Y:S01]  /*0060*/  HFMA2 R45, -RZ, RZ, 0, 0 ;  /* 0x00000000ff2d7431 */ /* 0x000fe200000001ff */
[----:B------:R-:W-:Y:S01]  /*0070*/  MOV R34, RZ ;  /* 0x000000ff00227202 */ /* 0x000fe20000000f00 */
[----:B------:R-:W-:Y:S01]  /*0080*/  HFMA2 R9, -RZ, RZ, 0, 0 ;  /* 0x00000000ff097431 */ /* 0x000fe200000001ff */
[----:B------:R-:W3:Y:S01]  /*0090*/  S2R R0, SR_CTAID.Y ;  /* 0x0000000000007919 */ /* 0x000ee20000002600 */
[----:B------:R-:W-:-:S02]  /*00a0*/  MOV R29, RZ ;  /* 0x000000ff001d7202 */ /* 0x000fc40000000f00 */
[----:B------:R-:W-:Y:S01]  /*00b0*/  CS2R R10, SRZ ;  /* 0x00000000000a7805 */ /* 0x000fe2000001ff00 */
[----:B------:R-:W4:Y:S01]  /*00c0*/  LDCU.64 UR8, c[0x0][0x358] ;  /* 0x00006b00ff0877ac */ /* 0x000f220008000a00 */
[----:B-1----:R-:W-:Y:S02]  /*00d0*/  ULEA UR6, UR5, UR4, 0x18 ;  /* 0x0000000405067291 */ /* 0x002fe4000f8ec0ff */
[----:B------:R-:W-:-:S04]  /*00e0*/  UIADD3 UR4, UPT, UPT, UR4, 0xe00, URZ ;  /* 0x00000e0004047890 */ /* 0x000fc8000fffe0ff */
[----:B------:R-:W-:Y:S01]  /*00f0*/  ULEA UR4, UR5, UR4, 0x18 ;  /* 0x0000000405047291 */ /* 0x000fe2000f8ec0ff */
[C---:B0-----:R-:W-:Y:S01]  /*0100*/  LEA R4, R8.reuse, R8, 0x1 ;  /* 0x0000000808047211 */ /* 0x041fe200078e08ff */
[C---:B------:R-:W-:Y:S01]  /*0110*/  IMAD R39, R8.reuse, 0x30, RZ ;  /* 0x0000003008277824 */ /* 0x040fe200078e02ff */
[----:B------:R-:W-:Y:S02]  /*0120*/  LEA R35, R8, UR6, 0x2 ;  /* 0x0000000608237c11 */ /* 0x000fe4000f8e10ff */
[----:B------:R-:W-:Y:S01]  /*0130*/  LOP3.LUT R2, R4, 0xf, RZ, 0xc0, !PT ;  /* 0x0000000f04027812 */ /* 0x000fe200078ec0ff */
[C---:B--2---:R-:W-:Y:S01]  /*0140*/  IMAD R40, R13.reuse, 0x1c, R8 ;  /* 0x0000001c0d287824 */ /* 0x044fe200078e0208 */
[----:B------:R-:W-:Y:S02]  /*0150*/  SHF.R.U32.HI R5, RZ, 0x4, R4 ;  /* 0x00000004ff057819 */ /* 0x000fe40000011604 */
[----:B------:R-:W-:Y:S02]  /*0160*/  LOP3.LUT R39, R2, 0x300, R39, 0xf8, !PT ;  /* 0x0000030002277812 */ /* 0x000fe400078ef827 */
[----:B------:R-:W0:Y:S01]  /*0170*/  S2R R2, SR_CTAID.Z ;  /* 0x0000000000027919 */ /* 0x000e220000002700 */
[----:B------:R-:W-:-:S02]  /*0180*/  LEA R38, R13, R4, 0x6 ;  /* 0x000000040d267211 */ /* 0x000fc400078e30ff */
[----:B------:R-:W-:Y:S02]  /*0190*/  SHF.L.U32 R3, R13, 0x2, RZ ;  /* 0x000000020d037819 */ /* 0x000fe400000006ff */
[C---:B------:R-:W-:Y:S02]  /*01a0*/  IADD3 R6, PT, PT, R4.reuse, 0x1, RZ ;  /* 0x0000000104067810 */ /* 0x040fe40007ffe0ff */
[----:B------:R-:W-:Y:S02]  /*01b0*/  IADD3 R4, PT, PT, R4, 0x2, RZ ;  /* 0x0000000204047810 */ /* 0x000fe40007ffe0ff */
[-C--:B------:R-:W-:Y:S02]  /*01c0*/  LEA.HI R7, R6, R3.reuse, RZ, 0x1c ;  /* 0x0000000306077211 */ /* 0x080fe400078fe0ff */
[----:B------:R-:W-:Y:S02]  /*01d0*/  LEA.HI R3, R4, R3, RZ, 0x1c ;  /* 0x0000000304037211 */ /* 0x000fe400078fe0ff */
[----:B------:R-:W-:-:S02]  /*01e0*/  ISETP.GT.U32.AND P0, PT, R38, 0x3fd, PT ;  /* 0x000003fd2600780c */ /* 0x000fc40003f04070 */
[----:B------:R-:W-:Y:S02]  /*01f0*/  LEA R5, R13, R5, 0x2 ;  /* 0x000000050d057211 */ /* 0x000fe400078e10ff */
[----:B------:R-:W-:Y:S01]  /*0200*/  ISETP.GT.U32.OR P0, PT, R3, 0x3f, P0 ;  /* 0x0000003f0300780c */ /* 0x000fe20000704470 */
[----:B------:R-:W-:Y:S01]  /*0210*/  IMAD R3, R13, 0x310, RZ ;  /* 0x000003100d037824 */ /* 0x000fe200078e02ff */
[C---:B------:R-:W-:Y:S02]  /*0220*/  ISETP.GT.U32.AND P1, PT, R38.reuse, 0x3ff, PT ;  /* 0x000003ff2600780c */ /* 0x040fe40003f24070 */
[----:B------:R-:W-:Y:S01]  /*0230*/  ISETP.GT.U32.AND P2, PT, R38, 0x3fe, PT ;  /* 0x000003fe2600780c */ /* 0x000fe20003f44070 */
[----:B---3--:R-:W-:Y:S01]  /*0240*/  IMAD R3, R0, 0x38, R3 ;  /* 0x0000003800037824 */ /* 0x008fe200078e0203 */
[----:B------:R-:W-:Y:S02]  /*0250*/  ISETP.GT.U32.OR P1, PT, R5, 0x3f, P1 ;  /* 0x0000003f0500780c */ /* 0x000fe40000f24470 */
[----:B------:R-:W-:-:S02]  /*0260*/  SHF.L.U32 R37, R6, 0x4, RZ ;  /* 0x0000000406257819 */ /* 0x000fc400000006ff */
[C---:B------:R-:W-:Y:S02]  /*0270*/  SHF.L.U32 R36, R4.reuse, 0x4, RZ ;  /* 0x0000000404247819 */ /* 0x040fe400000006ff */
[----:B------:R-:W-:Y:S02]  /*0280*/  LOP3.LUT R5, R4, 0xf, RZ, 0xc0, !PT ;  /* 0x0000000f04057812 */ /* 0x000fe400078ec0ff */
[----:B------:R-:W-:Y:S02]  /*0290*/  LOP3.LUT R6, R6, 0xf, RZ, 0xc0, !PT ;  /* 0x0000000f06067812 */ /* 0x000fe400078ec0ff */
[----:B------:R-:W-:Y:S01]  /*02a0*/  ISETP.GT.U32.OR P2, PT, R7, 0x3f, P2 ;  /* 0x0000003f0700780c */ /* 0x000fe20001744470 */
[----:B------:R-:W-:Y:S01]  /*02b0*/  HFMA2 R7, -RZ, RZ, 0, 0 ;  /* 0x00000000ff077431 */ /* 0x000fe200000001ff */
[----:B------:R-:W-:Y:S02]  /*02c0*/  SHF.L.U32 R40, R40, 0x1, RZ ;  /* 0x0000000128287819 */ /* 0x000fe400000006ff */
[----:B------:R-:W-:-:S02]  /*02d0*/  LOP3.LUT R36, R5, 0x300, R36, 0xf8, !PT ;  /* 0x0000030005247812 */ /* 0x000fc400078ef824 */
[----:B------:R-:W-:Y:S02]  /*02e0*/  LEA R33, R8, R3, 0x1 ;  /* 0x0000000308217211 */ /* 0x000fe400078e08ff */
[----:B------:R-:W-:Y:S02]  /*02f0*/  LOP3.LUT R37, R6, 0x300, R37, 0xf8, !PT ;  /* 0x0000030006257812 */ /* 0x000fe400078ef825 */
[----:B------:R-:W-:Y:S02]  /*0300*/  MOV R5, RZ ;  /* 0x000000ff00057202 */ /* 0x000fe40000000f00 */
[----:B0-----:R-:W-:Y:S02]  /*0310*/  LEA R32, R2, R13, 0x4 ;  /* 0x0000000d02207211 */ /* 0x001fe400078e20ff */
[C---:B------:R-:W-:Y:S02]  /*0320*/  ISETP.GT.U32.OR P1, PT, R8.reuse, 0x15, P1 ;  /* 0x000000150800780c */ /* 0x040fe40000f24470 */
[----:B------:R-:W-:-:S02]  /*0330*/  ISETP.GT.U32.OR P2, PT, R8, 0x14, P2 ;  /* 0x000000140800780c */ /* 0x000fc40001744470 */
[----:B------:R-:W-:Y:S02]  /*0340*/  ISETP.GT.U32.OR P0, PT, R8, 0x14, P0 ;  /* 0x000000140800780c */ /* 0x000fe40000704470 */
[----:B------:R-:W-:Y:S02]  /*0350*/  LEA R38, R38, UR4, 0x2 ;  /* 0x0000000426267c11 */ /* 0x000fe4000f8e10ff */
[----:B------:R-:W-:Y:S02]  /*0360*/  LEA R40, R40, UR6, 0x2 ;  /* 0x0000000628287c11 */ /* 0x000fe4000f8e10ff */
[----:B----4-:R-:W-:-:S07]  /*0370*/  LEA R3, R13, UR4, 0x6 ;  /* 0x000000040d037c11 */ /* 0x010fce000f8e30ff */
.L_x_0:
[----:B------:R-:W0:Y:S01]  /*0380*/  LDC.64 R12, c[0x0][0x380] ;  /* 0x0000e000ff0c7b82 */ /* 0x000e220000000a00 */
[----:B------:R-:W-:Y:S01]  /*0390*/  LEA R4, R32, R34, 0x6 ;  /* 0x0000002220047211 */ /* 0x000fe200078e30ff */
[----:B------:R-:W-:-:S03]  /*03a0*/  IMAD R15, R34, 0x3100, R33 ;  /* 0x00003100220f7824 */ /* 0x000fc600078e0221 */
[----:B------:R-:W-:-:S03]  /*03b0*/  SHF.L.U32 R4, R4, 0x4, RZ ;  /* 0x0000000404047819 */ /* 0x000fc600000006ff */
[----:B------:R-:W1:Y:S01]  /*03c0*/  @!P1 LDC.64 R22, c[0x0][0x388] ;  /* 0x0000e200ff169b82 */ /* 0x000e620000000a00 */
[-C--:B------:R-:W-:Y:S02]  /*03d0*/  @!P1 IADD3 R19, PT, PT, R39, R4.reuse, RZ ;  /* 0x0000000427139210 */ /* 0x080fe40007ffe0ff */
[-C--:B------:R-:W-:Y:S02]  /*03e0*/  @!P2 IADD3 R25, PT, PT, R37, R4.reuse, RZ ;  /* 0x000000042519a210 */ /* 0x080fe40007ffe0ff */
[----:B------:R-:W-:-:S03]  /*03f0*/  @!P0 IADD3 R27, PT, PT, R36, R4, RZ ;  /* 0x00000004241b8210 */ /* 0x000fc60007ffe0ff */
[----:B------:R-:W-:Y:S08]  /*0400*/  BAR.SYNC.DEFER_BLOCKING 0x0 ;  /* 0x0000000000007b1d */ /* 0x000ff00000010000 */
[----:B------:R-:W2:Y:S01]  /*0410*/  @!P2 LDC.64 R20, c[0x0][0x388] ;  /* 0x0000e200ff14ab82 */ /* 0x000ea20000000a00 */
[----:B0-----:R-:W-:-:S07]  /*0420*/  IMAD.WIDE.U32 R12, R15, 0x4, R12 ;  /* 0x000000040f0c7825 */ /* 0x001fce00078e000c */
[----:B------:R-:W0:Y:S01]  /*0430*/  @!P0 LDC.64 R16, c[0x0][0x388] ;  /* 0x0000e200ff108b82 */ /* 0x000e220000000a00 */
[----:B------:R-:W3:Y:S01]  /*0440*/  LDG.E.CONSTANT R18, desc[UR8][R12.64] ;  /* 0x000000080c127981 */ /* 0x000ee2000c1e9900 */
[----:B-1----:R-:W-:-:S03]  /*0450*/  @!P1 IMAD.WIDE.U32 R22, R19, 0x4, R22 ;  /* 0x0000000413169825 */ /* 0x002fc600078e0016 */
[----:B------:R-:W3:Y:S04]  /*0460*/  LDG.E.CONSTANT R19, desc[UR8][R12.64+0x4] ;  /* 0x000004080c137981 */ /* 0x000ee8000c1e9900 */
[----:B------:R-:W4:Y:S01]  /*0470*/  @!P1 LDG.E.CONSTANT R41, desc[UR8][R22.64] ;  /* 0x0000000816299981 */ /* 0x000f22000c1e9900 */
[----:B--2---:R-:W-:-:S05]  /*0480*/  @!P2 IMAD.WIDE.U32 R20, R25, 0x4, R20 ;  /* 0x000000041914a825 */ /* 0x004fca00078e0014 */
[----:B------:R-:W2:Y:S01]  /*0490*/  @!P2 LDG.E.CONSTANT R28, desc[UR8][R20.64] ;  /* 0x00000008141ca981 */ /* 0x000ea2000c1e9900 */
[----:B0-----:R-:W-:-:S05]  /*04a0*/  @!P0 IMAD.WIDE.U32 R16, R27, 0x4, R16 ;  /* 0x000000041b108825 */ /* 0x001fca00078e0010 */
[----:B------:R-:W5:Y:S04]  /*04b0*/  @!P0 LDG.E.CONSTANT R30, desc[UR8][R16.64] ;  /* 0x00000008101e8981 */ /* 0x000f68000c1e9900 */
[----:B---3--:R-:W-:Y:S04]  /*04c0*/  STS.64 [R40], R18 ;  /* 0x0000001228007388 */ /* 0x008fe80000000a00 */
[----:B----4-:R-:W-:Y:S04]  /*04d0*/  @!P1 STS [R38], R41 ;  /* 0x0000002926009388 */ /* 0x010fe80000000800 */
[----:B--2---:R-:W-:Y:S04]  /*04e0*/  @!P2 STS [R38+0x4], R28 ;  /* 0x0000041c2600a388 */ /* 0x004fe80000000800 */
[----:B-----5:R-:W-:Y:S01]  /*04f0*/  @!P0 STS [R38+0x8], R30 ;  /* 0x0000081e26008388 */ /* 0x020fe20000000800 */
[----:B------:R-:W-:Y:S06]  /*0500*/  BAR.SYNC.DEFER_BLOCKING 0x0 ;  /* 0x0000000000007b1d */ /* 0x000fec0000010000 */
[----:B------:R-:W-:Y:S04]  /*0510*/  LDS R4, [R35] ;  /* 0x0000000023047984 */ /* 0x000fe80000000800 */
[----:B------:R-:W0:Y:S04]  /*0520*/  LDS.128 R20, [R3+0x400] ;  /* 0x0004000003147984 */ /* 0x000e280000000c00 */
[----:B------:R-:W1:Y:S04]  /*0530*/  LDS.128 R12, [R3] ;  /* 0x00000000030c7984 */ /* 0x000e680000000c00 */
[----:B------:R-:W2:Y:S04]  /*0540*/  LDS R31, [R35+0x70] ;  /* 0x00007000231f7984 */ /* 0x000ea80000000800 */
[----:B------:R-:W3:Y:S04]  /*0550*/  LDS.128 R24, [R3+0x800] ;  /* 0x0008000003187984 */ /* 0x000ee80000000c00 */
[----:B------:R-:W4:Y:S04]  /*0560*/  LDS.128 R16, [R3+0xc00] ;  /* 0x000c000003107984 */ /* 0x000f280000000c00 */
[----:B------:R-:W5:Y:S04]  /*0570*/  LDS R6, [R35+0xe0] ;  /* 0x0000e00023067984 */ /* 0x000f680000000800 */
[----:B------:R-:W5:Y:S04]  /*0580*/  LDS R8, [R35+0x150] ;  /* 0x0001500023087984 */ /* 0x000f680000000800 */
[----:B------:R-:W5:Y:S01]  /*0590*/  LDS R41, [R35+0x1c0] ;  /* 0x0001c00023297984 */ /* 0x000f620000000800 */
[----:B0-----:R-:W-:-:S03]  /*05a0*/  FFMA R30, R4, R20, R29 ;  /* 0x00000014041e7223 */ /* 0x001fc6000000001d */
[----:B------:R-:W0:Y:S01]  /*05b0*/  LDS R29, [R35+0x230] ;  /* 0x00023000231d7984 */ /* 0x000e220000000800 */
[----:B-1----:R-:W-:Y:S01]  /*05c0*/  FFMA R43, R4, R12, R43 ;  /* 0x0000000c042b7223 */ /* 0x002fe2000000002b */
[-C--:B--2---:R-:W-:Y:S01]  /*05d0*/  FFMA R45, R12, R31.reuse, R45 ;  /* 0x0000001f0c2d7223 */ /* 0x084fe2000000002d */
[----:B------:R-:W-:Y:S01]  /*05e0*/  FFMA R42, R20, R31, R10 ;  /* 0x0000001f142a7223 */ /* 0x000fe2000000000a */
[----:B------:R-:W1:Y:S04]  /*05f0*/  LDS R12, [R35+0x2a0] ;  /* 0x0002a000230c7984 */ /* 0x000e680000000800 */
[----:B------:R-:W2:Y:S01]  /*0600*/  LDS R20, [R35+0x310] ;  /* 0x0003100023147984 */ /* 0x000ea20000000800 */
[C---:B---3--:R-:W-:Y:S01]  /*0610*/  FFMA R9, R4.reuse, R24, R9 ;  /* 0x0000001804097223 */ /* 0x048fe20000000009 */
[----:B----4-:R-:W-:Y:S01]  /*0620*/  FFMA R4, R4, R16, R5 ;  /* 0x0000001004047223 */ /* 0x010fe20000000005 */
[----:B-----5:R-:W-:Y:S01]  /*0630*/  FFMA R10, R6, R13, R43 ;  /* 0x0000000d060a7223 */ /* 0x020fe2000000002b */
[----:B------:R-:W-:Y:S01]  /*0640*/  FFMA R43, R16, R31, R7 ;  /* 0x0000001f102b7223 */ /* 0x000fe20000000007 */
[C---:B------:R-:W-:Y:S01]  /*0650*/  FFMA R9, R6.reuse, R25, R9 ;  /* 0x0000001906097223 */ /* 0x040fe20000000009 */
[----:B------:R-:W-:Y:S01]  /*0660*/  FFMA R5, R6, R17, R4 ;  /* 0x0000001106057223 */ /* 0x000fe20000000004 */
[----:B------:R-:W-:Y:S01]  /*0670*/  FFMA R28, R8, R13, R45 ;  /* 0x0000000d081c7223 */ /* 0x000fe2000000002d */
[----:B------:R-:W-:Y:S01]  /*0680*/  FFMA R13, R24, R31, R11 ;  /* 0x0000001f180d7223 */ /* 0x000fe2000000000b */
[----:B------:R-:W-:Y:S01]  /*0690*/  FFMA R45, R6, R21, R30 ;  /* 0x00000015062d7223 */ /* 0x000fe2000000001e */
[C---:B------:R-:W-:Y:S01]  /*06a0*/  FFMA R43, R8.reuse, R17, R43 ;  /* 0x00000011082b7223 */ /* 0x040fe2000000002b */
[C---:B------:R-:W-:Y:S01]  /*06b0*/  FFMA R21, R8.reuse, R21, R42 ;  /* 0x0000001508157223 */ /* 0x040fe2000000002a */
[----:B------:R-:W-:Y:S01]  /*06c0*/  FFMA R13, R8, R25, R13 ;  /* 0x00000019080d7223 */ /* 0x000fe2000000000d */
[C---:B------:R-:W-:Y:S01]  /*06d0*/  FFMA R17, R41.reuse, R14, R10 ;  /* 0x0000000e29117223 */ /* 0x040fe2000000000a */
[C---:B------:R-:W-:Y:S01]  /*06e0*/  FFMA R30, R41.reuse, R26, R9 ;  /* 0x0000001a291e7223 */ /* 0x040fe20000000009 */
[C---:B------:R-:W-:Y:S01]  /*06f0*/  FFMA R16, R41.reuse, R18, R5 ;  /* 0x0000001229107223 */ /* 0x040fe20000000005 */
[----:B------:R-:W-:Y:S04]  /*0700*/  LDS R31, [R35+0x380] ;  /* 0x00038000231f7984 */ /* 0x000fe80000000800 */
[----:B------:R-:W3:Y:S04]  /*0710*/  LDS.128 R4, [R3+0x10] ;  /* 0x0000100003047984 */ /* 0x000ee80000000c00 */
[----:B------:R-:W4:Y:S04]  /*0720*/  LDS R25, [R35+0x3f0] ;  /* 0x0003f00023197984 */ /* 0x000f280000000800 */
[----:B------:R-:W5:Y:S01]  /*0730*/  LDS.128 R8, [R3+0x410] ;  /* 0x0004100003087984 */ /* 0x000f620000000c00 */
[----:B------:R-:W-:Y:S01]  /*0740*/  FFMA R42, R41, R22, R45 ;  /* 0x00000016292a7223 */ /* 0x000fe2000000002d */
[C---:B0-----:R-:W-:Y:S01]  /*0750*/  FFMA R45, R29.reuse, R14, R28 ;  /* 0x0000000e1d2d7223 */ /* 0x041fe2000000001c */
[C---:B------:R-:W-:Y:S01]  /*0760*/  FFMA R14, R29.reuse, R22, R21 ;  /* 0x000000161d0e7223 */ /* 0x040fe20000000015 */
[C---:B------:R-:W-:Y:S01]  /*0770*/  FFMA R44, R29.reuse, R26, R13 ;  /* 0x0000001a1d2c7223 */ /* 0x040fe2000000000d */
[----:B------:R-:W-:Y:S01]  /*0780*/  FFMA R18, R29, R18, R43 ;  /* 0x000000121d127223 */ /* 0x000fe2000000002b */
[C---:B-1----:R-:W-:Y:S01]  /*0790*/  FFMA R22, R12.reuse, R27, R30 ;  /* 0x0000001b0c167223 */ /* 0x042fe2000000001e */
[C---:B------:R-:W-:Y:S01]  /*07a0*/  FFMA R24, R12.reuse, R15, R17 ;  /* 0x0000000f0c187223 */ /* 0x040fe20000000011 */
[C---:B------:R-:W-:Y:S01]  /*07b0*/  FFMA R41, R12.reuse, R23, R42 ;  /* 0x000000170c297223 */ /* 0x040fe2000000002a */
[----:B------:R-:W-:Y:S01]  /*07c0*/  FFMA R21, R12, R19, R16 ;  /* 0x000000130c157223 */ /* 0x000fe20000000010 */
[C---:B--2---:R-:W-:Y:S01]  /*07d0*/  FFMA R45, R20.reuse, R15, R45 ;  /* 0x0000000f142d7223 */ /* 0x044fe2000000002d */
[----:B------:R-:W0:Y:S01]  /*07e0*/  LDS R26, [R35+0x460] ;  /* 0x00046000231a7984 */ /* 0x000e220000000800 */
[C---:B------:R-:W-:Y:S01]  /*07f0*/  FFMA R30, R20.reuse, R23, R14 ;  /* 0x00000017141e7223 */ /* 0x040fe2000000000e */
[C---:B------:R-:W-:Y:S01]  /*0800*/  FFMA R43, R20.reuse, R27, R44 ;  /* 0x0000001b142b7223 */ /* 0x040fe2000000002c */
[----:B------:R-:W-:Y:S01]  /*0810*/  FFMA R20, R20, R19, R18 ;  /* 0x0000001314147223 */ /* 0x000fe20000000012 */
[----:B------:R-:W1:Y:S04]  /*0820*/  LDS R28, [R35+0x4d0] ;  /* 0x0004d000231c7984 */ /* 0x000e680000000800 */
[----:B------:R-:W2:Y:S04]  /*0830*/  LDS.128 R12, [R3+0x810] ;  /* 0x00081000030c7984 */ /* 0x000ea80000000c00 */
[----:B------:R-:W2:Y:S04]  /*0840*/  LDS.128 R16, [R3+0xc10] ;  /* 0x000c100003107984 */ /* 0x000ea80000000c00 */
[----:B------:R-:W2:Y:S04]  /*0850*/  LDS R23, [R35+0x540] ;  /* 0x0005400023177984 */ /* 0x000ea80000000800 */
[----:B------:R-:W2:Y:S01]  /*0860*/  LDS R29, [R35+0x5b0] ;  /* 0x0005b000231d7984 */ /* 0x000ea20000000800 */
[----:B---3--:R-:W-:Y:S01]  /*0870*/  FFMA R27, R31, R4, R24 ;  /* 0x000000041f1b7223 */ /* 0x008fe20000000018 */
[----:B----4-:R-:W-:-:S02]  /*0880*/  FFMA R45, R4, R25, R45 ;  /* 0x00000019042d7223 */ /* 0x010fc4000000002d */
[----:B------:R-:W3:Y:S01]  /*0890*/  LDS R4, [R35+0x620] ;  /* 0x0006200023047984 */ /* 0x000ee20000000800 */
[C---:B-----5:R-:W-:Y:S01]  /*08a0*/  FFMA R42, R31.reuse, R8, R41 ;  /* 0x000000081f2a7223 */ /* 0x060fe20000000029 */
[----:B------:R-:W-:Y:S02]  /*08b0*/  FFMA R44, R8, R25, R30 ;  /* 0x00000019082c7223 */ /* 0x000fe4000000001e */
[----:B------:R-:W4:Y:S01]  /*08c0*/  LDS R8, [R35+0x690] ;  /* 0x0006900023087984 */ /* 0x000f220000000800 */
[-C--:B0-----:R-:W-:Y:S01]  /*08d0*/  FFMA R30, R26, R5.reuse, R27 ;  /* 0x000000051a1e7223 */ /* 0x081fe2000000001b */
[----:B-1----:R-:W-:Y:S01]  /*08e0*/  FFMA R24, R28, R5, R45 ;  /* 0x000000051c187223 */ /* 0x002fe2000000002d */
[----:B------:R-:W-:Y:S01]  /*08f0*/  FFMA R41, R26, R9, R42 ;  /* 0x000000091a297223 */ /* 0x000fe2000000002a */
[C---:B--2---:R-:W-:Y:S01]  /*0900*/  FFMA R5, R31.reuse, R12, R22 ;  /* 0x0000000c1f057223 */ /* 0x044fe20000000016 */
[----:B------:R-:W-:Y:S01]  /*0910*/  FFMA R43, R12, R25, R43 ;  /* 0x000000190c2b7223 */ /* 0x000fe2000000002b */
[----:B------:R-:W-:Y:S01]  /*0920*/  FFMA R27, R28, R9, R44 ;  /* 0x000000091c1b7223 */ /* 0x000fe2000000002c */
[----:B------:R-:W-:Y:S01]  /*0930*/  FFMA R12, R31, R16, R21 ;  /* 0x000000101f0c7223 */ /* 0x000fe20000000015 */
[-C--:B------:R-:W-:Y:S01]  /*0940*/  FFMA R9, R26, R13.reuse, R5 ;  /* 0x0000000d1a097223 */ /* 0x080fe20000000005 */
[----:B------:R-:W-:-:S02]  /*0950*/  FFMA R31, R28, R13, R43 ;  /* 0x0000000d1c1f7223 */ /* 0x000fc4000000002b */
[----:B------:R-:W-:Y:S01]  /*0960*/  FFMA R13, R26, R17, R12 ;  /* 0x000000111a0d7223 */ /* 0x000fe2000000000c */
[----:B------:R-:W-:Y:S01]  /*0970*/  FFMA R20, R16, R25, R20 ;  /* 0x0000001910147223 */ /* 0x000fe20000000014 */
[C---:B------:R-:W-:Y:S01]  /*0980*/  FFMA R5, R23.reuse, R6, R30 ;  /* 0x0000000617057223 */ /* 0x040fe2000000001e */
[----:B------:R-:W-:Y:S01]  /*0990*/  FFMA R43, R23, R10, R41 ;  /* 0x0000000a172b7223 */ /* 0x000fe20000000029 */
[----:B------:R-:W-:Y:S01]  /*09a0*/  FFMA R45, R29, R6, R24 ;  /* 0x000000061d2d7223 */ /* 0x000fe20000000018 */
[----:B------:R-:W-:Y:S01]  /*09b0*/  FFMA R12, R23, R18, R13 ;  /* 0x00000012170c7223 */ /* 0x000fe2000000000d */
[----:B------:R-:W-:Y:S01]  /*09c0*/  FFMA R6, R29, R10, R27 ;  /* 0x0000000a1d067223 */ /* 0x000fe2000000001b */
[----:B------:R-:W-:Y:S01]  /*09d0*/  FFMA R41, R23, R14, R9 ;  /* 0x0000000e17297223 */ /* 0x000fe20000000009 */
[----:B------:R-:W-:Y:S01]  /*09e0*/  LDS R13, [R35+0x700] ;  /* 0x00070000230d7984 */ /* 0x000fe20000000800 */
[----:B------:R-:W-:-:S03]  /*09f0*/  FFMA R17, R28, R17, R20 ;  /* 0x000000111c117223 */ /* 0x000fc60000000014 */
[----:B------:R-:W0:Y:S04]  /*0a00*/  LDS.128 R24, [R3+0x420] ;  /* 0x0004200003187984 */ /* 0x000e280000000c00 */
[----:B------:R-:W1:Y:S01]  /*0a10*/  LDS R9, [R35+0x770] ;  /* 0x0007700023097984 */ /* 0x000e620000000800 */
[----:B------:R-:W-:-:S03]  /*0a20*/  FFMA R44, R29, R18, R17 ;  /* 0x000000121d2c7223 */ /* 0x000fc60000000011 */
[----:B------:R-:W2:Y:S01]  /*0a30*/  LDS.128 R20, [R3+0x20] ;  /* 0x0000200003147984 */ /* 0x000ea20000000c00 */
[C---:B---3--:R-:W-:Y:S01]  /*0a40*/  FFMA R42, R4.reuse, R7, R5 ;  /* 0x00000007042a7223 */ /* 0x048fe20000000005 */
[C---:B------:R-:W-:Y:S01]  /*0a50*/  FFMA R43, R4.reuse, R11, R43 ;  /* 0x0000000b042b7223 */ /* 0x040fe2000000002b */
[C---:B------:R-:W-:Y:S01]  /*0a60*/  FFMA R41, R4.reuse, R15, R41 ;  /* 0x0000000f04297223 */ /* 0x040fe20000000029 */
[----:B------:R-:W-:Y:S01]  /*0a70*/  FFMA R10, R4, R19, R12 ;  /* 0x00000013040a7223 */ /* 0x000fe2000000000c */
[C---:B----4-:R-:W-:Y:S01]  /*0a80*/  FFMA R45, R8.reuse, R7, R45 ;  /* 0x00000007082d7223 */ /* 0x050fe2000000002d */
[C---:B------:R-:W-:Y:S01]  /*0a90*/  FFMA R18, R8.reuse, R11, R6 ;  /* 0x0000000b08127223 */ /* 0x040fe20000000006 */
[----:B------:R-:W-:Y:S01]  /*0aa0*/  FFMA R16, R29, R14, R31 ;  /* 0x0000000e1d107223 */ /* 0x000fe2000000001f */
[----:B------:R-:W3:Y:S04]  /*0ab0*/  LDS.128 R4, [R3+0xc20] ;  /* 0x000c200003047984 */ /* 0x000ee80000000c00 */
[----:B------:R-:W4:Y:S04]  /*0ac0*/  LDS.128 R28, [R3+0x820] ;  /* 0x00082000031c7984 */ /* 0x000f280000000c00 */
[----:B------:R-:W5:Y:S04]  /*0ad0*/  LDS R14, [R35+0x7e0] ;  /* 0x0007e000230e7984 */ /* 0x000f680000000800 */
[----:B------:R-:W5:Y:S01]  /*0ae0*/  LDS R12, [R35+0x850] ;  /* 0x00085000230c7984 */ /* 0x000f620000000800 */
[----:B------:R-:W-:-:S03]  /*0af0*/  FFMA R11, R8, R19, R44 ;  /* 0x00000013080b7223 */ /* 0x000fc6000000002c */
[----:B------:R-:W5:Y:S01]  /*0b00*/  LDS R17, [R35+0x8c0] ;  /* 0x0008c00023117984 */ /* 0x000f620000000800 */
[----:B------:R-:W-:-:S03]  /*0b10*/  FFMA R16, R8, R15, R16 ;  /* 0x0000000f08107223 */ /* 0x000fc60000000010 */
[----:B------:R-:W5:Y:S01]  /*0b20*/  LDS R19, [R35+0x930] ;  /* 0x0009300023137984 */ /* 0x000f620000000800 */
[C---:B0-----:R-:W-:Y:S01]  /*0b30*/  FFMA R8, R13.reuse, R24, R43 ;  /* 0x000000180d087223 */ /* 0x041fe2000000002b */
[-C--:B-1----:R-:W-:Y:S02]  /*0b40*/  FFMA R43, R24, R9.reuse, R18 ;  /* 0x00000009182b7223 */ /* 0x082fe40000000012 */
[----:B------:R-:W0:Y:S01]  /*0b50*/  LDS R18, [R35+0x9a0] ;  /* 0x0009a00023127984 */ /* 0x000e220000000800 */
[C---:B--2---:R-:W-:Y:S01]  /*0b60*/  FFMA R15, R13.reuse, R20, R42 ;  /* 0x000000140d0f7223 */ /* 0x044fe2000000002a */
[-C--:B------:R-:W-:Y:S02]  /*0b70*/  FFMA R45, R20, R9.reuse, R45 ;  /* 0x00000009142d7223 */ /* 0x080fe4000000002d */
[----:B------:R-:W1:Y:S01]  /*0b80*/  LDS R20, [R35+0xa10] ;  /* 0x000a100023147984 */ /* 0x000e620000000800 */
[C---:B---3--:R-:W-:Y:S01]  /*0b90*/  FFMA R10, R13.reuse, R4, R10 ;  /* 0x000000040d0a7223 */ /* 0x048fe2000000000a */
[----:B----4-:R-:W-:Y:S01]  /*0ba0*/  FFMA R42, R13, R28, R41 ;  /* 0x0000001c0d2a7223 */ /* 0x010fe20000000029 */
[-C--:B------:R-:W-:Y:S01]  /*0bb0*/  FFMA R13, R4, R9.reuse, R11 ;  /* 0x00000009040d7223 */ /* 0x080fe2000000000b */
[----:B------:R-:W-:Y:S01]  /*0bc0*/  FFMA R28, R28, R9, R16 ;  /* 0x000000091c1c7223 */ /* 0x000fe20000000010 */
[C---:B-----5:R-:W-:Y:S01]  /*0bd0*/  FFMA R41, R14.reuse, R25, R8 ;  /* 0x000000190e297223 */ /* 0x060fe20000000008 */
[----:B------:R-:W-:-:S02]  /*0be0*/  FFMA R4, R14, R5, R10 ;  /* 0x000000050e047223 */ /* 0x000fc4000000000a */
[----:B------:R-:W-:Y:S01]  /*0bf0*/  LDS.128 R8, [R3+0x30] ;  /* 0x0000300003087984 */ /* 0x000fe20000000c00 */
[C---:B------:R-:W-:Y:S01]  /*0c00*/  FFMA R43, R12.reuse, R25, R43 ;  /* 0x000000190c2b7223 */ /* 0x040fe2000000002b */
[----:B------:R-:W-:Y:S01]  /*0c10*/  FFMA R24, R12, R21, R45 ;  /* 0x000000150c187223 */ /* 0x000fe2000000002d */
[C---:B------:R-:W-:Y:S01]  /*0c20*/  FFMA R45, R14.reuse, R29, R42 ;  /* 0x0000001d0e2d7223 */ /* 0x040fe2000000002a */
[----:B------:R-:W2:Y:S01]  /*0c30*/  LDS R25, [R35+0xaf0] ;  /* 0x000af00023197984 */ /* 0x000ea20000000800 */
[----:B------:R-:W-:Y:S01]  /*0c40*/  FFMA R16, R14, R21, R15 ;  /* 0x000000150e107223 */ /* 0x000fe2000000000f */
[C---:B------:R-:W-:Y:S01]  /*0c50*/  FFMA R29, R12.reuse, R29, R28 ;  /* 0x0000001d0c1d7223 */ /* 0x040fe2000000001c */
[----:B------:R-:W-:Y:S01]  /*0c60*/  FFMA R5, R12, R5, R13 ;  /* 0x000000050c057223 */ /* 0x000fe2000000000d */
[----:B------:R-:W3:Y:S04]  /*0c70*/  LDS R21, [R35+0xa80] ;  /* 0x000a800023157984 */ /* 0x000ee80000000800 */
[----:B------:R-:W4:Y:S01]  /*0c80*/  LDS.128 R12, [R3+0x430] ;  /* 0x00043000030c7984 */ /* 0x000f220000000c00 */
[C---:B------:R-:W-:Y:S01]  /*0c90*/  FFMA R28, R17.reuse, R22, R16 ;  /* 0x00000016111c7223 */ /* 0x040fe20000000010 */
[C---:B------:R-:W-:Y:S01]  /*0ca0*/  FFMA R16, R17.reuse, R26, R41 ;  /* 0x0000001a11107223 */ /* 0x040fe20000000029 */
[C---:B------:R-:W-:Y:S01]  /*0cb0*/  FFMA R42, R17.reuse, R30, R45 ;  /* 0x0000001e112a7223 */ /* 0x040fe2000000002d */
[----:B------:R-:W-:Y:S01]  /*0cc0*/  FFMA R4, R17, R6, R4 ;  /* 0x0000000611047223 */ /* 0x000fe20000000004 */
[C---:B------:R-:W-:Y:S01]  /*0cd0*/  FFMA R17, R19.reuse, R22, R24 ;  /* 0x0000001613117223 */ /* 0x040fe20000000018 */
[C---:B------:R-:W-:Y:S01]  /*0ce0*/  FFMA R6, R19.reuse, R6, R5 ;  /* 0x0000000613067223 */ /* 0x040fe20000000005 */
[----:B------:R-:W5:Y:S01]  /*0cf0*/  LDS R24, [R35+0xb60] ;  /* 0x000b600023187984 */ /* 0x000f620000000800 */
[----:B------:R-:W-:Y:S01]  /*0d00*/  FFMA R30, R19, R30, R29 ;  /* 0x0000001e131e7223 */ /* 0x000fe2000000001d */
[----:B0-----:R-:W-:-:S02]  /*0d10*/  FFMA R28, R18, R23, R28 ;  /* 0x00000017121c7223 */ /* 0x001fc4000000001c */
[----:B------:R-:W0:Y:S01]  /*0d20*/  LDS R22, [R35+0xbd0] ;  /* 0x000bd00023167984 */ /* 0x000e220000000800 */
[----:B------:R-:W-:Y:S01]  /*0d30*/  FFMA R26, R19, R26, R43 ;  /* 0x0000001a131a7223 */ /* 0x000fe2000000002b */
[C---:B------:R-:W-:Y:S01]  /*0d40*/  FFMA R29, R18.reuse, R27, R16 ;  /* 0x0000001b121d7223 */ /* 0x040fe20000000010 */
[C---:B------:R-:W-:Y:S01]  /*0d50*/  FFMA R42, R18.reuse, R31, R42 ;  /* 0x0000001f122a7223 */ /* 0x040fe2000000002a */
[----:B------:R-:W-:Y:S01]  /*0d60*/  FFMA R41, R18, R7, R4 ;  /* 0x0000000712297223 */ /* 0x000fe20000000004 */
[C---:B-1----:R-:W-:Y:S01]  /*0d70*/  FFMA R23, R20.reuse, R23, R17 ;  /* 0x0000001714177223 */ /* 0x042fe20000000011 */
[C---:B------:R-:W-:Y:S01]  /*0d80*/  FFMA R43, R20.reuse, R7, R6 ;  /* 0x00000007142b7223 */ /* 0x040fe20000000006 */
[----:B------:R-:W1:Y:S04]  /*0d90*/  LDS.128 R16, [R3+0x830] ;  /* 0x0008300003107984 */ /* 0x000e680000000c00 */
[----:B------:R-:W1:Y:S01]  /*0da0*/  LDS.128 R4, [R3+0xc30] ;  /* 0x000c300003047984 */ /* 0x000e620000000c00 */
[C---:B------:R-:W-:Y:S01]  /*0db0*/  FFMA R27, R20.reuse, R27, R26 ;  /* 0x0000001b141b7223 */ /* 0x040fe2000000001a */
[----:B------:R-:W-:-:S02]  /*0dc0*/  FFMA R31, R20, R31, R30 ;  /* 0x0000001f141f7223 */ /* 0x000fc4000000001e */
[----:B------:R-:W1:Y:S01]  /*0dd0*/  LDS R45, [R35+0xc40] ;  /* 0x000c4000232d7984 */ /* 0x000e620000000800 */
[----:B--2---:R-:W-:-:S03]  /*0de0*/  FFMA R20, R8, R25, R23 ;  /* 0x0000001908147223 */ /* 0x004fc60000000017 */
[----:B------:R-:W2:Y:S01]  /*0df0*/  LDS R23, [R35+0xcb0] ;  /* 0x000cb00023177984 */ /* 0x000ea20000000800 */
[----:B---3--:R-:W-:-:S03]  /*0e00*/  FFMA R28, R21, R8, R28 ;  /* 0x00000008151c7223 */ /* 0x008fc6000000001c */
[----:B------:R-:W3:Y:S01]  /*0e10*/  LDS R8, [R35+0xd90] ;  /* 0x000d900023087984 */ /* 0x000ee20000000800 */
[----:B----4-:R-:W-:Y:S01]  /*0e20*/  FFMA R26, R21, R12, R29 ;  /* 0x0000000c151a7223 */ /* 0x010fe2000000001d */
[----:B------:R-:W-:Y:S02]  /*0e30*/  FFMA R27, R12, R25, R27 ;  /* 0x000000190c1b7223 */ /* 0x000fe4000000001b */
[----:B------:R-:W4:Y:S01]  /*0e40*/  LDS R12, [R35+0xd20] ;  /* 0x000d2000230c7984 */ /* 0x000f220000000800 */
[----:B------:R-:W-:Y:S01]  /*0e50*/  IADD3 R34, PT, PT, R34, 0x1, RZ ;  /* 0x0000000122227810 */ /* 0x000fe20007ffe0ff */
[----:B-----5:R-:W-:-:S03]  /*0e60*/  FFMA R28, R24, R9, R28 ;  /* 0x00000009181c7223 */ /* 0x020fc6000000001c */
[----:B------:R-:W-:Y:S01]  /*0e70*/  ISETP.NE.AND P3, PT, R34, 0x10, PT ;  /* 0x000000102200780c */ /* 0x000fe20003f65270 */
[----:B0-----:R-:W-:Y:S01]  /*0e80*/  FFMA R20, R22, R9, R20 ;  /* 0x0000000916147223 */ /* 0x001fe20000000014 */
[-C--:B------:R-:W-:Y:S01]  /*0e90*/  FFMA R9, R24, R13.reuse, R26 ;  /* 0x0000000d18097223 */ /* 0x080fe2000000001a */
[----:B------:R-:W-:Y:S01]  /*0ea0*/  FFMA R13, R22, R13, R27 ;  /* 0x0000000d160d7223 */ /* 0x000fe2000000001b */
[C---:B-1----:R-:W-:Y:S01]  /*0eb0*/  FFMA R27, R21.reuse, R16, R42 ;  /* 0x00000010151b7223 */ /* 0x042fe2000000002a */
[-C--:B------:R-:W-:Y:S01]  /*0ec0*/  FFMA R31, R16, R25.reuse, R31 ;  /* 0x00000019101f7223 */ /* 0x080fe2000000001f */
[----:B------:R-:W-:Y:S01]  /*0ed0*/  FFMA R16, R21, R4, R41 ;  /* 0x0000000415107223 */ /* 0x000fe20000000029 */
[----:B------:R-:W-:Y:S01]  /*0ee0*/  FFMA R43, R4, R25, R43 ;  /* 0x00000019042b7223 */ /* 0x000fe2000000002b */
[-C--:B------:R-:W-:Y:S01]  /*0ef0*/  FFMA R27, R24, R17.reuse, R27 ;  /* 0x00000011181b7223 */ /* 0x080fe2000000001b */
[----:B------:R-:W-:Y:S01]  /*0f00*/  FFMA R31, R22, R17, R31 ;  /* 0x00000011161f7223 */ /* 0x000fe2000000001f */
[-C--:B------:R-:W-:Y:S01]  /*0f10*/  FFMA R17, R24, R5.reuse, R16 ;  /* 0x0000000518117223 */ /* 0x080fe20000000010 */
[----:B------:R-:W-:Y:S01]  /*0f20*/  FFMA R43, R22, R5, R43 ;  /* 0x00000005162b7223 */ /* 0x000fe2000000002b */
[C---:B------:R-:W-:Y:S01]  /*0f30*/  FFMA R5, R45.reuse, R10, R28 ;  /* 0x0000000a2d057223 */ /* 0x040fe2000000001c */
[C---:B------:R-:W-:Y:S01]  /*0f40*/  FFMA R4, R45.reuse, R14, R9 ;  /* 0x0000000e2d047223 */ /* 0x040fe20000000009 */
[C---:B------:R-:W-:Y:S01]  /*0f50*/  FFMA R16, R45.reuse, R18, R27 ;  /* 0x000000122d107223 */ /* 0x040fe2000000001b */
[----:B------:R-:W-:Y:S01]  /*0f60*/  FFMA R22, R45, R6, R17 ;  /* 0x000000062d167223 */ /* 0x000fe20000000011 */
[C---:B--2---:R-:W-:Y:S01]  /*0f70*/  FFMA R45, R23.reuse, R10, R20 ;  /* 0x0000000a172d7223 */ /* 0x044fe20000000014 */
[C---:B------:R-:W-:Y:S01]  /*0f80*/  FFMA R10, R23.reuse, R14, R13 ;  /* 0x0000000e170a7223 */ /* 0x040fe2000000000d */
[C---:B------:R-:W-:Y:S01]  /*0f90*/  FFMA R18, R23.reuse, R18, R31 ;  /* 0x0000001217127223 */ /* 0x040fe2000000001f */
[----:B------:R-:W-:Y:S01]  /*0fa0*/  FFMA R6, R23, R6, R43 ;  /* 0x0000000617067223 */ /* 0x000fe2000000002b */
[C---:B---3--:R-:W-:Y:S01]  /*0fb0*/  FFMA R45, R8.reuse, R11, R45 ;  /* 0x0000000b082d7223 */ /* 0x048fe2000000002d */
[----:B------:R-:W-:Y:S01]  /*0fc0*/  FFMA R10, R8, R15, R10 ;  /* 0x0000000f080a7223 */ /* 0x000fe2000000000a */
[C---:B----4-:R-:W-:Y:S01]  /*0fd0*/  FFMA R43, R12.reuse, R11, R5 ;  /* 0x0000000b0c2b7223 */ /* 0x050fe20000000005 */
[C---:B------:R-:W-:Y:S01]  /*0fe0*/  FFMA R5, R12.reuse, R7, R22 ;  /* 0x000000070c057223 */ /* 0x040fe20000000016 */
[C---:B------:R-:W-:Y:S01]  /*0ff0*/  FFMA R29, R12.reuse, R15, R4 ;  /* 0x0000000f0c1d7223 */ /* 0x040fe20000000004 */
[-C--:B------:R-:W-:Y:S01]  /*1000*/  FFMA R9, R12, R19.reuse, R16 ;  /* 0x000000130c097223 */ /* 0x080fe20000000010 */
[C---:B------:R-:W-:Y:S01]  /*1010*/  FFMA R11, R8.reuse, R19, R18 ;  /* 0x00000013080b7223 */ /* 0x040fe20000000012 */
[----:B------:R-:W-:Y:S01]  /*1020*/  FFMA R7, R8, R7, R6 ;  /* 0x0000000708077223 */ /* 0x000fe20000000006 */
[----:B------:R-:W-:Y:S06]  /*1030*/  @P3 BRA `(.L_x_0) ;  /* 0xfffffff000d03947 */ /* 0x000fec000383ffff */
[----:B------:R-:W0:Y:S01]  /*1040*/  S2R R18, SR_TID.Z ;  /* 0x0000000000127919 */ /* 0x000e220000002300 */
[----:B------:R-:W1:Y:S01]  /*1050*/  LDC.64 R14, c[0x0][0x398] ;  /* 0x0000e600ff0e7b82 */ /* 0x000e620000000a00 */
[----:B------:R-:W-:-:S07]  /*1060*/  SHF.L.U32 R3, R2, 0x6, RZ ;  /* 0x0000000602037819 */ /* 0x000fce00000006ff */
[----:B------:R-:W2:Y:S01]  /*1070*/  LDC.64 R12, c[0x0][0x390] ;  /* 0x0000e400ff0c7b82 */ /* 0x000ea20000000a00 */
[----:B0-----:R-:W-:-:S05]  /*1080*/  LOP3.LUT R3, R3, R18, RZ, 0xfc, !PT ;  /* 0x0000001203037212 */ /* 0x001fca00078efcff */
[----:B-1----:R-:W-:-:S05]  /*1090*/  IMAD.WIDE.U32 R14, R3, 0x4, R14 ;  /* 0x00000004030e7825 */ /* 0x002fca00078e000e */
[----:B------:R-:W3:Y:S04]  /*10a0*/  LDG.E.CONSTANT R4, desc[UR8][R14.64] ;  /* 0x000000080e047981 */ /* 0x000ee8000c1e9900 */
[----:B------:R-:W4:Y:S04]  /*10b0*/  LDG.E.CONSTANT R6, desc[UR8][R14.64+0x40] ;  /* 0x000040080e067981 */ /* 0x000f28000c1e9900 */
[----:B------:R-:W5:Y:S04]  /*10c0*/  LDG.E.CONSTANT R8, desc[UR8][R14.64+0x80] ;  /* 0x000080080e087981 */ /* 0x000f68000c1e9900 */
[----:B------:R-:W5:Y:S01]  /*10d0*/  LDG.E.CONSTANT R16, desc[UR8][R14.64+0xc0] ;  /* 0x0000c0080e107981 */ /* 0x000f62000c1e9900 */
[----:B------:R-:W-:Y:S01]  /*10e0*/  IMAD R18, R18, 0x310, RZ ;  /* 0x0000031012127824 */ /* 0x000fe200078e02ff */
[----:B------:R-:W0:Y:S04]  /*10f0*/  S2R R3, SR_TID.X ;  /* 0x0000000000037919 */ /* 0x000e280000002100 */
[----:B0-----:R-:W-:-:S05]  /*1100*/  IADD3 R3, PT, PT, R18, R3, RZ ;  /* 0x0000000312037210 */ /* 0x001fca0007ffe0ff */
[----:B------:R-:W-:-:S04]  /*1110*/  IMAD R3, R2, 0xc400, R3 ;  /* 0x0000c40002037824 */ /* 0x000fc800078e0203 */
[----:B------:R-:W-:-:S04]  /*1120*/  IMAD R3, R0, 0x38, R3 ;  /* 0x0000003800037824 */ /* 0x000fc800078e0203 */
[----:B--2---:R-:W-:-:S04]  /*1130*/  IMAD.WIDE.U32 R2, R3, 0x4, R12 ;  /* 0x0000000403027825 */ /* 0x004fc800078e000c */
[--C-:B---3--:R-:W-:Y:S01]  /*1140*/  FADD R43, R43, R4.reuse ;  /* 0x000000042b2b7221 */ /* 0x108fe20000000000 */
[----:B------:R-:W-:Y:S01]  /*1150*/  FADD R4, R45, R4 ;  /* 0x000000042d047221 */ /* 0x000fe20000000000 */
[--C-:B----4-:R-:W-:Y:S01]  /*1160*/  FADD R29, R29, R6.reuse ;  /* 0x000000061d1d7221 */ /* 0x110fe20000000000 */
[----:B------:R-:W-:-:S03]  /*1170*/  FADD R6, R10, R6 ;  /* 0x000000060a067221 */ /* 0x000fc60000000000 */
[----:B------:R-:W-:Y:S01]  /*1180*/  FMNMX R13, RZ, R4, !PT ;  /* 0x00000004ff0d7209 */ /* 0x000fe20007800000 */
[--C-:B-----5:R-:W-:Y:S01]  /*1190*/  FADD R9, R9, R8.reuse ;  /* 0x0000000809097221 */ /* 0x120fe20000000000 */
[----:B------:R-:W-:Y:S01]  /*11a0*/  FADD R8, R11, R8 ;  /* 0x000000080b087221 */ /* 0x000fe20000000000 */
[----:B------:R-:W-:Y:S02]  /*11b0*/  FMNMX R43, RZ, R43, !PT ;  /* 0x0000002bff2b7209 */ /* 0x000fe40007800000 */
[----:B------:R0:W-:Y:S01]  /*11c0*/  STG.E desc[UR8][R2.64+0x70], R13 ;  /* 0x0000700d02007986 */ /* 0x0001e2000c101908 */
[--C-:B------:R-:W-:Y:S01]  /*11d0*/  FADD R5, R5, R16.reuse ;  /* 0x0000001005057221 */ /* 0x100fe20000000000 */
[----:B------:R-:W-:Y:S01]  /*11e0*/  FADD R16, R7, R16 ;  /* 0x0000001007107221 */ /* 0x000fe20000000000 */
[----:B------:R-:W-:Y:S01]  /*11f0*/  FMNMX R29, RZ, R29, !PT ;  /* 0x0000001dff1d7209 */ /* 0x000fe20007800000 */
[----:B------:R-:W-:Y:S01]  /*1200*/  STG.E desc[UR8][R2.64], R43 ;  /* 0x0000002b02007986 */ /* 0x000fe2000c101908 */
[----:B------:R-:W-:-:S02]  /*1210*/  FMNMX R7, RZ, R6, !PT ;  /* 0x00000006ff077209 */ /* 0x000fc40007800000 */
[----:B------:R-:W-:Y:S01]  /*1220*/  FMNMX R9, RZ, R9, !PT ;  /* 0x00000009ff097209 */ /* 0x000fe20007800000 */
[----:B------:R-:W-:Y:S01]  /*1230*/  STG.E desc[UR8][R2.64+0xc400], R29 ;  /* 0x00c4001d02007986 */ /* 0x000fe2000c101908 */
[----:B------:R-:W-:Y:S02]  /*1240*/  FMNMX R11, RZ, R8, !PT ;  /* 0x00000008ff0b7209 */ /* 0x000fe40007800000 */
[----:B------:R-:W-:Y:S01]  /*1250*/  FMNMX R5, RZ, R5, !PT ;  /* 0x00000005ff057209 */ /* 0x000fe20007800000 */
[----:B------:R-:W-:Y:S01]  /*1260*/  STG.E desc[UR8][R2.64+0xc470], R7 ;  /* 0x00c4700702007986 */ /* 0x000fe2000c101908 */
[----:B0-----:R-:W-:-:S03]  /*1270*/  FMNMX R13, RZ, R16, !PT ;  /* 0x00000010ff0d7209 */ /* 0x001fc60007800000 */
[----:B------:R-:W-:Y:S04]  /*1280*/  STG.E desc[UR8][R2.64+0x18800], R9 ;  /* 0x0188000902007986 */ /* 0x000fe8000c101908 */
[----:B------:R-:W-:Y:S04]  /*1290*/  STG.E desc[UR8][R2.64+0x18870], R11 ;  /* 0x0188700b02007986 */ /* 0x000fe8000c101908 */
[----:B------:R-:W-:Y:S04]  /*12a0*/  STG.E desc[UR8][R2.64+0x24c00], R5 ;  /* 0x024c000502007986 */ /* 0x000fe8000c101908 */
[----:B------:R-:W-:Y:S01]  /*12b0*/  STG.E desc[UR8][R2.64+0x24c70], R13 ;  /* 0x024c700d02007986 */ /* 0x000fe2000c101908 */
[----:B------:R-:W-:Y:S05]  /*12c0*/  EXIT ;  /* 0x000000000000794d */ /* 0x000fea0003800000 */
.L_x_1:
[----:B------:R-:W-:-:S00]  /*12d0*/  BRA `(.L_x_1) ;  /* 0xfffffffc00fc7947 */ /* 0x000fc0000383ffff */
[----:B------:R-:W-:-:S00]  /*12e0*/  NOP ;  /* 0x0000000000007918 */ /* 0x000fc00000000000 */
        /* <DEDUP_REMOVED lines=9> */
.L_x_598:


//--------------------- .text.fused_nn_dense_add_kernel0 --------------------------
	.section	.text.fused_nn_dense_add_kernel0,"ax",@progbits
	.align	128
        .global         fused_nn_dense_add_kernel0
        .type           fused_nn_dense_add_kernel0,@function
        .size           fused_nn_dense_add_kernel0,(.L_x_599 - fused_nn_dense_add_kernel0)
        .other          fused_nn_dense_add_kernel0,@"STO_CUDA_ENTRY STV_DEFAULT"
fused_nn_dense_add_kernel0:
.text.fused_nn_dense_add_kernel0:
[----:B------:R-:W-:Y:S01]  /*0000*/  LDC R1, c[0x0][0x37c] ;  /* 0x0000df00ff017b82 */ /* 0x000fe20000000800 */
[----:B------:R-:W0:Y:S07]  /*0010*/  S2R R6, SR_CTAID.X ;  /* 0x0000000000067919 */ /* 0x000e2e0000002500 */
[----:B------:R-:W1:Y:S01]  /*0020*/  LDC.64 R2, c[0x0][0x380] ;  /* 0x0000e000ff027b82 */ /* 0x000e620000000a00 */
[----:B------:R-:W2:Y:S01]  /*0030*/  LDCU.64 UR6, c[0x0][0x358] ;  /* 0x00006b00ff0677ac */ /* 0x000ea20008000a00 */
[----:B------:R-:W3:Y:S06]  /*0040*/  S2R R7, SR_TID.X ;  /* 0x0000000000077919 */ /* 0x000eec0000002100 */
[----:B------:R-:W4:Y:S01]  /*0050*/  LDC.64 R4, c[0x0][0x388] ;  /* 0x0000e200ff047b82 */ /* 0x000f220000000a00 */
[----:B0-----:R-:W-:-:S04]  /*0060*/  SHF.L.U32 R0, R6, 0xa, RZ ;  /* 0x0000000a06007819 */ /* 0x001fc800000006ff */
[----:B---3--:R-:W-:Y:S01]  /*0070*/  LOP3.LUT R9, R0, R7, RZ, 0xfc, !PT ;  /* 0x0000000700097212 */ /* 0x008fe200078efcff */
[----:B-1----:R-:W-:-:S04]  /*0080*/  IMAD.WIDE.U32 R2, R7, 0x4, R2 ;  /* 0x0000000407027825 */ /* 0x002fc800078e0002 */
[----:B----4-:R-:W-:Y:S01]  /*0090*/  IMAD.WIDE.U32 R4, R9, 0x4, R4 ;  /* 0x0000000409047825 */ /* 0x010fe200078e0004 */
[----:B--2---:R-:W2:Y:S04]  /*00a0*/  LDG.E.CONSTANT R0, desc[UR6][R2.64] ;  /* 0x0000000602007981 */ /* 0x004ea8000c1e9900 */
[----:B------:R-:W2:Y:S04]  /*00b0*/  LDG.E.CONSTANT R17, desc[UR6][R4.64] ;  /* 0x0000000604117981 */ /* 0x000ea8000c1e9900 */
[----:B------:R-:W3:Y:S04]  /*00c0*/  LDG.E.CONSTANT R27, desc[UR6][R2.64+0x100] ;  /* 0x00010006021b7981 */ /* 0x000ee8000c1e9900 */
[----:B------:R-:W3:Y:S04]  /*00d0*/  LDG.E.CONSTANT R24, desc[UR6][R4.64+0x100] ;  /* 0x0001000604187981 */ /* 0x000ee8000c1e9900 */
[----:B------:R-:W4:Y:S04]  /*00e0*/  LDG.E.CONSTANT R21, desc[UR6][R2.64+0x200] ;  /* 0x0002000602157981 */ /* 0x000f28000c1e9900 */
[----:B------:R-:W4:Y:S04]  /*00f0*/  LDG.E.CONSTANT R18, desc[UR6][R4.64+0x200] ;  /* 0x0002000604127981 */ /* 0x000f28000c1e9900 */
[----:B------:R-:W5:Y:S04]  /*0100*/  LDG.E.CONSTANT R20, desc[UR6][R2.64+0x300] ;  /* 0x0003000602147981 */ /* 0x000f68000c1e9900 */
        /* <DEDUP_REMOVED lines=12> */
[----:B------:R-:W5:Y:S01]  /*01d0*/  LDG.E.CONSTANT R19, desc[UR6][R4.64+0x900] ;  /* 0x0009000604137981 */ /* 0x000f62000c1e9900 */
[----:B------:R-:W0:Y:S01]  /*01e0*/  S2UR UR5, SR_CgaCtaId ;  /* 0x00000000000579c3 */ /* 0x000e220000008800 */
[----:B------:R-:W-:-:S07]  /*01f0*/  UMOV UR4, 0x400 ;  /* 0x0000040000047882 */ /* 0x000fce0000000000 */
[----:B------:R-:W-:Y:S01]  /*0200*/  BAR.SYNC.DEFER_BLOCKING 0x0 ;  /* 0x0000000000007b1d */ /* 0x000fe20000010000 */
[----:B--2---:R-:W-:-:S05]  /*0210*/  FFMA R0, R0, R17, RZ ;  /* 0x0000001100007223 */ /* 0x004fca00000000ff */
[----:B------:R-:W2:Y:S01]  /*0220*/  LDG.E.CONSTANT R17, desc[UR6][R4.64+0xa00] ;  /* 0x000a000604117981 */ /* 0x000ea2000c1e9900 */
[----:B---3--:R-:W-:-:S03]  /*0230*/  FFMA R24, R27, R24, R0 ;  /* 0x000000181b187223 */ /* 0x008fc60000000000 */
[----:B------:R-:W2:Y:S01]  /*0240*/  LDG.E.CONSTANT R0, desc[UR6][R2.64+0xa00] ;  /* 0x000a000602007981 */ /* 0x000ea2000c1e9900 */
[----:B----4-:R-:W-:-:S03]  /*0250*/  FFMA R27, R21, R18, R24 ;  /* 0x00000012151b7223 */ /* 0x010fc60000000018 */
[----:B------:R-:W3:Y:S04]  /*0260*/  LDG.E.CONSTANT R18, desc[UR6][R2.64+0xb00] ;  /* 0x000b000602127981 */ /* 0x000ee8000c1e9900 */
[----:B------:R-:W3:Y:S01]  /*0270*/  LDG.E.CONSTANT R21, desc[UR6][R4.64+0xb00] ;  /* 0x000b000604157981 */ /* 0x000ee2000c1e9900 */
[----:B-----5:R-:W-:-:S03]  /*0280*/  FFMA R27, R20, R23, R27 ;  /* 0x00000017141b7223 */ /* 0x020fc6000000001b */
[----:B------:R-:W4:Y:S04]  /*0290*/  LDG.E.CONSTANT R20, desc[UR6][R2.64+0xc00] ;  /* 0x000c000602147981 */ /* 0x000f28000c1e9900 */
[----:B------:R-:W4:Y:S01]  /*02a0*/  LDG.E.CONSTANT R23, desc[UR6][R4.64+0xc00] ;  /* 0x000c000604177981 */ /* 0x000f22000c1e9900 */
[----:B------:R-:W-:-:S03]  /*02b0*/  FFMA R27, R22, R25, R27 ;  /* 0x00000019161b7223 */ /* 0x000fc6000000001b */
[----:B------:R-:W5:Y:S04]  /*02c0*/  LDG.E.CONSTANT R22, desc[UR6][R2.64+0xd00] ;  /* 0x000d000602167981 */ /* 0x000f68000c1e9900 */
[----:B------:R-:W5:Y:S01]  /*02d0*/  LDG.E.CONSTANT R25, desc[UR6][R4.64+0xd00] ;  /* 0x000d000604197981 */ /* 0x000f62000c1e9900 */
[----:B------:R-:W-:-:S03]  /*02e0*/  FFMA R29, R14, R15, R27 ;  /* 0x0000000f0e1d7223 */ /* 0x000fc6000000001b */
[----:B------:R-:W5:Y:S04]  /*02f0*/  LDG.E.CONSTANT R14, desc[UR6][R2.64+0xe00] ;  /* 0x000e0006020e7981 */ /* 0x000f68000c1e9900 */
[----:B------:R-:W5:Y:S04]  /*0300*/  LDG.E.CONSTANT R15, desc[UR6][R4.64+0xe00] ;  /* 0x000e0006040f7981 */ /* 0x000f68000c1e9900 */
[----:B------:R-:W5:Y:S04]  /*0310*/  LDG.E.CONSTANT R24, desc[UR6][R4.64+0xf00] ;  /* 0x000f000604187981 */ /* 0x000f68000c1e9900 */
[----:B------:R1:W5:Y:S01]  /*0320*/  LDG.E.CONSTANT R27, desc[UR6][R2.64+0xf00] ;  /* 0x000f0006021b7981 */ /* 0x000362000c1e9900 */
[----:B------:R-:W-:-:S04]  /*0330*/  FFMA R9, R8, R9, R29 ;  /* 0x0000000908097223 */ /* 0x000fc8000000001d */
[----:B------:R-:W-:-:S04]  /*0340*/  FFMA R9, R12, R13, R9 ;  /* 0x0000000d0c097223 */ /* 0x000fc80000000009 */
[----:B------:R-:W-:-:S04]  /*0350*/  FFMA R9, R10, R11, R9 ;  /* 0x0000000b0a097223 */ /* 0x000fc80000000009 */
[----:B------:R-:W-:Y:S01]  /*0360*/  FFMA R9, R16, R19, R9 ;  /* 0x0000001310097223 */ /* 0x000fe20000000009 */
[----:B0-----:R-:W-:-:S06]  /*0370*/  ULEA UR4, UR5, UR4, 0x18 ;  /* 0x0000000405047291 */ /* 0x001fcc000f8ec0ff */
[C---:B-1----:R-:W-:Y:S02]  /*0380*/  LEA R3, R7.reuse, UR4, 0x2 ;  /* 0x0000000407037c11 */ /* 0x042fe4000f8e10ff */
[C---:B------:R-:W-:Y:S02]  /*0390*/  ISETP.GT.U32.AND P0, PT, R7.reuse, 0x1f, PT ;  /* 0x0000001f0700780c */ /* 0x040fe40003f04070 */
[C---:B------:R-:W-:Y:S01]  /*03a0*/  ISETP.GT.U32.AND P1, PT, R7.reuse, 0xf, PT ;  /* 0x0000000f0700780c */ /* 0x040fe20003f24070 */
[----:B------:R-:W-:Y:S01]  /*03b0*/  BSSY.RECONVERGENT B0, `(.L_x_2) ;  /* 0x0000024000007945 */ /* 0x000fe20003800200 */
[----:B------:R-:W-:Y:S01]  /*03c0*/  ISETP.NE.AND P2, PT, R7, RZ, PT ;  /* 0x000000ff0700720c */ /* 0x000fe20003f45270 */
[----:B--2---:R-:W-:-:S04]  /*03d0*/  FFMA R9, R0, R17, R9 ;  /* 0x0000001100097223 */ /* 0x004fc80000000009 */
[----:B---3--:R-:W-:-:S04]  /*03e0*/  FFMA R9, R18, R21, R9 ;  /* 0x0000001512097223 */ /* 0x008fc80000000009 */
[----:B----4-:R-:W-:-:S04]  /*03f0*/  FFMA R9, R20, R23, R9 ;  /* 0x0000001714097223 */ /* 0x010fc80000000009 */
[----:B-----5:R-:W-:-:S04]  /*0400*/  FFMA R9, R22, R25, R9 ;  /* 0x0000001916097223 */ /* 0x020fc80000000009 */
[----:B------:R-:W-:-:S04]  /*0410*/  FFMA R14, R14, R15, R9 ;  /* 0x0000000f0e0e7223 */ /* 0x000fc80000000009 */
[----:B------:R-:W-:-:S05]  /*0420*/  FFMA R14, R27, R24, R14 ;  /* 0x000000181b0e7223 */ /* 0x000fca000000000e */
[----:B------:R-:W-:Y:S01]  /*0430*/  STS [R3], R14 ;  /* 0x0000000e03007388 */ /* 0x000fe20000000800 */
[----:B------:R-:W-:Y:S06]  /*0440*/  BAR.SYNC.DEFER_BLOCKING 0x0 ;  /* 0x0000000000007b1d */ /* 0x000fec0000010000 */
[----:B------:R-:W-:Y:S04]  /*0450*/  @!P0 LDS R0, [R3] ;  /* 0x0000000003008984 */ /* 0x000fe80000000800 */
[----:B------:R-:W0:Y:S02]  /*0460*/  @!P0 LDS R5, [R3+0x80] ;  /* 0x0000800003058984 */ /* 0x000e240000000800 */
[----:B0-----:R-:W-:-:S05]  /*0470*/  @!P0 FADD R0, R0, R5 ;  /* 0x0000000500008221 */ /* 0x001fca0000000000 */
[----:B------:R0:W-:Y:S01]  /*0480*/  @!P0 STS [R3], R0 ;  /* 0x0000000003008388 */ /* 0x0001e20000000800 */
[----:B------:R-:W-:Y:S06]  /*0490*/  BAR.SYNC.DEFER_BLOCKING 0x0 ;  /* 0x0000000000007b1d */ /* 0x000fec0000010000 */
[----:B------:R-:W-:Y:S05]  /*04a0*/  @P1 BRA `(.L_x_3) ;  /* 0x0000000000501947 */ /* 0x000fea0003800000 */
[----:B0-----:R-:W-:Y:S04]  /*04b0*/  LDS R0, [R3] ;  /* 0x0000000003007984 */ /* 0x001fe80000000800 */
[----:B------:R-:W0:Y:S02]  /*04c0*/  LDS R5, [R3+0x40] ;  /* 0x0000400003057984 */ /* 0x000e240000000800 */
[----:B0-----:R-:W-:-:S05]  /*04d0*/  FADD R0, R0, R5 ;  /* 0x0000000500007221 */ /* 0x001fca0000000000 */
[----:B------:R-:W-:Y:S04]  /*04e0*/  STS [R3], R0 ;  /* 0x0000000003007388 */ /* 0x000fe80000000800 */
[----:B------:R-:W-:Y:S04]  /*04f0*/  LDS R2, [R3] ;  /* 0x0000000003027984 */ /* 0x000fe80000000800 */
        /* <DEDUP_REMOVED lines=14> */
[----:B------:R1:W-:Y:S02]  /*05e0*/  STS [R3], R0 ;  /* 0x0000000003007388 */ /* 0x0003e40000000800 */
.L_x_3:
[----:B------:R-:W-:Y:S05]  /*05f0*/  BSYNC.RECONVERGENT B0 ;  /* 0x0000000000007941 */ /* 0x000fea0003800200 */
.L_x_2:
[----:B------:R-:W-:Y:S06]  /*0600*/  BAR.SYNC.DEFER_BLOCKING 0x0 ;  /* 0x0000000000007b1d */ /* 0x000fec0000010000 */
[----:B------:R-:W-:Y:S05]  /*0610*/  @P2 EXIT ;  /* 0x000000000000294d */ /* 0x000fea0003800000 */
[----:B01----:R-:W0:Y:S01]  /*0620*/  LDC.64 R2, c[0x0][0x398] ;  /* 0x0000e600ff027b82 */ /* 0x003e220000000a00 */
[----:B------:R-:W1:Y:S07]  /*0630*/  LDS R0, [UR4] ;  /* 0x00000004ff007984 */ /* 0x000e6e0008000800 */
[----:B------:R-:W2:Y:S01]  /*0640*/  LDC.64 R4, c[0x0][0x390] ;  /* 0x0000e400ff047b82 */ /* 0x000ea20000000a00 */
[----:B0-----:R-:W-:-:S06]  /*0650*/  IMAD.WIDE.U32 R2, R6, 0x4, R2 ;  /* 0x0000000406027825 */ /* 0x001fcc00078e0002 */
[----:B------:R-:W3:Y:S01]  /*0660*/  LDG.E.CONSTANT R3, desc[UR6][R2.64] ;  /* 0x0000000602037981 */ /* 0x000ee2000c1e9900 */
[----:B--2---:R-:W-:-:S03]  /*0670*/  IMAD.WIDE.U32 R6, R6, 0x4, R4 ;  /* 0x0000000406067825 */ /* 0x004fc600078e0004 */
[----:B-1----:R-:W-:Y:S01]  /*0680*/  STS [UR4+0x100], R0 ;  /* 0x00010000ff007988 */ /* 0x002fe20008000804 */
[----:B---3--:R-:W-:-:S05]  /*0690*/  FADD R5, R0, R3 ;  /* 0x0000000300057221 */ /* 0x008fca0000000000 */
[----:B------:R-:W-:Y:S01]  /*06a0*/  STG.E desc[UR6][R6.64], R5 ;  /* 0x0000000506007986 */ /* 0x000fe2000c101906 */
[----:B------:R-:W-:Y:S05]  /*06b0*/  EXIT ;  /* 0x000000000000794d */ /* 0x000fea0003800000 */
.L_x_4:
        /* <DEDUP_REMOVED lines=12> */
.L_x_599:


//--------------------- .text.fused_nn_global_avg_pool2d_kernel0 --------------------------
	.section	.text.fused_nn_global_avg_pool2d_kernel0,"ax",@progbits
	.align	128
        .global         fused_nn_global_avg_pool2d_kernel0
        .type           fused_nn_global_avg_pool2d_kernel0,@function
        .size           fused_nn_global_avg_pool2d_kernel0,(.L_x_600 - fused_nn_global_avg_pool2d_kernel0)
        .other          fused_nn_global_avg_pool2d_kernel0,@"STO_CUDA_ENTRY STV_DEFAULT"
fused_nn_global_avg_pool2d_kernel0:
.text.fused_nn_global_avg_pool2d_kernel0:
[----:B------:R-:W-:Y:S01]  /*0000*/  LDC R1, c[0x0][0x37c] ;  /* 0x0000df00ff017b82 */ /* 0x000fe20000000800 */
[----:B------:R-:W0:Y:S07]  /*0010*/  S2R R4, SR_TID.Y ;  /* 0x0000000000047919 */ /* 0x000e2e0000002200 */
[----:B------:R-:W1:Y:S01]  /*0020*/  LDC.64 R2, c[0x0][0x380] ;  /* 0x0000e000ff027b82 */ /* 0x000e620000000a00 */
[----:B------:R-:W2:Y:S01]  /*0030*/  LDCU.64 UR4, c[0x0][0x358] ;  /* 0x00006b00ff0477ac */ /* 0x000ea20008000a00 */
[----:B------:R-:W-:Y:S01]  /*0040*/  BSSY.RECONVERGENT B0, `(.L_x_5) ;  /* 0x000000d000007945 */ /* 0x000fe20003800200 */
[----:B------:R-:W3:Y:S01]  /*0050*/  S2R R0, SR_CTAID.X ;  /* 0x0000000000007919 */ /* 0x000ee20000002500 */
[----:B------:R-:W3:Y:S01]  /*0060*/  S2R R5, SR_TID.X ;  /* 0x0000000000057919 */ /* 0x000ee20000002100 */
[----:B0-----:R-:W-:Y:S01]  /*0070*/  ISETP.NE.AND P0, PT, R4, RZ, PT ;  /* 0x000000ff0400720c */ /* 0x001fe20003f05270 */
[----:B------:R-:W-:Y:S01]  /*0080*/  HFMA2 R4, -RZ, RZ, 0, 0 ;  /* 0x00000000ff047431 */ /* 0x000fe200000001ff */
[----:B---3--:R-:W-:-:S05]  /*0090*/  LEA R0, R0, R5, 0x3 ;  /* 0x0000000500007211 */ /* 0x008fca00078e18ff */
[----:B------:R-:W-:-:S04]  /*00a0*/  IMAD R5, R0, 0x31, RZ ;  /* 0x0000003100057824 */ /* 0x000fc800078e02ff */
[----:B-1----:R-:W-:Y:S02]  /*00b0*/  IMAD.WIDE.U32 R2, R5, 0x4, R2 ;  /* 0x0000000405027825 */ /* 0x002fe400078e0002 */
[----:B--2---:R-:W-:Y:S05]  /*00c0*/  @P0 BRA `(.L_x_6) ;  /* 0x0000000000100947 */ /* 0x004fea0003800000 */
[----:B------:R-:W2:Y:S04]  /*00d0*/  LDG.E.CONSTANT R4, desc[UR4][R2.64] ;  /* 0x0000000402047981 */ /* 0x000ea8000c1e9900 */
[----:B------:R-:W3:Y:S01]  /*00e0*/  LDG.E.CONSTANT R5, desc[UR4][R2.64+0x4] ;  /* 0x0000040402057981 */ /* 0x000ee2000c1e9900 */
[----:B--2---:R-:W-:-:S04]  /*00f0*/  FADD R4, RZ, R4 ;  /* 0x00000004ff047221 */ /* 0x004fc80000000000 */
[----:B---3--:R-:W-:-:S07]  /*0100*/  FADD R4, R4, R5 ;  /* 0x0000000504047221 */ /* 0x008fce0000000000 */
.L_x_6:
[----:B------:R-:W-:Y:S05]  /*0110*/  BSYNC.RECONVERGENT B0 ;  /* 0x0000000000007941 */ /* 0x000fea0003800200 */
.L_x_5:
[----:B------:R-:W-:Y:S04]  /*0120*/  BSSY.RECONVERGENT B0, `(.L_x_7) ;  /* 0x0000092000007945 */ /* 0x000fe80003800200 */
[----:B------:R-:W-:Y:S04]  /*0130*/  BSSY.RELIABLE B1, `(.L_x_8) ;  /* 0x000008e000017945 */ /* 0x000fe80003800100 */
[----:B------:R-:W-:Y:S05]  /*0140*/  @P0 BRA `(.L_x_9) ;  /* 0x0000000000140947 */ /* 0x000fea0003800000 */
[----:B------:R-:W2:Y:S02]  /*0150*/  LDG.E.CONSTANT R5, desc[UR4][R2.64+0x8] ;  /* 0x0000080402057981 */ /* 0x000ea4000c1e9900 */
[----:B--2---:R-:W-:Y:S01]  /*0160*/  FADD R4, R4, R5 ;  /* 0x0000000504047221 */ /* 0x004fe20000000000 */
[----:B------:R-:W-:Y:S06]  /*0170*/  @P0 BRA `(.L_x_10) ;  /* 0x0000000000140947 */ /* 0x000fec0003800000 */
[----:B------:R-:W2:Y:S02]  /*0180*/  LDG.E.CONSTANT R5, desc[UR4][R2.64+0xc] ;  /* 0x00000c0402057981 */ /* 0x000ea4000c1e9900 */
[----:B--2---:R-:W-:-:S07]  /*0190*/  FADD R4, R4, R5 ;  /* 0x0000000504047221 */ /* 0x004fce0000000000 */
.L_x_9:
[----:B------:R-:W-:Y:S05]  /*01a0*/  @P0 BRA `(.L_x_11) ;  /* 0x0000000000140947 */ /* 0x000fea0003800000 */
[----:B------:R-:W2:Y:S02]  /*01b0*/  LDG.E.CONSTANT R5, desc[UR4][R2.64+0x10] ;  /* 0x0000100402057981 */ /* 0x000ea4000c1e9900 */
[----:B--2---:R-:W-:-:S07]  /*01c0*/  FADD R4, R4, R5 ;  /* 0x0000000504047221 */ /* 0x004fce0000000000 */
.L_x_10:
[----:B------:R-:W-:Y:S05]  /*01d0*/  @P0 BRA `(.L_x_12) ;  /* 0x0000000000140947 */ /* 0x000fea0003800000 */
[----:B------:R-:W2:Y:S02]  /*01e0*/  LDG.E.CONSTANT R5, desc[UR4][R2.64+0x14] ;  /* 0x0000140402057981 */ /* 0x000ea4000c1e9900 */
[----:B--2---:R-:W-:-:S07]  /*01f0*/  FADD R4, R4, R5 ;  /* 0x0000000504047221 */ /* 0x004fce0000000000 */
.L_x_11:
[----:B------:R-:W-:Y:S05]  /*0200*/  @P0 BRA `(.L_x_13) ;  /* 0x0000000000140947 */ /* 0x000fea0003800000 */
[----:B------:R-:W2:Y:S02]  /*0210*/  LDG.E.CONSTANT R5, desc[UR4][R2.64+0x18] ;  /* 0x0000180402057981 */ /* 0x000ea4000c1e9900 */
[----:B--2---:R-:W-:-:S07]  /*0220*/  FADD R4, R4, R5 ;  /* 0x0000000504047221 */ /* 0x004fce0000000000 */
.L_x_12:
[----:B------:R-:W-:Y:S05]  /*0230*/  @P0 BRA `(.L_x_14) ;  /* 0x0000000000140947 */ /* 0x000fea0003800000 */
[----:B------:R-:W2:Y:S02]  /*0240*/  LDG.E.CONSTANT R5, desc[UR4][R2.64+0x1c] ;  /* 0x00001c0402057981 */ /* 0x000ea4000c1e9900 */
[----:B--2---:R-:W-:-:S07]  /*0250*/  FADD R4, R4, R5 ;  /* 0x0000000504047221 */ /* 0x004fce0000000000 */
.L_x_13:
[----:B------:R-:W-:Y:S05]  /*0260*/  @P0 BRA `(.L_x_15) ;  /* 0x0000000000140947 */ /* 0x000fea0003800000 */
[----:B------:R-:W2:Y:S02]  /*0270*/  LDG.E.CONSTANT R5, desc[UR4][R2.64+0x20] ;  /* 0x0000200402057981 */ /* 0x000ea4000c1e9900 */
[----:B--2---:R-:W-:-:S07]  /*0280*/  FADD R4, R4, R5 ;  /* 0x0000000504047221 */ /* 0x004fce0000000000 */
.L_x_14:
[----:B------:R-:W-:Y:S05]  /*0290*/  @P0 BRA `(.L_x_16) ;  /* 0x0000000000140947 */ /* 0x000fea0003800000 */
[----:B------:R-:W2:Y:S02]  /*02a0*/  LDG.E.CONSTANT R5, desc[UR4][R2.64+0x24] ;  /* 0x0000240402057981 */ /* 0x000ea4000c1e9900 */
[----:B--2---:R-:W-:-:S07]  /*02b0*/  FADD R4, R4, R5 ;  /* 0x0000000504047221 */ /* 0x004fce0000000000 */
.L_x_15:
[----:B------:R-:W-:Y:S05]  /*02c0*/  @P0 BRA `(.L_x_17) ;  /* 0x0000000000140947 */ /* 0x000fea0003800000 */
[----:B------:R-:W2:Y:S02]  /*02d0*/  LDG.E.CONSTANT R5, desc[UR4][R2.64+0x28] ;  /* 0x0000280402057981 */ /* 0x000ea4000c1e9900 */
[----:B--2---:R-:W-:-:S07]  /*02e0*/  FADD R4, R4, R5 ;  /* 0x0000000504047221 */ /* 0x004fce0000000000 */
.L_x_16:
[----:B------:R-:W-:Y:S05]  /*02f0*/  @P0 BRA `(.L_x_18) ;  /* 0x0000000000140947 */ /* 0x000fea0003800000 */
[----:B------:R-:W2:Y:S02]  /*0300*/  LDG.E.CONSTANT R5, desc[UR4][R2.64+0x2c] ;  /* 0x00002c0402057981 */ /* 0x000ea4000c1e9900 */
[----:B--2---:R-:W-:-:S07]  /*0310*/  FADD R4, R4, R5 ;  /* 0x0000000504047221 */ /* 0x004fce0000000000 */
.L_x_17:
[----:B------:R-:W-:Y:S05]  /*0320*/  @P0 BRA `(.L_x_19) ;  /* 0x0000000000140947 */ /* 0x000fea0003800000 */
[----:B------:R-:W2:Y:S02]  /*0330*/  LDG.E.CONSTANT R5, desc[UR4][R2.64+0x30] ;  /* 0x0000300402057981 */ /* 0x000ea4000c1e9900 */
[----:B--2---:R-:W-:-:S07]  /*0340*/  FADD R4, R4, R5 ;  /* 0x0000000504047221 */ /* 0x004fce0000000000 */
.L_x_18:
[----:B------:R-:W-:Y:S05]  /*0350*/  @P0 BRA `(.L_x_20) ;  /* 0x0000000000140947 */ /* 0x000fea0003800000 */
[----:B------:R-:W2:Y:S02]  /*0360*/  LDG.E.CONSTANT R5, desc[UR4][R2.64+0x34] ;  /* 0x0000340402057981 */ /* 0x000ea4000c1e9900 */
[----:B--2---:R-:W-:-:S07]  /*0370*/  FADD R4, R4, R5 ;  /* 0x0000000504047221 */ /* 0x004fce0000000000 */
.L_x_19:
[----:B------:R-:W-:Y:S05]  /*0380*/  @P0 BRA `(.L_x_21) ;  /* 0x0000000000140947 */ /* 0x000fea0003800000 */
[----:B------:R-:W2:Y:S02]  /*0390*/  LDG.E.CONSTANT R5, desc[UR4][R2.64+0x38] ;  /* 0x0000380402057981 */ /* 0x000ea4000c1e9900 */
[----:B--2---:R-:W-:-:S07]  /*03a0*/  FADD R4, R4, R5 ;  /* 0x0000000504047221 */ /* 0x004fce0000000000 */
.L_x_20:
[----:B------:R-:W-:Y:S05]  /*03b0*/  @P0 BRA `(.L_x_22) ;  /* 0x0000000000140947 */ /* 0x000fea0003800000 */
[----:B------:R-:W2:Y:S02]  /*03c0*/  LDG.E.CONSTANT R5, desc[UR4][R2.64+0x3c] ;  /* 0x00003c0402057981 */ /* 0x000ea4000c1e9900 */
[----:B--2---:R-:W-:-:S07]  /*03d0*/  FADD R4, R4, R5 ;  /* 0x0000000504047221 */ /* 0x004fce0000000000 */
.L_x_21:
[----:B------:R-:W-:Y:S05]  /*03e0*/  @P0 BRA `(.L_x_23) ;  /* 0x0000000000140947 */ /* 0x000fea0003800000 */
[----:B------:R-:W2:Y:S02]  /*03f0*/  LDG.E.CONSTANT R5, desc[UR4][R2.64+0x40] ;  /* 0x0000400402057981 */ /* 0x000ea4000c1e9900 */
[----:B--2---:R-:W-:-:S07]  /*0400*/  FADD R4, R4, R5 ;  /* 0x0000000504047221 */ /* 0x004fce0000000000 */
.L_x_22:
[----:B------:R-:W-:Y:S05]  /*0410*/  @P0 BRA `(.L_x_24) ;  /* 0x0000000000140947 */ /* 0x000fea0003800000 */
[----:B------:R-:W2:Y:S02]  /*0420*/  LDG.E.CONSTANT R5, desc[UR4][R2.64+0x44] ;  /* 0x0000440402057981 */ /* 0x000ea4000c1e9900 */
[----:B--2---:R-:W-:-:S07]  /*0430*/  FADD R4, R4, R5 ;  /* 0x0000000504047221 */ /* 0x004fce0000000000 */
.L_x_23:
[----:B------:R-:W-:Y:S05]  /*0440*/  @P0 BRA `(.L_x_25) ;  /* 0x0000000000140947 */ /* 0x000fea0003800000 */
[----:B------:R-:W2:Y:S02]  /*0450*/  LDG.E.CONSTANT R5, desc[UR4][R2.64+0x48] ;  /* 0x0000480402057981 */ /* 0x000ea4000c1e9900 */
[----:B--2---:R-:W-:-:S07]  /*0460*/  FADD R4, R4, R5 ;  /* 0x0000000504047221 */ /* 0x004fce0000000000 */
.L_x_24:
[----:B------:R-:W-:Y:S05]  /*0470*/  @P0 BRA `(.L_x_26) ;  /* 0x0000000000140947 */ /* 0x000fea0003800000 */
[----:B------:R-:W2:Y:S02]  /*0480*/  LDG.E.CONSTANT R5, desc[UR4][R2.64+0x4c] ;  /* 0x00004c0402057981 */ /* 0x000ea4000c1e9900 */
[----:B--2---:R-:W-:-:S07]  /*0490*/  FADD R4, R4, R5 ;  /* 0x0000000504047221 */ /* 0x004fce0000000000 */
.L_x_25:
[----:B------:R-:W-:Y:S05]  /*04a0*/  @P0 BRA `(.L_x_27) ;  /* 0x0000000000140947 */ /* 0x000fea0003800000 */
[----:B------:R-:W2:Y:S02]  /*04b0*/  LDG.E.CONSTANT R5, desc[UR4][R2.64+0x50] ;  /* 0x0000500402057981 */ /* 0x000ea4000c1e9900 */
[----:B--2---:R-:W-:-:S07]  /*04c0*/  FADD R4, R4, R5 ;  /* 0x0000000504047221 */ /* 0x004fce0000000000 */
.L_x_26:
[----:B------:R-:W-:Y:S05]  /*04d0*/  @P0 BRA `(.L_x_28) ;  /* 0x0000000000140947 */ /* 0x000fea0003800000 */
[----:B------:R-:W2:Y:S02]  /*04e0*/  LDG.E.CONSTANT R5, desc[UR4][R2.64+0x54] ;  /* 0x0000540402057981 */ /* 0x000ea4000c1e9900 */
[----:B--2---:R-:W-:-:S07]  /*04f0*/  FADD R4, R4, R5 ;  /* 0x0000000504047221 */ /* 0x004fce0000000000 */
.L_x_27:
[----:B------:R-:W-:Y:S05]  /*0500*/  @P0 BRA `(.L_x_29) ;  /* 0x0000000000140947 */ /* 0x000fea0003800000 */
[----:B------:R-:W2:Y:S02]  /*0510*/  LDG.E.CONSTANT R5, desc[UR4][R2.64+0x58] ;  /* 0x0000580402057981 */ /* 0x000ea4000c1e9900 */
[----:B--2---:R-:W-:-:S07]  /*0520*/  FADD R4, R4, R5 ;  /* 0x0000000504047221 */ /* 0x004fce0000000000 */
.L_x_28:
[----:B------:R-:W-:Y:S05]  /*0530*/  @P0 BRA `(.L_x_30) ;  /* 0x0000000000140947 */ /* 0x000fea0003800000 */
[----:B------:R-:W2:Y:S02]  /*0540*/  LDG.E.CONSTANT R5, desc[UR4][R2.64+0x5c] ;  /* 0x00005c0402057981 */ /* 0x000ea4000c1e9900 */
[----:B--2---:R-:W-:-:S07]  /*0550*/  FADD R4, R4, R5 ;  /* 0x0000000504047221 */ /* 0x004fce0000000000 */
.L_x_29:
[----:B------:R-:W-:Y:S05]  /*0560*/  @P0 BRA `(.L_x_31) ;  /* 0x0000000000140947 */ /* 0x000fea0003800000 */
[----:B------:R-:W2:Y:S02]  /*0570*/  LDG.E.CONSTANT R5, desc[UR4][R2.64+0x60] ;  /* 0x0000600402057981 */ /* 0x000ea4000c1e9900 */
[----:B--2---:R-:W-:-:S07]  /*0580*/  FADD R4, R4, R5 ;  /* 0x0000000504047221 */ /* 0x004fce0000000000 */
.L_x_30:
[----:B------:R-:W-:Y:S05]  /*0590*/  @P0 BRA `(.L_x_32) ;  /* 0x0000000000140947 */ /* 0x000fea0003800000 */
[----:B------:R-:W2:Y:S02]  /*05a0*/  LDG.E.CONSTANT R5, desc[UR4][R2.64+0x64] ;  /* 0x0000640402057981 */ /* 0x000ea4000c1e9900 */
[----:B--2---:R-:W-:-:S07]  /*05b0*/  FADD R4, R4, R5 ;  /* 0x0000000504047221 */ /* 0x004fce0000000000 */
.L_x_31:
[----:B------:R-:W-:Y:S05]  /*05c0*/  @P0 BRA `(.L_x_33) ;  /* 0x0000000000140947 */ /* 0x000fea0003800000 */
[----:B------:R-:W2:Y:S02]  /*05d0*/  LDG.E.CONSTANT R5, desc[UR4][R2.64+0x68] ;  /* 0x0000680402057981 */ /* 0x000ea4000c1e9900 */
[----:B--2---:R-:W-:-:S07]  /*05e0*/  FADD R4, R4, R5 ;  /* 0x0000000504047221 */ /* 0x004fce0000000000 */
.L_x_32:
[----:B------:R-:W-:Y:S05]  /*05f0*/  @P0 BRA `(.L_x_34) ;  /* 0x0000000000140947 */ /* 0x000fea0003800000 */
[----:B------:R-:W2:Y:S02]  /*0600*/  LDG.E.CONSTANT R5, desc[UR4][R2.64+0x6c] ;  /* 0x00006c0402057981 */ /* 0x000ea4000c1e9900 */
[----:B--2---:R-:W-:-:S07]  /*0610*/  FADD R4, R4, R5 ;  /* 0x0000000504047221 */ /* 0x004fce0000000000 */
.L_x_33:
[----:B------:R-:W-:Y:S05]  /*0620*/  @P0 BRA `(.L_x_35) ;  /* 0x0000000000140947 */ /* 0x000fea0003800000 */
[----:B------:R-:W2:Y:S02]  /*0630*/  LDG.E.CONSTANT R5, desc[UR4][R2.64+0x70] ;  /* 0x0000700402057981 */ /* 0x000ea4000c1e9900 */
[----:B--2---:R-:W-:-:S07]  /*0640*/  FADD R4, R4, R5 ;  /* 0x0000000504047221 */ /* 0x004fce0000000000 */
.L_x_34:
[----:B------:R-:W-:Y:S05]  /*0650*/  @P0 BRA `(.L_x_36) ;  /* 0x0000000000140947 */ /* 0x000fea0003800000 */
[----:B------:R-:W2:Y:S02]  /*0660*/  LDG.E.CONSTANT R5, desc[UR4][R2.64+0x74] ;  /* 0x0000740402057981 */ /* 0x000ea4000c1e9900 */
[----:B--2---:R-:W-:-:S07]  /*0670*/  FADD R4, R4, R5 ;  /* 0x0000000504047221 */ /* 0x004fce0000000000 */
.L_x_35:
[----:B------:R-:W-:Y:S05]  /*0680*/  @P0 BRA `(.L_x_37) ;  /* 0x0000000000140947 */ /* 0x000fea0003800000 */
[----:B------:R-:W2:Y:S02]  /*0690*/  LDG.E.CONSTANT R5, desc[UR4][R2.64+0x78] ;  /* 0x0000780402057981 */ /* 0x000ea4000c1e9900 */
[----:B--2---:R-:W-:-:S07]  /*06a0*/  FADD R4, R4, R5 ;  /* 0x0000000504047221 */ /* 0x004fce0000000000 */
.L_x_36:
[----:B------:R-:W-:Y:S05]  /*06b0*/  @P0 BRA `(.L_x_38) ;  /* 0x0000000000140947 */ /* 0x000fea0003800000 */
[----:B------:R-:W2:Y:S02]  /*06c0*/  LDG.E.CONSTANT R5, desc[UR4][R2.64+0x7c] ;  /* 0x00007c0402057981 */ /* 0x000ea4000c1e9900 */
[----:B--2---:R-:W-:-:S07]  /*06d0*/  FADD R4, R4, R5 ;  /* 0x0000000504047221 */ /* 0x004fce0000000000 */
.L_x_37:
[----:B------:R-:W-:Y:S05]  /*06e0*/  @P0 BRA `(.L_x_39) ;  /* 0x0000000000140947 */ /* 0x000fea0003800000 */
[----:B------:R-:W2:Y:S02]  /*06f0*/  LDG.E.CONSTANT R5, desc[UR4][R2.64+0x80] ;  /* 0x0000800402057981 */ /* 0x000ea4000c1e9900 */
[----:B--2---:R-:W-:-:S07]  /*0700*/  FADD R4, R4, R5 ;  /* 0x0000000504047221 */ /* 0x004fce0000000000 */
.L_x_38:
[----:B------:R-:W-:Y:S05]  /*0710*/  @P0 BRA `(.L_x_40) ;  /* 0x0000000000140947 */ /* 0x000fea0003800000 */
[----:B------:R-:W2:Y:S02]  /*0720*/  LDG.E.CONSTANT R5, desc[UR4][R2.64+0x84] ;  /* 0x0000840402057981 */ /* 0x000ea4000c1e9900 */
[----:B--2---:R-:W-:-:S07]  /*0730*/  FADD R4, R4, R5 ;  /* 0x0000000504047221 */ /* 0x004fce0000000000 */
.L_x_39:
[----:B------:R-:W-:Y:S05]  /*0740*/  @P0 BRA `(.L_x_41) ;  /* 0x0000000000140947 */ /* 0x000fea0003800000 */
[----:B------:R-:W2:Y:S02]  /*0750*/  LDG.E.CONSTANT R5, desc[UR4][R2.64+0x88] ;  /* 0x0000880402057981 */ /* 0x000ea4000c1e9900 */
[----:B--2---:R-:W-:-:S07]  /*0760*/  FADD R4, R4, R5 ;  /* 0x0000000504047221 */ /* 0x004fce0000000000 */
.L_x_40:
[----:B------:R-:W-:Y:S05]  /*0770*/  @P0 BRA `(.L_x_42) ;  /* 0x0000000000140947 */ /* 0x000fea0003800000 */
[----:B------:R-:W2:Y:S02]  /*0780*/  LDG.E.CONSTANT R5, desc[UR4][R2.64+0x8c] ;  /* 0x00008c0402057981 */ /* 0x000ea4000c1e9900 */
[----:B--2---:R-:W-:-:S07]  /*0790*/  FADD R4, R4, R5 ;  /* 0x0000000504047221 */ /* 0x004fce0000000000 */
.L_x_41:
[----:B------:R-:W-:Y:S05]  /*07a0*/  @P0 BRA `(.L_x_43) ;  /* 0x0000000000140947 */ /* 0x000fea0003800000 */
[----:B------:R-:W2:Y:S02]  /*07b0*/  LDG.E.CONSTANT R5, desc[UR4][R2.64+0x90] ;  /* 0x0000900402057981 */ /* 0x000ea4000c1e9900 */
[----:B--2---:R-:W-:-:S07]  /*07c0*/  FADD R4, R4, R5 ;  /* 0x0000000504047221 */ /* 0x004fce0000000000 */
.L_x_42:
[----:B------:R-:W-:Y:S05]  /*07d0*/  @P0 BRA `(.L_x_44) ;  /* 0x0000000000140947 */ /* 0x000fea0003800000 */
[----:B------:R-:W2:Y:S02]  /*07e0*/  LDG.E.CONSTANT R5, desc[UR4][R2.64+0x94] ;  /* 0x0000940402057981 */ /* 0x000ea4000c1e9900 */
[----:B--2---:R-:W-:-:S07]  /*07f0*/  FADD R4, R4, R5 ;  /* 0x0000000504047221 */ /* 0x004fce0000000000 */
.L_x_43:
[----:B------:R-:W-:Y:S05]  /*0800*/  @P0 BRA `(.L_x_45) ;  /* 0x0000000000140947 */ /* 0x000fea0003800000 */
[----:B------:R-:W2:Y:S02]  /*0810*/  LDG.E.CONSTANT R5, desc[UR4][R2.64+0x98] ;  /* 0x0000980402057981 */ /* 0x000ea4000c1e9900 */
[----:B--2---:R-:W-:-:S07]  /*0820*/  FADD R4, R4, R5 ;  /* 0x0000000504047221 */ /* 0x004fce0000000000 */
.L_x_44:
[----:B------:R-:W-:Y:S05]  /*0830*/  @P0 BRA `(.L_x_46) ;  /* 0x0000000000140947 */ /* 0x000fea0003800000 */
[----:B------:R-:W2:Y:S02]  /*0840*/  LDG.E.CONSTANT R5, desc[UR4][R2.64+0x9c] ;  /* 0x00009c0402057981 */ /* 0x000ea4000c1e9900 */
[----:B--2---:R-:W-:-:S07]  /*0850*/  FADD R4, R4, R5 ;  /* 0x0000000504047221 */ /* 0x004fce0000000000 */
.L_x_45:
[----:B------:R-:W-:Y:S05]  /*0860*/  @P0 BRA `(.L_x_47) ;  /* 0x0000000000140947 */ /* 0x000fea0003800000 */
[----:B------:R-:W2:Y:S02]  /*0870*/  LDG.E.CONSTANT R5, desc[UR4][R2.64+0xa0] ;  /* 0x0000a00402057981 */ /* 0x000ea4000c1e9900 */
[----:B--2---:R-:W-:-:S07]  /*0880*/  FADD R4, R4, R5 ;  /* 0x0000000504047221 */ /* 0x004fce0000000000 */
.L_x_46:
[----:B------:R-:W-:Y:S05]  /*0890*/  @P0 BRA `(.L_x_48) ;  /* 0x0000000000140947 */ /* 0x000fea0003800000 */
[----:B------:R-:W2:Y:S02]  /*08a0*/  LDG.E.CONSTANT R5, desc[UR4][R2.64+0xa4] ;  /* 0x0000a40402057981 */ /* 0x000ea4000c1e9900 */
[----:B--2---:R-:W-:-:S07]  /*08b0*/  FADD R4, R4, R5 ;  /* 0x0000000504047221 */ /* 0x004fce0000000000 */
.L_x_47:
[----:B------:R-:W-:Y:S05]  /*08c0*/  @P0 BRA `(.L_x_49) ;  /* 0x0000000000140947 */ /* 0x000fea0003800000 */
[----:B------:R-:W2:Y:S02]  /*08d0*/  LDG.E.CONSTANT R5, desc[UR4][R2.64+0xa8] ;  /* 0x0000a80402057981 */ /* 0x000ea4000c1e9900 */
[----:B--2---:R-:W-:-:S07]  /*08e0*/  FADD R4, R4, R5 ;  /* 0x0000000504047221 */ /* 0x004fce0000000000 */
.L_x_48:
[----:B------:R-:W-:Y:S05]  /*08f0*/  @P0 BRA `(.L_x_50) ;  /* 0x0000000000140947 */ /* 0x000fea0003800000 */
[----:B------:R-:W2:Y:S02]  /*0900*/  LDG.E.CONSTANT R5, desc[UR4][R2.64+0xac] ;  /* 0x0000ac0402057981 */ /* 0x000ea4000c1e9900 */
[----:B--2---:R-:W-:-:S07]  /*0910*/  FADD R4, R4, R5 ;  /* 0x0000000504047221 */ /* 0x004fce0000000000 */
.L_x_49:
[----:B------:R-:W-:Y:S05]  /*0920*/  @P0 BRA `(.L_x_51) ;  /* 0x0000000000140947 */ /* 0x000fea0003800000 */
[----:B------:R-:W2:Y:S02]  /*0930*/  LDG.E.CONSTANT R5, desc[UR4][R2.64+0xb0] ;  /* 0x0000b00402057981 */ /* 0x000ea4000c1e9900 */
[----:B--2---:R-:W-:-:S07]  /*0940*/  FADD R4, R4, R5 ;  /* 0x0000000504047221 */ /* 0x004fce0000000000 */
.L_x_50:
[----:B------:R-:W-:Y:S05]  /*0950*/  @P0 BRA `(.L_x_52) ;  /* 0x0000000000140947 */ /* 0x000fea0003800000 */
[----:B------:R-:W2:Y:S02]  /*0960*/  LDG.E.CONSTANT R5, desc[UR4][R2.64+0xb4] ;  /* 0x0000b40402057981 */ /* 0x000ea4000c1e9900 */
[----:B--2---:R-:W-:-:S07]  /*0970*/  FADD R4, R4, R5 ;  /* 0x0000000504047221 */ /* 0x004fce0000000000 */
.L_x_51:
[----:B------:R-:W-:Y:S05]  /*0980*/  @P0 BRA `(.L_x_53) ;  /* 0x0000000000180947 */ /* 0x000fea0003800000 */
[----:B------:R-:W2:Y:S02]  /*0990*/  LDG.E.CONSTANT R5, desc[UR4][R2.64+0xb8] ;  /* 0x0000b80402057981 */ /* 0x000ea4000c1e9900 */
[----:B--2---:R-:W-:-:S07]  /*09a0*/  FADD R4, R4, R5 ;  /* 0x0000000504047221 */ /* 0x004fce0000000000 */
.L_x_52:
[----:B------:R-:W-:Y:S05]  /*09b0*/  @P0 BREAK.RELIABLE B1 ;  /* 0x0000000000010942 */ /* 0x000fea0003800100 */
[----:B------:R-:W-:Y:S05]  /*09c0*/  @P0 BRA `(.L_x_54) ;  /* 0x00000000001c0947 */ /* 0x000fea0003800000 */
[----:B------:R-:W2:Y:S02]  /*09d0*/  LDG.E.CONSTANT R5, desc[UR4][R2.64+0xbc] ;  /* 0x0000bc0402057981 */ /* 0x000ea4000c1e9900 */
[----:B--2---:R-:W-:-:S07]  /*09e0*/  FADD R4, R4, R5 ;  /* 0x0000000504047221 */ /* 0x004fce0000000000 */
.L_x_53:
[----:B------:R-:W-:Y:S05]  /*09f0*/  @P0 BREAK.RELIABLE B1 ;  /* 0x0000000000010942 */ /* 0x000fea0003800100 */
[----:B------:R-:W-:Y:S05]  /*0a00*/  @P0 BRA `(.L_x_54) ;  /* 0x00000000000c0947 */ /* 0x000fea0003800000 */
[----:B------:R-:W-:Y:S05]  /*0a10*/  BSYNC.RELIABLE B1 ;  /* 0x0000000000017941 */ /* 0x000fea0003800100 */
.L_x_8:
[----:B------:R-:W2:Y:S02]  /*0a20*/  LDG.E.CONSTANT R3, desc[UR4][R2.64+0xc0] ;  /* 0x0000c00402037981 */ /* 0x000ea4000c1e9900 */
[----:B--2---:R-:W-:-:S07]  /*0a30*/  FADD R4, R4, R3 ;  /* 0x0000000304047221 */ /* 0x004fce0000000000 */
.L_x_54:
[----:B------:R-:W-:Y:S05]  /*0a40*/  BSYNC.RECONVERGENT B0 ;  /* 0x0000000000007941 */ /* 0x000fea0003800200 */
.L_x_7:
[----:B------:R-:W-:Y:S05]  /*0a50*/  WARPSYNC.ALL ;  /* 0x0000000000007948 */ /* 0x000fea0003800000 */
[----:B------:R-:W-:Y:S05]  /*0a60*/  @P0 EXIT ;  /* 0x000000000000094d */ /* 0x000fea0003800000 */
[----:B------:R-:W0:Y:S01]  /*0a70*/  LDC.64 R2, c[0x0][0x388] ;  /* 0x0000e200ff027b82 */ /* 0x000e220000000a00 */
[----:B------:R-:W-:Y:S01]  /*0a80*/  FMUL R5, R4, 0.020408159121870994568 ;  /* 0x3ca72f0304057820 */ /* 0x000fe20000400000 */
[----:B0-----:R-:W-:-:S05]  /*0a90*/  IMAD.WIDE.U32 R2, R0, 0x4, R2 ;  /* 0x0000000400027825 */ /* 0x001fca00078e0002 */
[----:B------:R-:W-:Y:S01]  /*0aa0*/  STG.E desc[UR4][R2.64], R5 ;  /* 0x0000000502007986 */ /* 0x000fe2000c101904 */
[----:B------:R-:W-:Y:S05]  /*0ab0*/  EXIT ;  /* 0x000000000000794d */ /* 0x000fea0003800000 */
.L_x_55:
        /* <DEDUP_REMOVED lines=12> */
.L_x_600:


//--------------------- .text.fused_nn_conv2d_add_nn_relu_5_kernel0 --------------------------
	.section	.text.fused_nn_conv2d_add_nn_relu_5_kernel0,"ax",@progbits
	.align	128
        .global         fused_nn_conv2d_add_nn_relu_5_kernel0
        .type           fused_nn_conv2d_add_nn_relu_5_kernel0,@function
        .size           fused_nn_conv2d_add_nn_relu_5_kernel0,(.L_x_601 - fused_nn_conv2d_add_nn_relu_5_kernel0)
        .other          fused_nn_conv2d_add_nn_relu_5_kernel0,@"STO_CUDA_ENTRY STV_DEFAULT"
fused_nn_conv2d_add_nn_relu_5_kernel0:
.text.fused_nn_conv2d_add_nn_relu_5_kernel0:
[----:B------:R-:W-:Y:S01]  /*0000*/  LDC R1, c[0x0][0x37c] ;  /* 0x0000df00ff017b82 */ /* 0x000fe20000000800 */
[----:B------:R-:W0:Y:S01]  /*0010*/  S2R R15, SR_TID.Y ;  /* 0x00000000000f7919 */ /* 0x000e220000002200 */
[----:B------:R-:W1:Y:S01]  /*0020*/  LDCU.64 UR4, c[0x0][0x358] ;  /* 0x00006b00ff0477ac */ /* 0x000e620008000a00 */
[----:B------:R-:W-:Y:S01]  /*0030*/  HFMA2 R14, -RZ, RZ, 0, 0 ;  /* 0x00000000ff0e7431 */ /* 0x000fe200000001ff */
[----:B------:R-:W0:Y:S01]  /*0040*/  S2R R20, SR_TID.X ;  /* 0x0000000000147919 */ /* 0x000e220000002100 */
[----:B------:R-:W2:Y:S01]  /*0050*/  S2R R25, SR_CTAID.Z ;  /* 0x0000000000197919 */ /* 0x000ea20000002700 */
[----:B0-----:R-:W-:-:S05]  /*0060*/  IMAD R16, R15, 0xe, R20 ;  /* 0x0000000e0f107824 */ /* 0x001fca00078e0214 */
[C---:B------:R-:W-:Y:S02]  /*0070*/  IADD3 R2, PT, PT, -R16.reuse, 0x3, RZ ;  /* 0x0000000310027810 */ /* 0x040fe40007ffe1ff */
[----:B------:R-:W-:Y:S02]  /*0080*/  LOP3.LUT R0, R16, 0xf, RZ, 0xc0, !PT ;  /* 0x0000000f10007812 */ /* 0x000fe400078ec0ff */
[----:B------:R-:W-:Y:S02]  /*0090*/  LOP3.LUT P1, RZ, R2, 0xf, RZ, 0xc0, !PT ;  /* 0x0000000f02ff7812 */ /* 0x000fe4000782c0ff */
[C---:B------:R-:W-:Y:S02]  /*00a0*/  IADD3 R3, PT, PT, R0.reuse, -0x7, RZ ;  /* 0xfffffff900037810 */ /* 0x040fe40007ffe0ff */
[----:B------:R-:W-:Y:S02]  /*00b0*/  ISETP.EQ.OR P1, PT, R0, 0x4, !P1 ;  /* 0x000000040000780c */ /* 0x000fe40004f22670 */
[----:B------:R-:W-:-:S02]  /*00c0*/  ISETP.GE.U32.AND P4, PT, R3, 0x2, PT ;  /* 0x000000020300780c */ /* 0x000fc40003f86070 */
[----:B------:R-:W-:Y:S02]  /*00d0*/  IADD3 R2, PT, PT, -R16, 0xb, RZ ;  /* 0x0000000b10027810 */ /* 0x000fe40007ffe1ff */
[----:B------:R-:W-:Y:S02]  /*00e0*/  ISETP.NE.AND P3, PT, R0, 0xf, PT ;  /* 0x0000000f0000780c */ /* 0x000fe40003f65270 */
[----:B------:R-:W-:Y:S02]  /*00f0*/  LOP3.LUT P2, RZ, R2, 0xf, RZ, 0xc0, !PT ;  /* 0x0000000f02ff7812 */ /* 0x000fe4000784c0ff */
[C---:B------:R-:W-:Y:S02]  /*0100*/  ISETP.EQ.OR P3, PT, R0.reuse, RZ, !P3 ;  /* 0x000000ff0000720c */ /* 0x040fe40005f62670 */
[----:B------:R-:W-:Y:S01]  /*0110*/  ISETP.EQ.OR P2, PT, R0, 0xc, !P2 ;  /* 0x0000000c0000780c */ /* 0x000fe20005742670 */
[----:B------:R-:W0:Y:S02]  /*0120*/  @!P1 LDC.64 R2, c[0x0][0x380] ;  /* 0x0000e000ff029b82 */ /* 0x000e240000000a00 */
[----:B------:R-:W-:-:S02]  /*0130*/  @P4 IADD3 R4, PT, PT, R16, 0x38, RZ ;  /* 0x0000003810044810 */ /* 0x000fc40007ffe0ff */
[C---:B------:R-:W-:Y:S02]  /*0140*/  @P4 LOP3.LUT R6, R0.reuse, 0x8, RZ, 0x3c, !PT ;  /* 0x0000000800064812 */ /* 0x040fe400078e3cff */
[----:B------:R-:W-:Y:S02]  /*0150*/  @P4 LOP3.LUT R8, R0, 0x8, RZ, 0x3c, !PT ;  /* 0x0000000800084812 */ /* 0x000fe400078e3cff */
[C---:B------:R-:W-:Y:S01]  /*0160*/  @P4 IADD3 R7, PT, PT, R16.reuse, 0xa8, RZ ;  /* 0x000000a810074810 */ /* 0x040fe20007ffe0ff */
[C---:B--2---:R-:W-:Y:S01]  /*0170*/  @P4 IMAD R5, R25.reuse, 0xc4, R6 ;  /* 0x000000c419054824 */ /* 0x044fe200078e0206 */
[----:B------:R-:W-:Y:S01]  /*0180*/  @P4 SHF.R.U32.HI R4, RZ, 0x4, R4 ;  /* 0x00000004ff044819 */ /* 0x000fe20000011604 */
[----:B------:R-:W-:Y:S01]  /*0190*/  @P4 IMAD R8, R25, 0xc4, R8 ;  /* 0x000000c419084824 */ /* 0x000fe200078e0208 */
[----:B------:R-:W-:Y:S01]  /*01a0*/  @P4 SHF.R.U32.HI R7, RZ, 0x4, R7 ;  /* 0x00000004ff074819 */ /* 0x000fe20000011607 */
[----:B------:R-:W2:Y:S01]  /*01b0*/  @!P1 LDC.64 R26, c[0x0][0x380] ;  /* 0x0000e000ff1a9b82 */ /* 0x000ea20000000a00 */
[----:B------:R-:W-:Y:S01]  /*01c0*/  @!P1 IADD3 R6, PT, PT, R16, 0xc, RZ ;  /* 0x0000000c10069810 */ /* 0x000fe20007ffe0ff */
[----:B------:R-:W-:Y:S01]  /*01d0*/  @P4 IMAD R4, R4, 0xe, R5 ;  /* 0x0000000e04044824 */ /* 0x000fe200078e0205 */
[----:B------:R-:W-:Y:S01]  /*01e0*/  @!P1 IADD3 R5, PT, PT, R16, 0x1c, RZ ;  /* 0x0000001c10059810 */ /* 0x000fe20007ffe0ff */
[----:B------:R-:W-:Y:S01]  /*01f0*/  @P4 IMAD R17, R7, 0xe, R8 ;  /* 0x0000000e07114824 */ /* 0x000fe200078e0208 */
[----:B------:R-:W-:-:S02]  /*0200*/  @!P1 LOP3.LUT R6, R6, 0xf, RZ, 0xc0, !PT ;  /* 0x0000000f06069812 */ /* 0x000fc400078ec0ff */
[C---:B------:R-:W-:Y:S01]  /*0210*/  @!P1 IADD3 R7, PT, PT, R16.reuse, 0xc, RZ ;  /* 0x0000000c10079810 */ /* 0x040fe20007ffe0ff */
[----:B------:R-:W3:Y:S01]  /*0220*/  @!P2 LDC.64 R18, c[0x0][0x380] ;  /* 0x0000e000ff12ab82 */ /* 0x000ee20000000a00 */
[----:B------:R-:W-:Y:S01]  /*0230*/  @!P1 SHF.R.U32.HI R5, RZ, 0x4, R5 ;  /* 0x00000004ff059819 */ /* 0x000fe20000011605 */
[----:B------:R-:W-:Y:S01]  /*0240*/  @!P1 IMAD R6, R25, 0xc4, R6 ;  /* 0x000000c419069824 */ /* 0x000fe200078e0206 */
[C---:B------:R-:W-:Y:S02]  /*0250*/  @!P1 IADD3 R8, PT, PT, R16.reuse, 0x8c, RZ ;  /* 0x0000008c10089810 */ /* 0x040fe40007ffe0ff */
[----:B------:R-:W-:Y:S01]  /*0260*/  @!P1 LOP3.LUT R10, R7, 0xf, RZ, 0xc0, !PT ;  /* 0x0000000f070a9812 */ /* 0x000fe200078ec0ff */
[----:B------:R-:W-:Y:S01]  /*0270*/  @!P1 IMAD R5, R5, 0xe, R6 ;  /* 0x0000000e05059824 */ /* 0x000fe200078e0206 */
[----:B------:R-:W-:Y:S02]  /*0280*/  ISETP.GT.U32.AND P0, PT, R16, 0x8, PT ;  /* 0x000000081000780c */ /* 0x000fe40003f04070 */
[----:B------:R-:W-:-:S02]  /*0290*/  CS2R R12, SRZ ;  /* 0x00000000000c7805 */ /* 0x000fc4000001ff00 */
[C---:B------:R-:W-:Y:S01]  /*02a0*/  @!P2 IADD3 R7, PT, PT, R16.reuse, 0x4, RZ ;  /* 0x000000041007a810 */ /* 0x040fe20007ffe0ff */
[----:B------:R-:W-:Y:S01]  /*02b0*/  @!P1 IMAD R10, R25, 0xc4, R10 ;  /* 0x000000c4190a9824 */ /* 0x000fe200078e020a */
[----:B------:R-:W-:Y:S01]  /*02c0*/  @!P1 SHF.R.U32.HI R9, RZ, 0x4, R8 ;  /* 0x00000004ff099819 */ /* 0x000fe20000011608 */
[----:B0-----:R-:W-:Y:S01]  /*02d0*/  @!P1 IMAD.WIDE.U32 R2, R5, 0x4, R2 ;  /* 0x0000000405029825 */ /* 0x001fe200078e0002 */
[C---:B------:R-:W-:Y:S01]  /*02e0*/  ISETP.GT.U32.OR P5, PT, R16.reuse, 0xf, P3 ;  /* 0x0000000f1000780c */ /* 0x040fe20001fa4470 */
[----:B------:R-:W0:Y:S01]  /*02f0*/  @P4 LDC.64 R28, c[0x0][0x380] ;  /* 0x0000e000ff1c4b82 */ /* 0x000e220000000a00 */
[----:B------:R-:W-:Y:S01]  /*0300*/  ISETP.NE.OR P0, PT, R15, RZ, P0 ;  /* 0x000000ff0f00720c */ /* 0x000fe20000705670 */
[----:B------:R-:W-:Y:S01]  /*0310*/  @!P1 IMAD R9, R9, 0xe, R10 ;  /* 0x0000000e09099824 */ /* 0x000fe200078e020a */
[----:B------:R-:W-:Y:S01]  /*0320*/  @!P2 IADD3 R6, PT, PT, R16, 0x54, RZ ;  /* 0x000000541006a810 */ /* 0x000fe20007ffe0ff */
[----:B-1----:R1:W5:Y:S01]  /*0330*/  @!P1 LDG.E.CONSTANT R14, desc[UR4][R2.64+-0x3c] ;  /* 0xffffc404020e9981 */ /* 0x002362000c1e9900 */
[----:B------:R-:W-:-:S02]  /*0340*/  @!P2 LOP3.LUT R8, R7, 0xf, RZ, 0xc0, !PT ;  /* 0x0000000f0708a812 */ /* 0x000fc400078ec0ff */
[----:B------:R-:W-:Y:S01]  /*0350*/  @!P2 SHF.R.U32.HI R6, RZ, 0x4, R6 ;  /* 0x00000004ff06a819 */ /* 0x000fe20000011606 */
[----:B------:R-:W4:Y:S01]  /*0360*/  @!P2 LDC.64 R10, c[0x0][0x380] ;  /* 0x0000e000ff0aab82 */ /* 0x000f220000000a00 */
[----:B------:R-:W-:Y:S01]  /*0370*/  @!P1 IADD3 R9, PT, PT, R9, -0xf, RZ ;  /* 0xfffffff109099810 */ /* 0x000fe20007ffe0ff */
[----:B------:R-:W-:Y:S01]  /*0380*/  @!P2 IMAD R21, R25, 0xc4, R8 ;  /* 0x000000c41915a824 */ /* 0x000fe200078e0208 */
[----:B------:R-:W-:Y:S02]  /*0390*/  @!P2 IADD3 R8, PT, PT, R16, 0x4, RZ ;  /* 0x000000041008a810 */ /* 0x000fe40007ffe0ff */
[----:B------:R-:W-:Y:S01]  /*03a0*/  @P4 IADD3 R17, PT, PT, R17, -0xf, RZ ;  /* 0xfffffff111114810 */ /* 0x000fe20007ffe0ff */
[----:B------:R-:W-:Y:S01]  /*03b0*/  @!P2 IMAD R21, R6, 0xe, R21 ;  /* 0x0000000e0615a824 */ /* 0x000fe200078e0215 */
[----:B-1----:R-:W-:Y:S01]  /*03c0*/  @!P2 IADD3 R2, PT, PT, R16, 0xc4, RZ ;  /* 0x000000c41002a810 */ /* 0x002fe20007ffe0ff */
[----:B------:R-:W1:Y:S01]  /*03d0*/  @P4 LDC.64 R6, c[0x0][0x380] ;  /* 0x0000e000ff064b82 */ /* 0x000e620000000a00 */
[----:B--2---:R-:W-:Y:S01]  /*03e0*/  @!P1 IMAD.WIDE.U32 R26, R9, 0x4, R26 ;  /* 0x00000004091a9825 */ /* 0x004fe200078e001a */
[----:B------:R-:W-:-:S02]  /*03f0*/  @!P2 LOP3.LUT R24, R8, 0xf, RZ, 0xc0, !PT ;  /* 0x0000000f0818a812 */ /* 0x000fc400078ec0ff */
[----:B------:R-:W-:Y:S02]  /*0400*/  @!P2 SHF.R.U32.HI R22, RZ, 0x4, R2 ;  /* 0x00000004ff16a819 */ /* 0x000fe40000011602 */
[----:B------:R-:W-:Y:S01]  /*0410*/  @!P2 IADD3 R23, PT, PT, R21, -0xf, RZ ;  /* 0xfffffff11517a810 */ /* 0x000fe20007ffe0ff */
[----:B------:R2:W5:Y:S01]  /*0420*/  @!P1 LDG.E.CONSTANT R13, desc[UR4][R26.64] ;  /* 0x000000041a0d9981 */ /* 0x000562000c1e9900 */
[----:B------:R-:W0:Y:S01]  /*0430*/  @!P5 LDC.64 R8, c[0x0][0x380] ;  /* 0x0000e000ff08db82 */ /* 0x000e220000000a00 */
[----:B------:R-:W-:-:S07]  /*0440*/  @P4 IADD3 R5, PT, PT, R4, -0xf, RZ ;  /* 0xfffffff104054810 */ /* 0x000fce0007ffe0ff */
[----:B------:R-:W0:Y:S01]  /*0450*/  @!P0 LDC.64 R2, c[0x0][0x388] ;  /* 0x0000e200ff028b82 */ /* 0x000e220000000a00 */
[----:B------:R-:W-:Y:S01]  /*0460*/  @!P2 IMAD R24, R25, 0xc4, R24 ;  /* 0x000000c41918a824 */ /* 0x000fe200078e0218 */
[----:B--2---:R-:W-:-:S03]  /*0470*/  @!P3 SHF.R.U32.HI R27, RZ, 0x4, R16 ;  /* 0x00000004ff1bb819 */ /* 0x004fc60000011610 */
[----:B------:R-:W-:Y:S02]  /*0480*/  @!P2 IMAD R21, R22, 0xe, R24 ;  /* 0x0000000e1615a824 */ /* 0x000fe400078e0218 */
[----:B------:R-:W-:Y:S02]  /*0490*/  @!P3 IMAD R24, R25, 0xc4, R0 ;  /* 0x000000c41918b824 */ /* 0x000fe400078e0200 */
[----:B---3--:R-:W-:Y:S01]  /*04a0*/  @!P2 IMAD.WIDE.U32 R22, R23, 0x4, R18 ;  /* 0x000000041716a825 */ /* 0x008fe200078e0012 */
[----:B------:R-:W-:-:S03]  /*04b0*/  @!P2 IADD3 R21, PT, PT, R21, -0xf, RZ ;  /* 0xfffffff11515a810 */ /* 0x000fc60007ffe0ff */
[----:B------:R-:W-:Y:S02]  /*04c0*/  @!P3 IMAD R19, R27, 0xe, R24 ;  /* 0x0000000e1b13b824 */ /* 0x000fe400078e0218 */
[C---:B------:R-:W-:Y:S02]  /*04d0*/  IMAD R18, R25.reuse, 0xc4, R16 ;  /* 0x000000c419127824 */ /* 0x040fe400078e0210 */
[----:B------:R-:W-:Y:S02]  /*04e0*/  @!P0 IMAD R27, R25, 0x9, R20 ;  /* 0x00000009191b8824 */ /* 0x000fe400078e0214 */
[----:B-1----:R-:W-:Y:S01]  /*04f0*/  @P4 IMAD.WIDE.U32 R6, R17, 0x4, R6 ;  /* 0x0000000411064825 */ /* 0x002fe200078e0006 */
[----:B------:R-:W-:-:S03]  /*0500*/  MOV R17, RZ ;  /* 0x000000ff00117202 */ /* 0x000fc60000000f00 */
[----:B----4-:R-:W-:Y:S01]  /*0510*/  @!P2 IMAD.WIDE.U32 R10, R21, 0x4, R10 ;  /* 0x00000004150aa825 */ /* 0x010fe200078e000a */
[----:B------:R-:W-:-:S03]  /*0520*/  MOV R21, RZ ;  /* 0x000000ff00157202 */ /* 0x000fc60000000f00 */
[----:B0-----:R-:W-:-:S03]  /*0530*/  @!P5 IMAD.WIDE.U32 R8, R18, 0x4, R8 ;  /* 0x000000041208d825 */ /* 0x001fc600078e0008 */
[----:B------:R-:W5:Y:S01]  /*0540*/  @P4 LDG.E.CONSTANT R21, desc[UR4][R6.64] ;  /* 0x0000000406154981 */ /* 0x000f62000c1e9900 */
[----:B------:R-:W-:-:S03]  /*0550*/  @!P0 IMAD.WIDE.U32 R2, R27, 0x4, R2 ;  /* 0x000000041b028825 */ /* 0x000fc600078e0002 */
[----:B------:R-:W5:Y:S04]  /*0560*/  @!P5 LDG.E.CONSTANT R17, desc[UR4][R8.64+0x2d4] ;  /* 0x0002d4040811d981 */ /* 0x000f68000c1e9900 */
[----:B------:R-:W5:Y:S01]  /*0570*/  @!P0 LDG.E.CONSTANT R27, desc[UR4][R2.64] ;  /* 0x00000004021b8981 */ /* 0x000f62000c1e9900 */
[----:B------:R-:W-:Y:S02]  /*0580*/  @P4 IMAD.WIDE.U32 R28, R5, 0x4, R28 ;  /* 0x00000004051c4825 */ /* 0x000fe400078e001c */
[----:B------:R-:W0:Y:S03]  /*0590*/  @!P3 LDC.64 R4, c[0x0][0x380] ;  /* 0x0000e000ff04bb82 */ /* 0x000e260000000a00 */
[----:B------:R1:W5:Y:S02]  /*05a0*/  @P4 LDG.E.CONSTANT R12, desc[UR4][R28.64] ;  /* 0x000000041c0c4981 */ /* 0x000364000c1e9900 */
[----:B-1----:R-:W1:Y:S01]  /*05b0*/  S2R R29, SR_CgaCtaId ;  /* 0x00000000001d7919 */ /* 0x002e620000008800 */
[----:B------:R-:W-:Y:S01]  /*05c0*/  MOV R0, RZ ;  /* 0x000000ff00007202 */ /* 0x000fe20000000f00 */
[----:B------:R-:W-:-:S05]  /*05d0*/  HFMA2 R24, -RZ, RZ, 0, 0 ;  /* 0x00000000ff187431 */ /* 0x000fca00000001ff */
[----:B------:R2:W5:Y:S01]  /*05e0*/  @!P2 LDG.E.CONSTANT R0, desc[UR4][R22.64] ;  /* 0x000000041600a981 */ /* 0x000562000c1e9900 */
[----:B0-----:R-:W-:-:S04]  /*05f0*/  @!P3 IMAD.WIDE.U32 R4, R19, 0x4, R4 ;  /* 0x000000041304b825 */ /* 0x001fc800078e0004 */
[----:B------:R-:W-:Y:S01]  /*0600*/  HFMA2 R19, -RZ, RZ, 0, 0 ;  /* 0x00000000ff137431 */ /* 0x000fe200000001ff */
[C---:B------:R-:W-:Y:S01]  /*0610*/  ISETP.GT.U32.AND P1, PT, R16.reuse, 0x3, PT ;  /* 0x000000031000780c */ /* 0x040fe20003f24070 */
[----:B------:R-:W-:Y:S01]  /*0620*/  BSSY.RECONVERGENT B0, `(.L_x_56) ;  /* 0x0000015000007945 */ /* 0x000fe20003800200 */
[----:B------:R0:W5:Y:S04]  /*0630*/  @!P3 LDG.E.CONSTANT R24, desc[UR4][R4.64+0x14c] ;  /* 0x00014c040418b981 */ /* 0x000168000c1e9900 */
[----:B------:R3:W5:Y:S01]  /*0640*/  @!P2 LDG.E.CONSTANT R19, desc[UR4][R10.64] ;  /* 0x000000040a13a981 */ /* 0x000762000c1e9900 */
[----:B------:R-:W-:Y:S02]  /*0650*/  ISETP.GE.U32.AND P2, PT, R16, 0x10, PT ;  /* 0x000000101000780c */ /* 0x000fe40003f46070 */
[----:B--2---:R-:W-:Y:S01]  /*0660*/  MOV R22, 0x400 ;  /* 0x0000040000167802 */ /* 0x004fe20000000f00 */
[----:B0-----:R-:W-:Y:S01]  /*0670*/  HFMA2 R5, -RZ, RZ, 0, 0 ;  /* 0x00000000ff057431 */ /* 0x001fe200000001ff */
[----:B------:R-:W-:-:S02]  /*0680*/  ISETP.NE.OR P1, PT, R15, RZ, P1 ;  /* 0x000000ff0f00720c */ /* 0x000fc40000f25670 */
[----:B-1----:R-:W-:Y:S02]  /*0690*/  LEA R23, R29, R22, 0x18 ;  /* 0x000000161d177211 */ /* 0x002fe400078ec0ff */
[----:B------:R-:W-:Y:S02]  /*06a0*/  @!P0 IADD3 R22, PT, PT, R22, 0x400, RZ ;  /* 0x0000040016168810 */ /* 0x000fe40007ffe0ff */
[----:B------:R-:W-:-:S03]  /*06b0*/  LEA R26, R16, R23, 0x2 ;  /* 0x00000017101a7211 */ /* 0x000fc600078e10ff */
[----:B---3--:R-:W-:Y:S05]  /*06c0*/  @!P2 BRA `(.L_x_57) ;  /* 0x000000000028a947 */ /* 0x008fea0003800000 */
[----:B------:R-:W-:-:S04]  /*06d0*/  LOP3.LUT P2, R4, R16, 0xf, RZ, 0xc0, !PT ;  /* 0x0000000f10047812 */ /* 0x000fc8000784c0ff */
[----:B------:R-:W-:-:S13]  /*06e0*/  ISETP.EQ.OR P2, PT, R4, 0xf, !P2 ;  /* 0x0000000f0400780c */ /* 0x000fda0005742670 */
[----:B------:R-:W-:Y:S05]  /*06f0*/  @P2 BRA `(.L_x_57) ;  /* 0x00000000001c2947 */ /* 0x000fea0003800000 */
[----:B------:R-:W0:Y:S01]  /*0700*/  S2R R5, SR_CTAID.Z ;  /* 0x0000000000057919 */ /* 0x000e220000002700 */
[----:B------:R-:W1:Y:S01]  /*0710*/  LDC.64 R2, c[0x0][0x380] ;  /* 0x0000e000ff027b82 */ /* 0x000e620000000a00 */
[----:B------:R-:W-:Y:S01]  /*0720*/  SHF.R.U32.HI R16, RZ, 0x4, R16 ;  /* 0x00000004ff107819 */ /* 0x000fe20000011610 */
[----:B0-----:R-:W-:-:S04]  /*0730*/  IMAD R5, R5, 0xc4, R4 ;  /* 0x000000c405057824 */ /* 0x001fc800078e0204 */
[----:B------:R-:W-:-:S04]  /*0740*/  IMAD R5, R16, 0xe, R5 ;  /* 0x0000000e10057824 */ /* 0x000fc800078e0205 */
[----:B-1----:R-:W-:-:S05]  /*0750*/  IMAD.WIDE.U32 R2, R5, 0x4, R2 ;  /* 0x0000000405027825 */ /* 0x002fca00078e0002 */
[----:B------:R0:W5:Y:S02]  /*0760*/  LDG.E.CONSTANT R5, desc[UR4][R2.64+-0x3c] ;  /* 0xffffc40402057981 */ /* 0x000164000c1e9900 */
.L_x_57:
[----:B------:R-:W-:Y:S05]  /*0770*/  BSYNC.RECONVERGENT B0 ;  /* 0x0000000000007941 */ /* 0x000fea0003800200 */
.L_x_56:
[----:B0-----:R-:W-:Y:S01]  /*0780*/  @!P0 LEA R3, R29, R22, 0x18 ;  /* 0x000000161d038211 */ /* 0x001fe200078ec0ff */
[----:B-----5:R-:W-:Y:S01]  /*0790*/  STS [R26], R5 ;  /* 0x000000051a007388 */ /* 0x020fe20000000800 */
[----:B------:R-:W-:Y:S02]  /*07a0*/  LEA R22, R15, R26, 0x3 ;  /* 0x0000001a0f167211 */ /* 0x000fe400078e18ff */
[C---:B------:R-:W-:Y:S01]  /*07b0*/  @!P0 LEA R8, R20.reuse, R3, 0x2 ;  /* 0x0000000314088211 */ /* 0x040fe200078e10ff */
[----:B------:R-:W-:Y:S01]  /*07c0*/  STS [R26+0x70], R14 ;  /* 0x0000700e1a007388 */ /* 0x000fe20000000800 */
[----:B------:R-:W-:-:S03]  /*07d0*/  @!P1 LEA R20, R20, R23, 0x2 ;  /* 0x0000001714149211 */ /* 0x000fc600078e10ff */
[----:B------:R-:W-:Y:S04]  /*07e0*/  STS [R26+0x230], R13 ;  /* 0x0002300d1a007388 */ /* 0x000fe80000000800 */
[----:B------:R-:W-:Y:S04]  /*07f0*/  STS [R26+0xe0], R12 ;  /* 0x0000e00c1a007388 */ /* 0x000fe80000000800 */
[----:B------:R-:W-:Y:S04]  /*0800*/  STS [R26+0x150], R0 ;  /* 0x000150001a007388 */ /* 0x000fe80000000800 */
[----:B------:R-:W-:Y:S04]  /*0810*/  STS [R26+0x1c0], R24 ;  /* 0x0001c0181a007388 */ /* 0x000fe80000000800 */
[----:B------:R-:W-:Y:S04]  /*0820*/  STS [R26+0x2a0], R21 ;  /* 0x0002a0151a007388 */ /* 0x000fe80000000800 */
[----:B------:R-:W-:Y:S04]  /*0830*/  STS [R26+0x310], R19 ;  /* 0x000310131a007388 */ /* 0x000fe80000000800 */
[----:B------:R-:W-:Y:S04]  /*0840*/  STS [R26+0x380], R17 ;  /* 0x000380111a007388 */ /* 0x000fe80000000800 */
[----:B------:R-:W-:Y:S04]  /*0850*/  @!P1 STS [R20+0x3f0], RZ ;  /* 0x0003f0ff14009388 */ /* 0x000fe80000000800 */
[----:B------:R-:W-:Y:S01]  /*0860*/  @!P0 STS [R8], R27 ;  /* 0x0000001b08008388 */ /* 0x000fe20000000800 */
[----:B------:R-:W-:Y:S06]  /*0870*/  BAR.SYNC.DEFER_BLOCKING 0x0 ;  /* 0x0000000000007b1d */ /* 0x000fec0000010000 */
[----:B------:R-:W-:Y:S04]  /*0880*/  LDS R3, [R22] ;  /* 0x0000000016037984 */ /* 0x000fe80000000800 */
[----:B------:R-:W0:Y:S04]  /*0890*/  LDS.128 R4, [R23+0x400] ;  /* 0x0004000017047984 */ /* 0x000e280000000c00 */
[----:B------:R-:W1:Y:S04]  /*08a0*/  LDS R0, [R22+0x4] ;  /* 0x0000040016007984 */ /* 0x000e680000000800 */
[----:B------:R-:W2:Y:S04]  /*08b0*/  LDS R29, [R22+0x8] ;  /* 0x00000800161d7984 */ /* 0x000ea80000000800 */
[----:B------:R-:W3:Y:S04]  /*08c0*/  LDS R10, [R22+0x40] ;  /* 0x00004000160a7984 */ /* 0x000ee80000000800 */
[----:B------:R-:W-:Y:S04]  /*08d0*/  LDS R21, [R22+0x44] ;  /* 0x0000440016157984 */ /* 0x000fe80000000800 */
[----:B------:R-:W4:Y:S04]  /*08e0*/  LDS.128 R12, [R23+0x410] ;  /* 0x00041000170c7984 */ /* 0x000f280000000c00 */
[----:B------:R-:W4:Y:S04]  /*08f0*/  LDS R9, [R22+0x80] ;  /* 0x0000800016097984 */ /* 0x000f280000000800 */
[----:B------:R-:W4:Y:S04]  /*0900*/  LDS R8, [R22+0x84] ;  /* 0x0000840016087984 */ /* 0x000f280000000800 */
[----:B------:R-:W-:Y:S04]  /*0910*/  LDS R17, [R22+0x88] ;  /* 0x0000880016117984 */ /* 0x000fe80000000800 */
[----:B------:R-:W4:Y:S04]  /*0920*/  LDS R2, [R22+0x48] ;  /* 0x0000480016027984 */ /* 0x000f280000000800 */
[----:B------:R-:W4:Y:S01]  /*0930*/  LDS R24, [R22+0xc0] ;  /* 0x0000c00016187984 */ /* 0x000f220000000800 */
[----:B0-----:R-:W-:-:S03]  /*0940*/  FFMA R19, R3, R4, RZ ;  /* 0x0000000403137223 */ /* 0x001fc600000000ff */
[----:B------:R-:W0:Y:S01]  /*0950*/  LDS R11, [R22+0xc4] ;  /* 0x0000c400160b7984 */ /* 0x000e220000000800 */
[----:B-1----:R-:W-:-:S03]  /*0960*/  FFMA R0, R0, R5, R19 ;  /* 0x0000000500007223 */ /* 0x002fc60000000013 */
[----:B------:R-:W1:Y:S01]  /*0970*/  LDS R20, [R22+0xc8] ;  /* 0x0000c80016147984 */ /* 0x000e620000000800 */
[----:B--2---:R-:W-:-:S03]  /*0980*/  FFMA R29, R29, R6, R0 ;  /* 0x000000061d1d7223 */ /* 0x004fc60000000000 */
[----:B------:R-:W2:Y:S01]  /*0990*/  LDS R3, [R22+0x100] ;  /* 0x0001000016037984 */ /* 0x000ea20000000800 */
[----:B---3--:R-:W-:-:S03]  /*09a0*/  FFMA R26, R10, R7, R29 ;  /* 0x000000070a1a7223 */ /* 0x008fc6000000001d */
[----:B------:R-:W3:Y:S04]  /*09b0*/  LDS R16, [R22+0x104] ;  /* 0x0001040016107984 */ /* 0x000ee80000000800 */
[----:B------:R-:W3:Y:S01]  /*09c0*/  LDS R0, [R22+0x108] ;  /* 0x0001080016007984 */ /* 0x000ee20000000800 */
[----:B----4-:R-:W-:-:S03]  /*09d0*/  FFMA R29, R21, R12, R26 ;  /* 0x0000000c151d7223 */ /* 0x010fc6000000001a */
[----:B------:R-:W4:Y:S01]  /*09e0*/  LDS R10, [R22+0x140] ;  /* 0x00014000160a7984 */ /* 0x000f220000000800 */
[----:B------:R-:W-:-:S03]  /*09f0*/  FFMA R27, R9, R4, RZ ;  /* 0x00000004091b7223 */ /* 0x000fc600000000ff */
[----:B------:R-:W4:Y:S01]  /*0a00*/  LDS R21, [R22+0x144] ;  /* 0x0001440016157984 */ /* 0x000f220000000800 */
[----:B------:R-:W-:-:S03]  /*0a10*/  FFMA R26, R8, R5, R27 ;  /* 0x00000005081a7223 */ /* 0x000fc6000000001b */
[----:B------:R0:W4:Y:S01]  /*0a20*/  LDS R19, [R23+0x420] ;  /* 0x0004200017137984 */ /* 0x0001220000000800 */
[----:B------:R-:W-:-:S03]  /*0a30*/  FFMA R28, R2, R13, R29 ;  /* 0x0000000d021c7223 */ /* 0x000fc6000000001d */
[----:B------:R-:W4:Y:S01]  /*0a40*/  LDS R2, [R22+0x148] ;  /* 0x0001480016027984 */ /* 0x000f220000000800 */
[----:B0-----:R-:W-:-:S03]  /*0a50*/  FFMA R23, R17, R6, R26 ;  /* 0x0000000611177223 */ /* 0x001fc6000000001a */
[----:B------:R-:W-:Y:S01]  /*0a60*/  LDS R26, [R22+0x284] ;  /* 0x00028400161a7984 */ /* 0x000fe20000000800 */
[----:B------:R-:W-:Y:S01]  /*0a70*/  FFMA R24, R24, R7, R23 ;  /* 0x0000000718187223 */ /* 0x000fe20000000017 */
[----:B------:R-:W-:Y:S02]  /*0a80*/  FFMA R23, R9, R14, R28 ;  /* 0x0000000e09177223 */ /* 0x000fe4000000001c */
[----:B------:R-:W-:Y:S01]  /*0a90*/  LDS R28, [R22+0x204] ;  /* 0x00020400161c7984 */ /* 0x000fe20000000800 */
[----:B------:R-:W-:Y:S01]  /*0aa0*/  FFMA R9, R11, R12, R24 ;  /* 0x0000000c0b097223 */ /* 0x000fe20000000018 */
[----:B------:R-:W-:Y:S02]  /*0ab0*/  FFMA R24, R8, R15, R23 ;  /* 0x0000000f08187223 */ /* 0x000fe40000000017 */
[----:B------:R-:W0:Y:S01]  /*0ac0*/  LDS R11, [R22+0x180] ;  /* 0x00018000160b7984 */ /* 0x000e220000000800 */
[----:B-1----:R-:W-:Y:S01]  /*0ad0*/  FFMA R23, R20, R13, R9 ;  /* 0x0000000d14177223 */ /* 0x002fe20000000009 */
[----:B--2---:R-:W-:-:S02]  /*0ae0*/  FFMA R9, R3, R4, RZ ;  /* 0x0000000403097223 */ /* 0x004fc400000000ff */
[----:B------:R-:W1:Y:S01]  /*0af0*/  LDS R8, [R22+0x184] ;  /* 0x0001840016087984 */ /* 0x000e620000000800 */
[----:B------:R-:W-:Y:S01]  /*0b00*/  FFMA R20, R3, R14, R23 ;  /* 0x0000000e03147223 */ /* 0x000fe20000000017 */
[C---:B---3--:R-:W-:Y:S02]  /*0b10*/  FFMA R9, R16.reuse, R5, R9 ;  /* 0x0000000510097223 */ /* 0x048fe40000000009 */
[----:B------:R-:W2:Y:S01]  /*0b20*/  LDS R3, [R22+0x188] ;  /* 0x0001880016037984 */ /* 0x000ea20000000800 */
[----:B------:R-:W-:Y:S01]  /*0b30*/  FFMA R27, R16, R15, R20 ;  /* 0x0000000f101b7223 */ /* 0x000fe20000000014 */
[----:B------:R-:W-:Y:S02]  /*0b40*/  FFMA R23, R0, R6, R9 ;  /* 0x0000000600177223 */ /* 0x000fe40000000009 */
[----:B------:R-:W3:Y:S02]  /*0b50*/  LDS R16, [R22+0x1c0] ;  /* 0x0001c00016107984 */ /* 0x000ee40000000800 */
[----:B----4-:R-:W-:-:S02]  /*0b60*/  FFMA R10, R10, R7, R23 ;  /* 0x000000070a0a7223 */ /* 0x010fc40000000017 */
[----:B------:R-:W4:Y:S02]  /*0b70*/  LDS R9, [R22+0x200] ;  /* 0x0002000016097984 */ /* 0x000f240000000800 */
[----:B------:R-:W-:Y:S02]  /*0b80*/  FFMA R29, R21, R12, R10 ;  /* 0x0000000c151d7223 */ /* 0x000fe4000000000a */
[----:B------:R-:W4:Y:S01]  /*0b90*/  LDS R23, [R22+0x1c4] ;  /* 0x0001c40016177984 */ /* 0x000f220000000800 */
[-C--:B------:R-:W-:Y:S01]  /*0ba0*/  FFMA R17, R17, R19.reuse, R24 ;  /* 0x0000001311117223 */ /* 0x080fe20000000018 */
[----:B------:R-:W-:Y:S02]  /*0bb0*/  FFMA R0, R0, R19, R27 ;  /* 0x0000001300007223 */ /* 0x000fe4000000001b */
[----:B------:R-:W4:Y:S01]  /*0bc0*/  LDS R20, [R22+0x1c8] ;  /* 0x0001c80016147984 */ /* 0x000f220000000800 */
[----:B------:R-:W-:-:S03]  /*0bd0*/  FFMA R2, R2, R13, R29 ;  /* 0x0000000d02027223 */ /* 0x000fc6000000001d */
[----:B------:R-:W4:Y:S04]  /*0be0*/  LDS R21, [R22+0x208] ;  /* 0x0002080016157984 */ /* 0x000f280000000800 */
[----:B------:R-:W4:Y:S01]  /*0bf0*/  LDS R10, [R22+0x240] ;  /* 0x00024000160a7984 */ /* 0x000f220000000800 */
[C---:B0-----:R-:W-:Y:S01]  /*0c00*/  FFMA R24, R11.reuse, R14, R2 ;  /* 0x0000000e0b187223 */ /* 0x041fe20000000002 */
[----:B------:R-:W-:-:S03]  /*0c10*/  FFMA R11, R11, R4, RZ ;  /* 0x000000040b0b7223 */ /* 0x000fc600000000ff */
[C---:B-1----:R-:W-:Y:S01]  /*0c20*/  FFMA R24, R8.reuse, R15, R24 ;  /* 0x0000000f08187223 */ /* 0x042fe20000000018 */
[----:B------:R-:W-:-:S04]  /*0c30*/  FFMA R2, R8, R5, R11 ;  /* 0x0000000508027223 */ /* 0x000fc8000000000b */
[C---:B--2---:R-:W-:Y:S01]  /*0c40*/  FFMA R11, R3.reuse, R6, R2 ;  /* 0x00000006030b7223 */ /* 0x044fe20000000002 */
[----:B------:R-:W-:Y:S02]  /*0c50*/  FFMA R2, R3, R19, R24 ;  /* 0x0000001303027223 */ /* 0x000fe40000000018 */
[----:B------:R-:W0:Y:S01]  /*0c60*/  LDS R3, [R22+0x244] ;  /* 0x0002440016037984 */ /* 0x000e220000000800 */
[----:B---3--:R-:W-:Y:S01]  /*0c70*/  FFMA R16, R16, R7, R11 ;  /* 0x0000000710107223 */ /* 0x008fe2000000000b */
[----:B----4-:R-:W-:Y:S02]  /*0c80*/  FFMA R27, R9, R4, RZ ;  /* 0x00000004091b7223 */ /* 0x010fe400000000ff */
[----:B------:R-:W1:Y:S01]  /*0c90*/  LDS R11, [R22+0x280] ;  /* 0x00028000160b7984 */ /* 0x000e620000000800 */
[----:B------:R-:W-:Y:S01]  /*0ca0*/  FFMA R23, R23, R12, R16 ;  /* 0x0000000c17177223 */ /* 0x000fe20000000010 */
[----:B------:R-:W-:Y:S02]  /*0cb0*/  FFMA R16, R28, R5, R27 ;  /* 0x000000051c107223 */ /* 0x000fe4000000001b */
[----:B------:R-:W-:Y:S01]  /*0cc0*/  LDS R27, [R22+0x388] ;  /* 0x00038800161b7984 */ /* 0x000fe20000000800 */
[----:B------:R-:W-:-:S03]  /*0cd0*/  FFMA R8, R20, R13, R23 ;  /* 0x0000000d14087223 */ /* 0x000fc60000000017 */
[----:B------:R-:W-:Y:S01]  /*0ce0*/  LDS R20, [R22+0x288] ;  /* 0x0002880016147984 */ /* 0x000fe20000000800 */
[----:B------:R-:W-:-:S03]  /*0cf0*/  FFMA R23, R21, R6, R16 ;  /* 0x0000000615177223 */ /* 0x000fc60000000010 */
[----:B------:R-:W2:Y:S01]  /*0d00*/  LDS R16, [R22+0x248] ;  /* 0x0002480016107984 */ /* 0x000ea20000000800 */
[----:B------:R-:W-:-:S03]  /*0d10*/  FFMA R24, R10, R7, R23 ;  /* 0x000000070a187223 */ /* 0x000fc60000000017 */
[----:B------:R-:W3:Y:S01]  /*0d20*/  LDS R10, [R22+0x2c0] ;  /* 0x0002c000160a7984 */ /* 0x000ee20000000800 */
[----:B0-----:R-:W-:Y:S01]  /*0d30*/  FFMA R23, R3, R12, R24 ;  /* 0x0000000c03177223 */ /* 0x001fe20000000018 */
[----:B-1----:R-:W-:-:S04]  /*0d40*/  FFMA R3, R11, R4, RZ ;  /* 0x000000040b037223 */ /* 0x002fc800000000ff */
[----:B------:R-:W-:Y:S01]  /*0d50*/  FFMA R3, R26, R5, R3 ;  /* 0x000000051a037223 */ /* 0x000fe20000000003 */
[----:B--2---:R-:W-:-:S03]  /*0d60*/  FFMA R16, R16, R13, R23 ;  /* 0x0000000d10107223 */ /* 0x004fc60000000017 */
[----:B------:R-:W-:Y:S02]  /*0d70*/  FFMA R23, R20, R6, R3 ;  /* 0x0000000614177223 */ /* 0x000fe40000000003 */
[----:B------:R-:W0:Y:S02]  /*0d80*/  LDS R3, [R22+0x2c4] ;  /* 0x0002c40016037984 */ /* 0x000e240000000800 */
[----:B---3--:R-:W-:Y:S02]  /*0d90*/  FFMA R24, R10, R7, R23 ;  /* 0x000000070a187223 */ /* 0x008fe40000000017 */
[----:B------:R-:W1:Y:S02]  /*0da0*/  LDS R10, [R22+0x2c8] ;  /* 0x0002c800160a7984 */ /* 0x000e640000000800 */
[----:B0-----:R-:W-:Y:S02]  /*0db0*/  FFMA R23, R3, R12, R24 ;  /* 0x0000000c03177223 */ /* 0x001fe40000000018 */
[----:B------:R-:W0:Y:S02]  /*0dc0*/  LDS R3, [R22+0x300] ;  /* 0x0003000016037984 */ /* 0x000e240000000800 */
[----:B-1----:R-:W-:-:S02]  /*0dd0*/  FFMA R10, R10, R13, R23 ;  /* 0x0000000d0a0a7223 */ /* 0x002fc40000000017 */
[----:B------:R-:W1:Y:S01]  /*0de0*/  LDS R24, [R22+0x304] ;  /* 0x0003040016187984 */ /* 0x000e620000000800 */
[----:B0-----:R-:W-:-:S04]  /*0df0*/  FFMA R23, R3, R4, RZ ;  /* 0x0000000403177223 */ /* 0x001fc800000000ff */
[----:B-1----:R-:W-:Y:S02]  /*0e00*/  FFMA R4, R24, R5, R23 ;  /* 0x0000000518047223 */ /* 0x002fe40000000017 */
[----:B------:R-:W0:Y:S02]  /*0e10*/  LDS R23, [R22+0x308] ;  /* 0x0003080016177984 */ /* 0x000e240000000800 */
[----:B0-----:R-:W-:Y:S02]  /*0e20*/  FFMA R5, R23, R6, R4 ;  /* 0x0000000617057223 */ /* 0x001fe40000000004 */
[----:B------:R-:W0:Y:S04]  /*0e30*/  LDS R4, [R22+0x340] ;  /* 0x0003400016047984 */ /* 0x000e280000000800 */
[----:B------:R-:W-:Y:S01]  /*0e40*/  LDS R6, [R22+0x348] ;  /* 0x0003480016067984 */ /* 0x000fe20000000800 */
[----:B0-----:R-:W-:-:S03]  /*0e50*/  FFMA R4, R4, R7, R5 ;  /* 0x0000000704047223 */ /* 0x001fc60000000005 */
[----:B------:R-:W0:Y:S02]  /*0e60*/  LDS R5, [R22+0x344] ;  /* 0x0003440016057984 */ /* 0x000e240000000800 */
[----:B0-----:R-:W-:Y:S02]  /*0e70*/  FFMA R7, R5, R12, R4 ;  /* 0x0000000c05077223 */ /* 0x001fe40000000004 */
[----:B------:R-:W0:Y:S01]  /*0e80*/  LDC.64 R4, c[0x0][0x398] ;  /* 0x0000e600ff047b82 */ /* 0x000e220000000a00 */
[----:B------:R-:W-:Y:S01]  /*0e90*/  LDS R12, [R22+0x384] ;  /* 0x00038400160c7984 */ /* 0x000fe20000000800 */
[----:B0-----:R-:W-:-:S06]  /*0ea0*/  IMAD.WIDE.U32 R4, R25, 0x4, R4 ;  /* 0x0000000419047825 */ /* 0x001fcc00078e0004 */
[----:B------:R-:W2:Y:S01]  /*0eb0*/  LDG.E.CONSTANT R5, desc[UR4][R4.64] ;  /* 0x0000000404057981 */ /* 0x000ea2000c1e9900 */
[----:B------:R-:W-:Y:S01]  /*0ec0*/  FFMA R25, R6, R13, R7 ;  /* 0x0000000d06197223 */ /* 0x000fe20000000007 */
[-C--:B------:R-:W-:Y:S01]  /*0ed0*/  FFMA R9, R9, R14.reuse, R8 ;  /* 0x0000000e09097223 */ /* 0x080fe20000000008 */
[----:B------:R-:W0:Y:S01]  /*0ee0*/  LDC.64 R6, c[0x0][0x390] ;  /* 0x0000e400ff067b82 */ /* 0x000e220000000a00 */
[----:B------:R-:W1:Y:S01]  /*0ef0*/  LDS R13, [R22+0x380] ;  /* 0x00038000160d7984 */ /* 0x000e620000000800 */
[-C--:B------:R-:W-:Y:S01]  /*0f00*/  FFMA R11, R11, R14.reuse, R16 ;  /* 0x0000000e0b0b7223 */ /* 0x080fe20000000010 */
[----:B------:R-:W-:Y:S01]  /*0f10*/  FFMA R3, R3, R14, R10 ;  /* 0x0000000e03037223 */ /* 0x000fe2000000000a */
[-C--:B------:R-:W-:Y:S02]  /*0f20*/  FFMA R28, R28, R15.reuse, R9 ;  /* 0x0000000f1c1c7223 */ /* 0x080fe40000000009 */
[-C--:B------:R-:W-:Y:S01]  /*0f30*/  FFMA R11, R26, R15.reuse, R11 ;  /* 0x0000000f1a0b7223 */ /* 0x080fe2000000000b */
[----:B------:R-:W-:Y:S01]  /*0f40*/  FFMA R24, R24, R15, R3 ;  /* 0x0000000f18187223 */ /* 0x000fe20000000003 */
[----:B------:R-:W-:-:S02]  /*0f50*/  FFMA R28, R21, R19, R28 ;  /* 0x00000013151c7223 */ /* 0x000fc4000000001c */
[-C--:B------:R-:W-:Y:S01]  /*0f60*/  FFMA R20, R20, R19.reuse, R11 ;  /* 0x0000001314147223 */ /* 0x080fe2000000000b */
[----:B------:R-:W-:Y:S01]  /*0f70*/  FFMA R24, R23, R19, R24 ;  /* 0x0000001317187223 */ /* 0x000fe20000000018 */
[----:B0-----:R-:W-:-:S04]  /*0f80*/  IMAD.WIDE.U32 R6, R18, 0x4, R6 ;  /* 0x0000000412067825 */ /* 0x001fc800078e0006 */
[----:B-1----:R-:W-:-:S04]  /*0f90*/  FFMA R13, R13, R14, R25 ;  /* 0x0000000e0d0d7223 */ /* 0x002fc80000000019 */
[----:B------:R-:W-:-:S04]  /*0fa0*/  FFMA R12, R12, R15, R13 ;  /* 0x0000000f0c0c7223 */ /* 0x000fc8000000000d */
[----:B------:R-:W-:Y:S01]  /*0fb0*/  FFMA R12, R27, R19, R12 ;  /* 0x000000131b0c7223 */ /* 0x000fe2000000000c */
[--C-:B--2---:R-:W-:Y:S01]  /*0fc0*/  FADD R17, R17, R5.reuse ;  /* 0x0000000511117221 */ /* 0x104fe20000000000 */
[--C-:B------:R-:W-:Y:S01]  /*0fd0*/  FADD R0, R0, R5.reuse ;  /* 0x0000000500007221 */ /* 0x100fe20000000000 */
[--C-:B------:R-:W-:Y:S01]  /*0fe0*/  FADD R2, R2, R5.reuse ;  /* 0x0000000502027221 */ /* 0x100fe20000000000 */
[--C-:B------:R-:W-:Y:S01]  /*0ff0*/  FADD R28, R28, R5.reuse ;  /* 0x000000051c1c7221 */ /* 0x100fe20000000000 */
[--C-:B------:R-:W-:Y:S01]  /*1000*/  FADD R20, R20, R5.reuse ;  /* 0x0000000514147221 */ /* 0x100fe20000000000 */
[--C-:B------:R-:W-:Y:S01]  /*1010*/  FADD R24, R24, R5.reuse ;  /* 0x0000000518187221 */ /* 0x100fe20000000000 */
[----:B------:R-:W-:Y:S01]  /*1020*/  FADD R12, R12, R5 ;  /* 0x000000050c0c7221 */ /* 0x000fe20000000000 */
[----:B------:R-:W-:Y:S02]  /*1030*/  FMNMX R17, RZ, R17, !PT ;  /* 0x00000011ff117209 */ /* 0x000fe40007800000 */
[----:B------:R-:W-:-:S02]  /*1040*/  FMNMX R3, RZ, R0, !PT ;  /* 0x00000000ff037209 */ /* 0x000fc40007800000 */
[----:B------:R-:W-:Y:S01]  /*1050*/  FMNMX R5, RZ, R2, !PT ;  /* 0x00000002ff057209 */ /* 0x000fe20007800000 */
[----:B------:R-:W-:Y:S01]  /*1060*/  STG.E desc[UR4][R6.64], R17 ;  /* 0x0000001106007986 */ /* 0x000fe2000c101904 */
[----:B------:R-:W-:Y:S02]  /*1070*/  FMNMX R9, RZ, R28, !PT ;  /* 0x0000001cff097209 */ /* 0x000fe40007800000 */
[----:B------:R-:W-:Y:S01]  /*1080*/  FMNMX R11, RZ, R20, !PT ;  /* 0x00000014ff0b7209 */ /* 0x000fe20007800000 */
[----:B------:R-:W-:Y:S01]  /*1090*/  STG.E desc[UR4][R6.64+0x70], R3 ;  /* 0x0000700306007986 */ /* 0x000fe2000c101904 */
[----:B------:R-:W-:Y:S02]  /*10a0*/  FMNMX R13, RZ, R24, !PT ;  /* 0x00000018ff0d7209 */ /* 0x000fe40007800000 */
[----:B------:R-:W-:Y:S01]  /*10b0*/  FMNMX R15, RZ, R12, !PT ;  /* 0x0000000cff0f7209 */ /* 0x000fe20007800000 */
[----:B------:R-:W-:Y:S04]  /*10c0*/  STG.E desc[UR4][R6.64+0xe0], R5 ;  /* 0x0000e00506007986 */ /* 0x000fe8000c101904 */
[----:B------:R-:W-:Y:S04]  /*10d0*/  STG.E desc[UR4][R6.64+0x150], R9 ;  /* 0x0001500906007986 */ /* 0x000fe8000c101904 */
[----:B------:R-:W-:Y:S04]  /*10e0*/  STG.E desc[UR4][R6.64+0x1c0], R11 ;  /* 0x0001c00b06007986 */ /* 0x000fe8000c101904 */
[----:B------:R-:W-:Y:S04]  /*10f0*/  STG.E desc[UR4][R6.64+0x230], R13 ;  /* 0x0002300d06007986 */ /* 0x000fe8000c101904 */
[----:B------:R-:W-:Y:S01]  /*1100*/  STG.E desc[UR4][R6.64+0x2a0], R15 ;  /* 0x0002a00f06007986 */ /* 0x000fe2000c101904 */
[----:B------:R-:W-:Y:S05]  /*1110*/  EXIT ;  /* 0x000000000000794d */ /* 0x000fea0003800000 */
.L_x_58:
        /* <DEDUP_REMOVED lines=14> */
.L_x_601:


//--------------------- .text.fused_nn_conv2d_add_nn_relu_13_kernel0 --------------------------
	.section	.text.fused_nn_conv2d_add_nn_relu_13_kernel0,"ax",@progbits
	.align	128
        .global         fused_nn_conv2d_add_nn_relu_13_kernel0
        .type           fused_nn_conv2d_add_nn_relu_13_kernel0,@function
        .size           fused_nn_conv2d_add_nn_relu_13_kernel0,(.L_x_602 - fused_nn_conv2d_add_nn_relu_13_kernel0)
        .other          fused_nn_conv2d_add_nn_relu_13_kernel0,@"STO_CUDA_ENTRY STV_DEFAULT"
fused_nn_conv2d_add_nn_relu_13_kernel0:
.text.fused_nn_conv2d_add_nn_relu_13_kernel0:
[----:B------:R-:W-:Y:S01]  /*0000*/  LDC R1, c[0x0][0x37c] ;  /* 0x0000df00ff017b82 */ /* 0x000fe20000000800 */
[----:B------:R-:W0:Y:S01]  /*0010*/  S2R R9, SR_TID.X ;  /* 0x0000000000097919 */ /* 0x000e220000002100 */
[----:B------:R-:W1:Y:S01]  /*0020*/  LDCU.64 UR4, c[0x0][0x358] ;  /* 0x00006b00ff0477ac */ /* 0x000e620008000a00 */
[----:B------:R-:W2:Y:S01]  /*0030*/  S2R R8, SR_CTAID.Y ;  /* 0x0000000000087919 */ /* 0x000ea20000002600 */
[C---:B0-----:R-:W-:Y:S02]  /*0040*/  ISETP.NE.AND P0, PT, R9.reuse, RZ, PT ;  /* 0x000000ff0900720c */ /* 0x041fe40003f05270 */
[----:B------:R-:W-:Y:S02]  /*0050*/  IADD3 R0, PT, PT, R9, 0x36, RZ ;  /* 0x0000003609007810 */ /* 0x000fe40007ffe0ff */
[----:B--2---:R-:W-:Y:S02]  /*0060*/  ISETP.EQ.OR P0, PT, R8, RZ, !P0 ;  /* 0x000000ff0800720c */ /* 0x004fe40004702670 */
[----:B------:R-:W-:-:S02]  /*0070*/  LOP3.LUT R2, R0, 0xffff, RZ, 0xc0, !PT ;  /* 0x0000ffff00027812 */ /* 0x000fc400078ec0ff */
[C---:B------:R-:W-:Y:S02]  /*0080*/  IADD3 R17, PT, PT, R9.reuse, 0x34, RZ ;  /* 0x0000003409117810 */ /* 0x040fe40007ffe0ff */
[----:B------:R-:W-:Y:S01]  /*0090*/  IADD3 R10, PT, PT, R9, 0x32, RZ ;  /* 0x00000032090a7810 */ /* 0x000fe20007ffe0ff */
[----:B------:R-:W-:Y:S01]  /*00a0*/  IMAD R2, R2, 0x46a, RZ ;  /* 0x0000046a02027824 */ /* 0x000fe200078e02ff */
[----:B------:R-:W-:Y:S02]  /*00b0*/  LOP3.LUT R3, R17, 0xffff, RZ, 0xc0, !PT ;  /* 0x0000ffff11037812 */ /* 0x000fe400078ec0ff */
[----:B------:R-:W-:Y:S02]  /*00c0*/  IADD3 R5, PT, PT, R9, 0x30, RZ ;  /* 0x0000003009057810 */ /* 0x000fe40007ffe0ff */
[----:B------:R-:W-:Y:S01]  /*00d0*/  SHF.R.U32.HI R2, RZ, 0x10, R2 ;  /* 0x00000010ff027819 */ /* 0x000fe20000011602 */
[----:B------:R-:W0:Y:S01]  /*00e0*/  @!P0 S2R R11, SR_CTAID.Z ;  /* 0x00000000000b8919 */ /* 0x000e220000002700 */
[----:B------:R-:W-:-:S02]  /*00f0*/  IMAD R3, R3, 0x46a, RZ ;  /* 0x0000046a03037824 */ /* 0x000fc400078e02ff */
[----:B------:R-:W-:-:S03]  /*0100*/  PRMT R4, R2, 0x9910, RZ ;  /* 0x0000991002047816 */ /* 0x000fc600000000ff */
[----:B------:R-:W-:Y:S02]  /*0110*/  SHF.R.U32.HI R2, RZ, 0x10, R3 ;  /* 0x00000010ff027819 */ /* 0x000fe40000011603 */
[----:B------:R-:W-:Y:S01]  /*0120*/  IMAD.MOV.U32 R3, RZ, RZ, R4 ;  /* 0x000000ffff037224 */ /* 0x000fe200078e0004 */
[----:B------:R-:W-:Y:S02]  /*0130*/  LOP3.LUT R4, R10, 0xffff, RZ, 0xc0, !PT ;  /* 0x0000ffff0a047812 */ /* 0x000fe400078ec0ff */
[----:B------:R-:W-:Y:S01]  /*0140*/  PRMT R6, R2, 0x9910, RZ ;  /* 0x0000991002067816 */ /* 0x000fe200000000ff */
[----:B------:R-:W-:Y:S02]  /*0150*/  IMAD R2, R3, 0x3a, RZ ;  /* 0x0000003a03027824 */ /* 0x000fe400078e02ff */
[----:B------:R-:W-:Y:S02]  /*0160*/  IMAD R4, R4, 0x46a, RZ ;  /* 0x0000046a04047824 */ /* 0x000fe400078e02ff */
[----:B------:R-:W-:Y:S01]  /*0170*/  IMAD.MOV.U32 R3, RZ, RZ, R6 ;  /* 0x000000ffff037224 */ /* 0x000fe200078e0006 */
[----:B------:R-:W-:Y:S01]  /*0180*/  IADD3 R7, PT, PT, RZ, -R2, RZ ;  /* 0x80000002ff077210 */ /* 0x000fe20007ffe0ff */
[----:B------:R-:W-:Y:S01]  /*0190*/  @!P0 IMAD R2, R8, 0x1c0, R9 ;  /* 0x000001c008028824 */ /* 0x000fe200078e0209 */
[----:B------:R-:W-:Y:S01]  /*01a0*/  LOP3.LUT R6, R5, 0xffff, RZ, 0xc0, !PT ;  /* 0x0000ffff05067812 */ /* 0x000fe200078ec0ff */
[----:B------:R-:W-:Y:S01]  /*01b0*/  IMAD R3, R3, 0x3a, RZ ;  /* 0x0000003a03037824 */ /* 0x000fe200078e02ff */
[----:B------:R-:W-:-:S04]  /*01c0*/  PRMT R7, R7, 0x7710, RZ ;  /* 0x0000771007077816 */ /* 0x000fc800000000ff */
[----:B------:R-:W-:Y:S01]  /*01d0*/  IADD3 R0, PT, PT, R0, R7, RZ ;  /* 0x0000000700007210 */ /* 0x000fe20007ffe0ff */
[----:B------:R-:W-:Y:S02]  /*01e0*/  IMAD.MOV R7, RZ, RZ, -R3 ;  /* 0x000000ffff077224 */ /* 0x000fe400078e0a03 */
[----:B0-----:R-:W-:Y:S02]  /*01f0*/  @!P0 IMAD R2, R11, 0xc40, R2 ;  /* 0x00000c400b028824 */ /* 0x001fe400078e0202 */
[----:B------:R-:W-:Y:S01]  /*0200*/  IMAD R11, R6, 0x46a, RZ ;  /* 0x0000046a060b7824 */ /* 0x000fe200078e02ff */
[----:B------:R-:W-:Y:S02]  /*0210*/  SHF.R.U32.HI R6, RZ, 0x10, R4 ;  /* 0x00000010ff067819 */ /* 0x000fe40000011604 */
[----:B------:R-:W-:Y:S02]  /*0220*/  IADD3 R4, PT, PT, R9, 0x2e, RZ ;  /* 0x0000002e09047810 */ /* 0x000fe40007ffe0ff */
[----:B------:R-:W-:-:S02]  /*0230*/  SHF.R.U32.HI R3, RZ, 0x10, R11 ;  /* 0x00000010ff037819 */ /* 0x000fc4000001160b */
[----:B------:R-:W-:Y:S02]  /*0240*/  PRMT R11, R6, 0x9910, RZ ;  /* 0x00009910060b7816 */ /* 0x000fe400000000ff */
[----:B------:R-:W-:Y:S02]  /*0250*/  PRMT R6, R7, 0x7710, RZ ;  /* 0x0000771007067816 */ /* 0x000fe400000000ff */
[----:B------:R-:W-:Y:S02]  /*0260*/  LOP3.LUT R7, R4, 0xffff, RZ, 0xc0, !PT ;  /* 0x0000ffff04077812 */ /* 0x000fe400078ec0ff */
[----:B------:R-:W-:Y:S01]  /*0270*/  PRMT R13, R3, 0x9910, RZ ;  /* 0x00009910030d7816 */ /* 0x000fe200000000ff */
[----:B------:R-:W-:Y:S01]  /*0280*/  IMAD.IADD R17, R17, 0x1, R6 ;  /* 0x0000000111117824 */ /* 0x000fe200078e0206 */
[----:B------:R-:W-:Y:S01]  /*0290*/  MOV R3, R11 ;  /* 0x0000000b00037202 */ /* 0x000fe20000000f00 */
[----:B------:R-:W-:Y:S01]  /*02a0*/  IMAD R12, R7, 0x46a, RZ ;  /* 0x0000046a070c7824 */ /* 0x000fe200078e02ff */
[----:B------:R-:W-:-:S02]  /*02b0*/  IADD3 R11, PT, PT, R9, 0x2c, RZ ;  /* 0x0000002c090b7810 */ /* 0x000fc40007ffe0ff */
[----:B------:R-:W-:Y:S01]  /*02c0*/  MOV R7, R13 ;  /* 0x0000000d00077202 */ /* 0x000fe20000000f00 */
[----:B------:R-:W-:Y:S01]  /*02d0*/  IMAD R6, R3, 0x3a, RZ ;  /* 0x0000003a03067824 */ /* 0x000fe200078e02ff */
[----:B------:R-:W-:Y:S01]  /*02e0*/  LOP3.LUT R13, R11, 0xffff, RZ, 0xc0, !PT ;  /* 0x0000ffff0b0d7812 */ /* 0x000fe200078ec0ff */
[----:B------:R-:W-:Y:S01]  /*02f0*/  VIADD R3, R9, 0x2a ;  /* 0x0000002a09037836 */ /* 0x000fe20000000000 */
[----:B------:R-:W-:Y:S01]  /*0300*/  SHF.R.U32.HI R12, RZ, 0x10, R12 ;  /* 0x00000010ff0c7819 */ /* 0x000fe2000001160c */
[----:B------:R-:W-:Y:S01]  /*0310*/  IMAD R7, R7, 0x3a, RZ ;  /* 0x0000003a07077824 */ /* 0x000fe200078e02ff */
[----:B------:R-:W-:Y:S01]  /*0320*/  IADD3 R15, PT, PT, RZ, -R6, RZ ;  /* 0x80000006ff0f7210 */ /* 0x000fe20007ffe0ff */
[----:B------:R-:W-:Y:S01]  /*0330*/  IMAD R14, R13, 0x46a, RZ ;  /* 0x0000046a0d0e7824 */ /* 0x000fe200078e02ff */
[----:B------:R-:W-:Y:S02]  /*0340*/  PRMT R12, R12, 0x9910, RZ ;  /* 0x000099100c0c7816 */ /* 0x000fe400000000ff */
[----:B------:R-:W-:-:S02]  /*0350*/  LOP3.LUT R6, R3, 0xffff, RZ, 0xc0, !PT ;  /* 0x0000ffff03067812 */ /* 0x000fc400078ec0ff */
[----:B------:R-:W-:Y:S01]  /*0360*/  PRMT R13, R15, 0x7710, RZ ;  /* 0x000077100f0d7816 */ /* 0x000fe200000000ff */
[----:B------:R-:W-:Y:S01]  /*0370*/  IMAD R12, R12, 0x3a, RZ ;  /* 0x0000003a0c0c7824 */ /* 0x000fe200078e02ff */
[----:B------:R-:W-:Y:S01]  /*0380*/  IADD3 R15, PT, PT, RZ, -R7, RZ ;  /* 0x80000007ff0f7210 */ /* 0x000fe20007ffe0ff */
[----:B------:R-:W-:Y:S02]  /*0390*/  IMAD R7, R6, 0x46a, RZ ;  /* 0x0000046a06077824 */ /* 0x000fe400078e02ff */
[----:B------:R-:W-:Y:S01]  /*03a0*/  IMAD.IADD R10, R10, 0x1, R13 ;  /* 0x000000010a0a7824 */ /* 0x000fe200078e020d */
[----:B------:R-:W-:Y:S02]  /*03b0*/  PRMT R6, R15, 0x7710, RZ ;  /* 0x000077100f067816 */ /* 0x000fe400000000ff */
[----:B------:R-:W-:Y:S02]  /*03c0*/  SHF.R.U32.HI R13, RZ, 0x10, R14 ;  /* 0x00000010ff0d7819 */ /* 0x000fe4000001160e */
[----:B------:R-:W-:Y:S01]  /*03d0*/  IADD3 R15, PT, PT, RZ, -R12, RZ ;  /* 0x8000000cff0f7210 */ /* 0x000fe20007ffe0ff */
[----:B------:R-:W-:Y:S01]  /*03e0*/  VIADD R12, R0, 0xffffffff ;  /* 0xffffffff000c7836 */ /* 0x000fe20000000000 */
[----:B------:R-:W-:-:S02]  /*03f0*/  SHF.R.U32.HI R14, RZ, 0x10, R7 ;  /* 0x00000010ff0e7819 */ /* 0x000fc40000011607 */
[----:B------:R-:W-:Y:S02]  /*0400*/  PRMT R13, R13, 0x9910, RZ ;  /* 0x000099100d0d7816 */ /* 0x000fe400000000ff */
[----:B------:R-:W-:Y:S02]  /*0410*/  IADD3 R5, PT, PT, R5, R6, RZ ;  /* 0x0000000605057210 */ /* 0x000fe40007ffe0ff */
[----:B------:R-:W0:Y:S01]  /*0420*/  @!P0 LDC.64 R6, c[0x0][0x380] ;  /* 0x0000e000ff068b82 */ /* 0x000e220000000a00 */
[----:B------:R-:W-:Y:S02]  /*0430*/  PRMT R16, R14, 0x9910, RZ ;  /* 0x000099100e107816 */ /* 0x000fe400000000ff */
[----:B------:R-:W-:Y:S02]  /*0440*/  MOV R14, R13 ;  /* 0x0000000d000e7202 */ /* 0x000fe40000000f00 */
[----:B------:R-:W-:Y:S02]  /*0450*/  LOP3.LUT R12, R12, 0xffff, RZ, 0xc0, !PT ;  /* 0x0000ffff0c0c7812 */ /* 0x000fe400078ec0ff */
[----:B------:R-:W-:-:S02]  /*0460*/  IADD3 R13, PT, PT, R17, -0x1, RZ ;  /* 0xffffffff110d7810 */ /* 0x000fc40007ffe0ff */
[----:B------:R-:W-:Y:S01]  /*0470*/  ISETP.GT.U32.AND P6, PT, R12, 0x37, PT ;  /* 0x000000370c00780c */ /* 0x000fe20003fc4070 */
[----:B------:R-:W-:Y:S01]  /*0480*/  IMAD R12, R14, 0x3a, RZ ;  /* 0x0000003a0e0c7824 */ /* 0x000fe200078e02ff */
[----:B------:R-:W-:Y:S01]  /*0490*/  LOP3.LUT R13, R13, 0xffff, RZ, 0xc0, !PT ;  /* 0x0000ffff0d0d7812 */ /* 0x000fe200078ec0ff */
[----:B------:R-:W-:Y:S01]  /*04a0*/  IMAD R14, R16, 0x3a, RZ ;  /* 0x0000003a100e7824 */ /* 0x000fe200078e02ff */
[----:B------:R-:W-:Y:S02]  /*04b0*/  PRMT R15, R15, 0x7710, RZ ;  /* 0x000077100f0f7816 */ /* 0x000fe400000000ff */
[----:B------:R-:W-:Y:S02]  /*04c0*/  IADD3 R16, PT, PT, RZ, -R12, RZ ;  /* 0x8000000cff107210 */ /* 0x000fe40007ffe0ff */
[----:B------:R-:W-:Y:S01]  /*04d0*/  ISETP.GT.U32.AND P5, PT, R13, 0x37, PT ;  /* 0x000000370d00780c */ /* 0x000fe20003fa4070 */
[----:B------:R-:W-:Y:S01]  /*04e0*/  IMAD.IADD R4, R4, 0x1, R15 ;  /* 0x0000000104047824 */ /* 0x000fe200078e020f */
[----:B------:R-:W-:Y:S01]  /*04f0*/  @!P0 IADD3 R13, PT, PT, R2, -0x39, RZ ;  /* 0xffffffc7020d8810 */ /* 0x000fe20007ffe0ff */
[----:B------:R-:W-:Y:S01]  /*0500*/  VIADD R2, R10, 0xffffffff ;  /* 0xffffffff0a027836 */ /* 0x000fe20000000000 */
[----:B------:R-:W-:Y:S01]  /*0510*/  IADD3 R18, PT, PT, RZ, -R14, RZ ;  /* 0x8000000eff127210 */ /* 0x000fe20007ffe0ff */
[----:B------:R-:W2:Y:S01]  /*0520*/  @!P6 S2R R21, SR_CTAID.Z ;  /* 0x000000000015e919 */ /* 0x000ea20000002700 */
[----:B------:R-:W-:Y:S01]  /*0530*/  PRMT R16, R16, 0x7710, RZ ;  /* 0x0000771010107816 */ /* 0x000fe200000000ff */
[----:B0-----:R-:W-:Y:S01]  /*0540*/  @!P0 IMAD.WIDE.U32 R6, R13, 0x4, R6 ;  /* 0x000000040d068825 */ /* 0x001fe200078e0006 */
[----:B------:R-:W-:-:S03]  /*0550*/  IADD3 R12, PT, PT, R5, -0x1, RZ ;  /* 0xffffffff050c7810 */ /* 0x000fc60007ffe0ff */
[----:B------:R-:W-:Y:S01]  /*0560*/  HFMA2 R13, -RZ, RZ, 0, 0 ;  /* 0x00000000ff0d7431 */ /* 0x000fe200000001ff */
[----:B------:R-:W-:Y:S01]  /*0570*/  LOP3.LUT R14, R2, 0xffff, RZ, 0xc0, !PT ;  /* 0x0000ffff020e7812 */ /* 0x000fe200078ec0ff */
[----:B------:R-:W-:Y:S01]  /*0580*/  IMAD.IADD R2, R11, 0x1, R16 ;  /* 0x000000010b027824 */ /* 0x000fe200078e0210 */
[----:B------:R-:W-:Y:S01]  /*0590*/  PRMT R18, R18, 0x7710, RZ ;  /* 0x0000771012127816 */ /* 0x000fe200000000ff */
[----:B------:R-:W-:Y:S01]  /*05a0*/  VIADD R11, R4, 0xffffffff ;  /* 0xffffffff040b7836 */ /* 0x000fe20000000000 */
[----:B------:R-:W-:Y:S01]  /*05b0*/  LOP3.LUT R12, R12, 0xffff, RZ, 0xc0, !PT ;  /* 0x0000ffff0c0c7812 */ /* 0x000fe200078ec0ff */
[----:B------:R-:W0:Y:S01]  /*05c0*/  @!P5 S2R R23, SR_CTAID.Z ;  /* 0x000000000017d919 */ /* 0x000e220000002700 */
[----:B------:R-:W-:Y:S02]  /*05d0*/  ISETP.GT.U32.AND P4, PT, R14, 0x37, PT ;  /* 0x000000370e00780c */ /* 0x000fe40003f84070 */
[----:B------:R-:W-:Y:S01]  /*05e0*/  IADD3 R3, PT, PT, R3, R18, RZ ;  /* 0x0000001203037210 */ /* 0x000fe20007ffe0ff */
[----:B-1----:R1:W5:Y:S01]  /*05f0*/  @!P0 LDG.E.CONSTANT R13, desc[UR4][R6.64] ;  /* 0x00000004060d8981 */ /* 0x002362000c1e9900 */
[----:B------:R-:W-:-:S02]  /*0600*/  ISETP.GT.U32.AND P3, PT, R12, 0x37, PT ;  /* 0x000000370c00780c */ /* 0x000fc40003f64070 */
[----:B------:R-:W-:Y:S02]  /*0610*/  IADD3 R12, PT, PT, R2, -0x1, RZ ;  /* 0xffffffff020c7810 */ /* 0x000fe40007ffe0ff */
[----:B------:R-:W-:Y:S02]  /*0620*/  LOP3.LUT R11, R11, 0xffff, RZ, 0xc0, !PT ;  /* 0x0000ffff0b0b7812 */ /* 0x000fe400078ec0ff */
[----:B------:R-:W-:Y:S02]  /*0630*/  IADD3 R14, PT, PT, R3, -0x1, RZ ;  /* 0xffffffff030e7810 */ /* 0x000fe40007ffe0ff */
[----:B------:R-:W-:Y:S01]  /*0640*/  LOP3.LUT R12, R12, 0xffff, RZ, 0xc0, !PT ;  /* 0x0000ffff0c0c7812 */ /* 0x000fe200078ec0ff */
[----:B------:R-:W3:Y:S01]  /*0650*/  @!P4 S2R R27, SR_CTAID.Z ;  /* 0x00000000001bc919 */ /* 0x000ee20000002700 */
[----:B------:R-:W-:Y:S01]  /*0660*/  ISETP.GT.U32.AND P2, PT, R11, 0x37, PT ;  /* 0x000000370b00780c */ /* 0x000fe20003f44070 */
[----:B------:R-:W-:Y:S01]  /*0670*/  @!P6 VIADD R11, R9, 0x70 ;  /* 0x00000070090be836 */ /* 0x000fe20000000000 */
[----:B------:R-:W-:-:S02]  /*0680*/  LOP3.LUT R14, R14, 0xffff, RZ, 0xc0, !PT ;  /* 0x0000ffff0e0e7812 */ /* 0x000fc400078ec0ff */
[----:B------:R-:W-:Y:S02]  /*0690*/  ISETP.GT.U32.AND P1, PT, R12, 0x37, PT ;  /* 0x000000370c00780c */ /* 0x000fe40003f24070 */
[----:B------:R-:W-:Y:S02]  /*06a0*/  ISETP.GT.U32.AND P0, PT, R14, 0x37, PT ;  /* 0x000000370e00780c */ /* 0x000fe40003f04070 */
[C---:B------:R-:W-:Y:S02]  /*06b0*/  @!P5 IADD3 R12, PT, PT, R9.reuse, 0xa8, RZ ;  /* 0x000000a8090cd810 */ /* 0x040fe40007ffe0ff */
[----:B------:R-:W-:Y:S02]  /*06c0*/  @!P4 IADD3 R14, PT, PT, R9, 0xe0, RZ ;  /* 0x000000e0090ec810 */ /* 0x000fe40007ffe0ff */
[----:B------:R-:W-:Y:S02]  /*06d0*/  @!P6 LOP3.LUT R11, R11, 0xffff, RZ, 0xc0, !PT ;  /* 0x0000ffff0b0be812 */ /* 0x000fe400078ec0ff */
[----:B------:R-:W-:-:S02]  /*06e0*/  @!P5 LOP3.LUT R12, R12, 0xffff, RZ, 0xc0, !PT ;  /* 0x0000ffff0c0cd812 */ /* 0x000fc400078ec0ff */
[----:B------:R-:W-:Y:S01]  /*06f0*/  @!P4 LOP3.LUT R14, R14, 0xffff, RZ, 0xc0, !PT ;  /* 0x0000ffff0e0ec812 */ /* 0x000fe200078ec0ff */
[----:B-1----:R-:W-:Y:S01]  /*0700*/  @!P6 IMAD R6, R11, 0x46a, RZ ;  /* 0x0000046a0b06e824 */ /* 0x002fe200078e02ff */
[----:B------:R-:W-:Y:S02]  /*0710*/  @!P6 LOP3.LUT R15, R0, 0xffff, RZ, 0xc0, !PT ;  /* 0x0000ffff000fe812 */ /* 0x000fe400078ec0ff */
[----:B------:R-:W-:Y:S01]  /*0720*/  @!P4 LOP3.LUT R0, R10, 0xffff, RZ, 0xc0, !PT ;  /* 0x0000ffff0a00c812 */ /* 0x000fe200078ec0ff */
[----:B------:R-:W-:Y:S01]  /*0730*/  @!P5 IMAD R10, R12, 0x46a, RZ ;  /* 0x0000046a0c0ad824 */ /* 0x000fe200078e02ff */
[----:B------:R-:W-:Y:S01]  /*0740*/  @!P6 SHF.R.U32.HI R6, RZ, 0x10, R6 ;  /* 0x00000010ff06e819 */ /* 0x000fe20000011606 */
[----:B------:R-:W-:-:S03]  /*0750*/  @!P4 IMAD R12, R14, 0x46a, RZ ;  /* 0x0000046a0e0cc824 */ /* 0x000fc600078e02ff */
[----:B------:R-:W-:Y:S02]  /*0760*/  @!P6 PRMT R6, R6, 0x9910, RZ ;  /* 0x000099100606e816 */ /* 0x000fe400000000ff */
[----:B------:R-:W-:Y:S02]  /*0770*/  @!P4 SHF.R.U32.HI R12, RZ, 0x10, R12 ;  /* 0x00000010ff0cc819 */ /* 0x000fe4000001160c */
[----:B------:R-:W-:Y:S01]  /*0780*/  @!P5 SHF.R.U32.HI R10, RZ, 0x10, R10 ;  /* 0x00000010ff0ad819 */ /* 0x000fe2000001160a */
[----:B--2---:R-:W-:Y:S01]  /*0790*/  @!P6 IMAD R21, R21, 0x7, R8 ;  /* 0x000000071515e824 */ /* 0x004fe200078e0208 */
[----:B------:R-:W-:Y:S01]  /*07a0*/  @!P4 PRMT R12, R12, 0x9910, RZ ;  /* 0x000099100c0cc816 */ /* 0x000fe200000000ff */
[----:B------:R-:W-:Y:S01]  /*07b0*/  @!P6 IMAD R6, R6, 0x38, RZ ;  /* 0x000000380606e824 */ /* 0x000fe200078e02ff */
[----:B------:R-:W-:Y:S01]  /*07c0*/  @!P5 PRMT R10, R10, 0x9910, RZ ;  /* 0x000099100a0ad816 */ /* 0x000fe200000000ff */
[----:B------:R-:W1:Y:S01]  /*07d0*/  @!P0 S2R R7, SR_CTAID.Z ;  /* 0x0000000000078919 */ /* 0x000e620000002700 */
[----:B------:R-:W-:-:S02]  /*07e0*/  @!P6 IMAD R14, R21, 0x1c0, RZ ;  /* 0x000001c0150ee824 */ /* 0x000fc400078e02ff */
[----:B------:R-:W-:Y:S01]  /*07f0*/  @!P4 IMAD R12, R12, 0x38, RZ ;  /* 0x000000380c0cc824 */ /* 0x000fe200078e02ff */
[----:B------:R-:W2:Y:S01]  /*0800*/  @!P1 S2R R11, SR_CTAID.Z ;  /* 0x00000000000b9919 */ /* 0x000ea20000002700 */
[----:B0-----:R-:W-:Y:S01]  /*0810*/  @!P5 IMAD R23, R23, 0x7, R8 ;  /* 0x000000071717d824 */ /* 0x001fe200078e0208 */
[----:B------:R-:W-:Y:S01]  /*0820*/  @!P6 LOP3.LUT R6, R6, 0xffff, RZ, 0xc0, !PT ;  /* 0x0000ffff0606e812 */ /* 0x000fe200078ec0ff */
[----:B------:R-:W-:Y:S01]  /*0830*/  @!P5 IMAD R10, R10, 0x38, RZ ;  /* 0x000000380a0ad824 */ /* 0x000fe200078e02ff */
[----:B------:R-:W-:Y:S01]  /*0840*/  @!P4 LOP3.LUT R21, R12, 0xffff, RZ, 0xc0, !PT ;  /* 0x0000ffff0c15c812 */ /* 0x000fe200078ec0ff */
[----:B------:R-:W-:Y:S01]  /*0850*/  @!P5 IMAD R23, R23, 0x1c0, RZ ;  /* 0x000001c01717d824 */ /* 0x000fe200078e02ff */
[----:B------:R-:W-:Y:S02]  /*0860*/  @!P6 IADD3 R15, PT, PT, R6, R14, R15 ;  /* 0x0000000e060fe210 */ /* 0x000fe40007ffe00f */
[----:B------:R-:W-:Y:S02]  /*0870*/  @!P0 LOP3.LUT R24, R3, 0xffff, RZ, 0xc0, !PT ;  /* 0x0000ffff03188812 */ /* 0x000fe400078ec0ff */
[----:B------:R-:W-:-:S02]  /*0880*/  @!P5 LOP3.LUT R17, R17, 0xffff, RZ, 0xc0, !PT ;  /* 0x0000ffff1111d812 */ /* 0x000fc400078ec0ff */
[----:B------:R-:W-:Y:S02]  /*0890*/  @!P5 LOP3.LUT R10, R10, 0xffff, RZ, 0xc0, !PT ;  /* 0x0000ffff0a0ad812 */ /* 0x000fe400078ec0ff */
[----:B------:R-:W-:Y:S01]  /*08a0*/  @!P3 LOP3.LUT R12, R5, 0xffff, RZ, 0xc0, !PT ;  /* 0x0000ffff050cb812 */ /* 0x000fe200078ec0ff */
[C---:B------:R-:W-:Y:S01]  /*08b0*/  @!P0 VIADD R5, R9.reuse, 0x1c0 ;  /* 0x000001c009058836 */ /* 0x040fe20000000000 */
[----:B------:R-:W-:Y:S02]  /*08c0*/  @!P2 LOP3.LUT R14, R4, 0xffff, RZ, 0xc0, !PT ;  /* 0x0000ffff040ea812 */ /* 0x000fe400078ec0ff */
[C---:B------:R-:W-:Y:S02]  /*08d0*/  @!P2 IADD3 R3, PT, PT, R9.reuse, 0x150, RZ ;  /* 0x000001500903a810 */ /* 0x040fe40007ffe0ff */
[----:B------:R-:W-:Y:S02]  /*08e0*/  @!P1 IADD3 R4, PT, PT, R9, 0x188, RZ ;  /* 0x0000018809049810 */ /* 0x000fe40007ffe0ff */
[----:B------:R-:W-:-:S02]  /*08f0*/  @!P5 IADD3 R17, PT, PT, R10, R23, R17 ;  /* 0x000000170a11d210 */ /* 0x000fc40007ffe011 */
[----:B------:R-:W-:Y:S01]  /*0900*/  @!P2 LOP3.LUT R6, R3, 0xffff, RZ, 0xc0, !PT ;  /* 0x0000ffff0306a812 */ /* 0x000fe200078ec0ff */
[----:B------:R-:W0:Y:S01]  /*0910*/  @!P2 S2R R19, SR_CTAID.Z ;  /* 0x000000000013a919 */ /* 0x000e220000002700 */
[----:B------:R-:W-:Y:S01]  /*0920*/  @!P1 LOP3.LUT R10, R4, 0xffff, RZ, 0xc0, !PT ;  /* 0x0000ffff040a9812 */ /* 0x000fe200078ec0ff */
[----:B------:R-:W4:Y:S01]  /*0930*/  @!P3 S2R R25, SR_CTAID.Z ;  /* 0x000000000019b919 */ /* 0x000f220000002700 */
[----:B------:R-:W-:Y:S01]  /*0940*/  @!P0 LOP3.LUT R18, R5, 0xffff, RZ, 0xc0, !PT ;  /* 0x0000ffff05128812 */ /* 0x000fe200078ec0ff */
[----:B------:R-:W-:Y:S01]  /*0950*/  @!P2 IMAD R4, R6, 0x46a, RZ ;  /* 0x0000046a0604a824 */ /* 0x000fe200078e02ff */
[----:B------:R-:W-:Y:S01]  /*0960*/  @!P1 LOP3.LUT R16, R2, 0xffff, RZ, 0xc0, !PT ;  /* 0x0000ffff02109812 */ /* 0x000fe200078ec0ff */
[----:B------:R-:W-:Y:S01]  /*0970*/  @!P1 IMAD R6, R10, 0x46a, RZ ;  /* 0x0000046a0a069824 */ /* 0x000fe200078e02ff */
[----:B------:R-:W4:Y:S01]  /*0980*/  @!P5 LDC.64 R22, c[0x0][0x380] ;  /* 0x0000e000ff16db82 */ /* 0x000f220000000a00 */
[----:B------:R-:W-:-:S03]  /*0990*/  @!P0 IMAD R10, R18, 0x46a, RZ ;  /* 0x0000046a120a8824 */ /* 0x000fc600078e02ff */
[----:B------:R-:W-:Y:S02]  /*09a0*/  @!P1 SHF.R.U32.HI R6, RZ, 0x10, R6 ;  /* 0x00000010ff069819 */ /* 0x000fe40000011606 */
[----:B------:R-:W-:Y:S02]  /*09b0*/  @!P0 SHF.R.U32.HI R10, RZ, 0x10, R10 ;  /* 0x00000010ff0a8819 */ /* 0x000fe4000001160a */
[----:B------:R-:W-:Y:S02]  /*09c0*/  @!P1 PRMT R6, R6, 0x9910, RZ ;  /* 0x0000991006069816 */ /* 0x000fe400000000ff */
[----:B------:R-:W-:Y:S01]  /*09d0*/  @!P0 PRMT R10, R10, 0x9910, RZ ;  /* 0x000099100a0a8816 */ /* 0x000fe200000000ff */
[----:B-1----:R-:W-:Y:S02]  /*09e0*/  @!P0 IMAD R7, R7, 0x7, R8 ;  /* 0x0000000707078824 */ /* 0x002fe400078e0208 */
[----:B------:R-:W-:Y:S02]  /*09f0*/  @!P1 IMAD R6, R6, 0x38, RZ ;  /* 0x0000003806069824 */ /* 0x000fe400078e02ff */
[----:B------:R-:W-:-:S02]  /*0a00*/  @!P0 IMAD R10, R10, 0x38, RZ ;  /* 0x000000380a0a8824 */ /* 0x000fc400078e02ff */
[----:B--2---:R-:W-:Y:S01]  /*0a10*/  @!P1 IMAD R11, R11, 0x7, R8 ;  /* 0x000000070b0b9824 */ /* 0x004fe200078e0208 */
[----:B------:R-:W-:Y:S01]  /*0a20*/  @!P1 LOP3.LUT R6, R6, 0xffff, RZ, 0xc0, !PT ;  /* 0x0000ffff06069812 */ /* 0x000fe200078ec0ff */
[----:B------:R-:W-:Y:S01]  /*0a30*/  @!P0 IMAD R18, R7, 0x1c0, RZ ;  /* 0x000001c007128824 */ /* 0x000fe200078e02ff */
[----:B------:R-:W-:Y:S01]  /*0a40*/  @!P0 LOP3.LUT R7, R10, 0xffff, RZ, 0xc0, !PT ;  /* 0x0000ffff0a078812 */ /* 0x000fe200078ec0ff */
[----:B------:R-:W-:Y:S01]  /*0a50*/  @!P1 IMAD R11, R11, 0x1c0, RZ ;  /* 0x000001c00b0b9824 */ /* 0x000fe200078e02ff */
[----:B------:R-:W-:Y:S02]  /*0a60*/  @!P2 SHF.R.U32.HI R4, RZ, 0x10, R4 ;  /* 0x00000010ff04a819 */ /* 0x000fe40000011604 */
[----:B------:R-:W-:Y:S02]  /*0a70*/  @!P0 IADD3 R24, PT, PT, R7, R18, R24 ;  /* 0x0000001207188210 */ /* 0x000fe40007ffe018 */
[----:B------:R-:W-:Y:S02]  /*0a80*/  @!P1 IADD3 R16, PT, PT, R6, R11, R16 ;  /* 0x0000000b06109210 */ /* 0x000fe40007ffe010 */
[----:B------:R-:W1:Y:S01]  /*0a90*/  @!P2 LDC.64 R6, c[0x0][0x380] ;  /* 0x0000e000ff06ab82 */ /* 0x000e620000000a00 */
[----:B------:R-:W-:Y:S01]  /*0aa0*/  @!P2 PRMT R4, R4, 0x9910, RZ ;  /* 0x000099100404a816 */ /* 0x000fe200000000ff */
[----:B0-----:R-:W-:-:S04]  /*0ab0*/  @!P2 IMAD R3, R19, 0x7, R8 ;  /* 0x000000071303a824 */ /* 0x001fc800078e0208 */
[----:B------:R-:W-:Y:S02]  /*0ac0*/  @!P2 IMAD R4, R4, 0x38, RZ ;  /* 0x000000380404a824 */ /* 0x000fe400078e02ff */
[----:B------:R-:W0:Y:S01]  /*0ad0*/  @!P4 LDC.64 R18, c[0x0][0x380] ;  /* 0x0000e000ff12cb82 */ /* 0x000e220000000a00 */
[----:B---3--:R-:W-:Y:S02]  /*0ae0*/  @!P4 IMAD R27, R27, 0x7, R8 ;  /* 0x000000071b1bc824 */ /* 0x008fe400078e0208 */
[----:B------:R-:W-:Y:S01]  /*0af0*/  @!P2 IMAD R3, R3, 0x1c0, RZ ;  /* 0x000001c00303a824 */ /* 0x000fe200078e02ff */
[----:B------:R-:W-:Y:S01]  /*0b00*/  @!P2 LOP3.LUT R4, R4, 0xffff, RZ, 0xc0, !PT ;  /* 0x0000ffff0404a812 */ /* 0x000fe200078ec0ff */
[----:B------:R-:W-:-:S03]  /*0b10*/  @!P4 IMAD R27, R27, 0x1c0, RZ ;  /* 0x000001c01b1bc824 */ /* 0x000fc600078e02ff */
[----:B------:R-:W-:Y:S01]  /*0b20*/  @!P2 IADD3 R14, PT, PT, R4, R3, R14 ;  /* 0x00000003040ea210 */ /* 0x000fe20007ffe00e */
[----:B----4-:R-:W-:Y:S01]  /*0b30*/  @!P3 IMAD R25, R25, 0x7, R8 ;  /* 0x000000071919b824 */ /* 0x010fe200078e0208 */
[----:B------:R-:W-:Y:S01]  /*0b40*/  @!P4 IADD3 R0, PT, PT, R21, R27, R0 ;  /* 0x0000001b1500c210 */ /* 0x000fe20007ffe000 */
[----:B------:R-:W-:Y:S01]  /*0b50*/  @!P3 VIADD R2, R9, 0x118 ;  /* 0x000001180902b836 */ /* 0x000fe20000000000 */
[----:B------:R-:W-:Y:S01]  /*0b60*/  @!P2 IADD3 R29, PT, PT, R14, -0x39, RZ ;  /* 0xffffffc70e1da810 */ /* 0x000fe20007ffe0ff */
[----:B------:R-:W-:Y:S01]  /*0b70*/  @!P3 IMAD R5, R25, 0x1c0, RZ ;  /* 0x000001c01905b824 */ /* 0x000fe200078e02ff */
[----:B------:R-:W-:Y:S01]  /*0b80*/  @!P4 IADD3 R25, PT, PT, R0, -0x39, RZ ;  /* 0xffffffc70019c810 */ /* 0x000fe20007ffe0ff */
[----:B------:R-:W2:Y:S02]  /*0b90*/  @!P6 LDC.64 R20, c[0x0][0x380] ;  /* 0x0000e000ff14eb82 */ /* 0x000ea40000000a00 */
[----:B-1----:R-:W-:-:S04]  /*0ba0*/  @!P2 IMAD.WIDE.U32 R6, R29, 0x4, R6 ;  /* 0x000000041d06a825 */ /* 0x002fc800078e0006 */
[----:B------:R-:W-:Y:S02]  /*0bb0*/  HFMA2 R29, -RZ, RZ, 0, 0 ;  /* 0x00000000ff1d7431 */ /* 0x000fe400000001ff */
[----:B------:R-:W1:Y:S01]  /*0bc0*/  @!P3 LDC.64 R10, c[0x0][0x380] ;  /* 0x0000e000ff0abb82 */ /* 0x000e620000000a00 */
[----:B0-----:R-:W-:-:S04]  /*0bd0*/  @!P4 IMAD.WIDE.U32 R18, R25, 0x4, R18 ;  /* 0x000000041912c825 */ /* 0x001fc800078e0012 */
[----:B------:R-:W-:Y:S01]  /*0be0*/  IMAD.MOV.U32 R25, RZ, RZ, RZ ;  /* 0x000000ffff197224 */ /* 0x000fe200078e00ff */
[----:B------:R-:W5:Y:S05]  /*0bf0*/  @!P4 LDG.E.CONSTANT R29, desc[UR4][R18.64] ;  /* 0x00000004121dc981 */ /* 0x000f6a000c1e9900 */
[----:B------:R-:W5:Y:S01]  /*0c00*/  @!P2 LDG.E.CONSTANT R25, desc[UR4][R6.64] ;  /* 0x000000040619a981 */ /* 0x000f62000c1e9900 */
[----:B------:R-:W-:-:S05]  /*0c10*/  @!P3 LOP3.LUT R2, R2, 0xffff, RZ, 0xc0, !PT ;  /* 0x0000ffff0202b812 */ /* 0x000fca00078ec0ff */
[----:B------:R-:W-:-:S05]  /*0c20*/  @!P3 IMAD R2, R2, 0x46a, RZ ;  /* 0x0000046a0202b824 */ /* 0x000fca00078e02ff */
[----:B------:R-:W-:-:S04]  /*0c30*/  @!P3 SHF.R.U32.HI R2, RZ, 0x10, R2 ;  /* 0x00000010ff02b819 */ /* 0x000fc80000011602 */
[----:B------:R-:W-:-:S05]  /*0c40*/  @!P3 PRMT R2, R2, 0x9910, RZ ;  /* 0x000099100202b816 */ /* 0x000fca00000000ff */
[----:B------:R-:W-:-:S05]  /*0c50*/  @!P3 IMAD R2, R2, 0x38, RZ ;  /* 0x000000380202b824 */ /* 0x000fca00078e02ff */
[----:B------:R-:W-:-:S04]  /*0c60*/  @!P3 LOP3.LUT R2, R2, 0xffff, RZ, 0xc0, !PT ;  /* 0x0000ffff0202b812 */ /* 0x000fc800078ec0ff */
[----:B------:R-:W-:Y:S02]  /*0c70*/  @!P3 IADD3 R12, PT, PT, R2, R5, R12 ;  /* 0x00000005020cb210 */ /* 0x000fe40007ffe00c */
[----:B------:R-:W0:Y:S01]  /*0c80*/  @!P0 LDC.64 R2, c[0x0][0x380] ;  /* 0x0000e000ff028b82 */ /* 0x000e220000000a00 */
[----:B------:R-:W-:Y:S02]  /*0c90*/  @!P0 VIADD R24, R24, 0xffffffc7 ;  /* 0xffffffc718188836 */ /* 0x000fe40000000000 */
[----:B------:R-:W-:Y:S01]  /*0ca0*/  @!P3 VIADD R27, R12, 0xffffffc7 ;  /* 0xffffffc70c1bb836 */ /* 0x000fe20000000000 */
[----:B------:R-:W-:Y:S01]  /*0cb0*/  @!P6 IADD3 R15, PT, PT, R15, -0x39, RZ ;  /* 0xffffffc70f0fe810 */ /* 0x000fe20007ffe0ff */
[----:B------:R-:W3:Y:S03]  /*0cc0*/  S2R R12, SR_CgaCtaId ;  /* 0x00000000000c7919 */ /* 0x000ee60000008800 */
[----:B------:R-:W4:Y:S01]  /*0cd0*/  @!P1 LDC.64 R4, c[0x0][0x380] ;  /* 0x0000e000ff049b82 */ /* 0x000f220000000a00 */
[----:B--2---:R-:W-:Y:S01]  /*0ce0*/  @!P6 IMAD.WIDE.U32 R20, R15, 0x4, R20 ;  /* 0x000000040f14e825 */ /* 0x004fe200078e0014 */
[----:B------:R-:W-:-:S03]  /*0cf0*/  @!P5 IADD3 R17, PT, PT, R17, -0x39, RZ ;  /* 0xffffffc71111d810 */ /* 0x000fc60007ffe0ff */
[----:B------:R-:W-:Y:S02]  /*0d00*/  IMAD.MOV.U32 R15, RZ, RZ, RZ ;  /* 0x000000ffff0f7224 */ /* 0x000fe400078e00ff */
[----:B0-----:R-:W-:Y:S01]  /*0d10*/  @!P0 IMAD.WIDE.U32 R2, R24, 0x4, R2 ;  /* 0x0000000418028825 */ /* 0x001fe200078e0002 */
[----:B------:R-:W-:-:S03]  /*0d20*/  IADD3 R24, PT, PT, R9, 0x38, RZ ;  /* 0x0000003809187810 */ /* 0x000fc60007ffe0ff */
[----:B------:R0:W5:Y:S01]  /*0d30*/  @!P6 LDG.E.CONSTANT R15, desc[UR4][R20.64] ;  /* 0x00000004140fe981 */ /* 0x000162000c1e9900 */
[----:B------:R-:W-:Y:S01]  /*0d40*/  LOP3.LUT R0, R24, 0xffff, RZ, 0xc0, !PT ;  /* 0x0000ffff18007812 */ /* 0x000fe200078ec0ff */
[----:B------:R-:W-:Y:S01]  /*0d50*/  @!P5 IMAD.WIDE.U32 R22, R17, 0x4, R22 ;  /* 0x000000041116d825 */ /* 0x000fe200078e0016 */
[----:B------:R-:W-:-:S03]  /*0d60*/  MOV R17, RZ ;  /* 0x000000ff00117202 */ /* 0x000fc60000000f00 */
[----:B------:R-:W-:Y:S01]  /*0d70*/  IMAD R0, R0, 0x46a, RZ ;  /* 0x0000046a00007824 */ /* 0x000fe200078e02ff */
[----:B0-----:R-:W-:Y:S01]  /*0d80*/  MOV R21, RZ ;  /* 0x000000ff00157202 */ /* 0x001fe20000000f00 */
[----:B------:R-:W-:Y:S01]  /*0d90*/  IMAD.SHL.U32 R14, R8, 0x8, RZ ;  /* 0x00000008080e7824 */ /* 0x000fe200078e00ff */
[----:B------:R0:W5:Y:S02]  /*0da0*/  @!P5 LDG.E.CONSTANT R17, desc[UR4][R22.64] ;  /* 0x000000041611d981 */ /* 0x000164000c1e9900 */
[----:B------:R-:W-:Y:S01]  /*0db0*/  SHF.R.U32.HI R20, RZ, 0x10, R0 ;  /* 0x00000010ff147819 */ /* 0x000fe20000011600 */
[----:B-1----:R-:W-:Y:S01]  /*0dc0*/  @!P3 IMAD.WIDE.U32 R10, R27, 0x4, R10 ;  /* 0x000000041b0ab825 */ /* 0x002fe200078e000a */
[----:B------:R-:W-:Y:S01]  /*0dd0*/  @!P1 IADD3 R16, PT, PT, R16, -0x39, RZ ;  /* 0xffffffc710109810 */ /* 0x000fe20007ffe0ff */
[----:B------:R1:W5:Y:S01]  /*0de0*/  @!P0 LDG.E.CONSTANT R21, desc[UR4][R2.64] ;  /* 0x0000000402158981 */ /* 0x000362000c1e9900 */
[----:B------:R-:W-:Y:S02]  /*0df0*/  MOV R27, RZ ;  /* 0x000000ff001b7202 */ /* 0x000fe40000000f00 */
[----:B------:R-:W-:Y:S01]  /*0e00*/  LOP3.LUT P0, RZ, R14, R20, RZ, 0xfc, !PT ;  /* 0x000000140eff7212 */ /* 0x000fe2000780fcff */
[----:B0-----:R-:W-:-:S02]  /*0e10*/  HFMA2 R23, -RZ, RZ, 0, 0 ;  /* 0x00000000ff177431 */ /* 0x001fc400000001ff */
[----:B----4-:R-:W-:Y:S01]  /*0e20*/  @!P1 IMAD.WIDE.U32 R4, R16, 0x4, R4 ;  /* 0x0000000410049825 */ /* 0x010fe200078e0004 */
[----:B------:R0:W5:Y:S01]  /*0e30*/  @!P3 LDG.E.CONSTANT R27, desc[UR4][R10.64] ;  /* 0x000000040a1bb981 */ /* 0x000162000c1e9900 */
[----:B------:R-:W-:Y:S01]  /*0e40*/  MOV R0, 0x400 ;  /* 0x0000040000007802 */ /* 0x000fe20000000f00 */
[----:B------:R-:W-:Y:S01]  /*0e50*/  BSSY.RECONVERGENT B0, `(.L_x_59) ;  /* 0x000001d000007945 */ /* 0x000fe20003800200 */
[----:B-1----:R-:W-:Y:S02]  /*0e60*/  HFMA2 R3, -RZ, RZ, 0, 0 ;  /* 0x00000000ff037431 */ /* 0x002fe400000001ff */
[----:B---3--:R-:W-:Y:S01]  /*0e70*/  LEA R22, R12, R0, 0x18 ;  /* 0x000000000c167211 */ /* 0x008fe200078ec0ff */
[----:B------:R1:W5:Y:S01]  /*0e80*/  @!P1 LDG.E.CONSTANT R23, desc[UR4][R4.64] ;  /* 0x0000000404179981 */ /* 0x000362000c1e9900 */
[C---:B0-----:R-:W-:Y:S02]  /*0e90*/  IADD3 R10, PT, PT, R9.reuse, 0x1f8, RZ ;  /* 0x000001f8090a7810 */ /* 0x041fe40007ffe0ff */
[----:B------:R-:W-:-:S02]  /*0ea0*/  LEA R16, R9, R22, 0x2 ;  /* 0x0000001609107211 */ /* 0x000fc400078e10ff */
[----:B-1----:R-:W-:-:S05]  /*0eb0*/  LOP3.LUT R5, R10, 0xffff, RZ, 0xc0, !PT ;  /* 0x0000ffff0a057812 */ /* 0x002fca00078ec0ff */
[----:B------:R-:W-:Y:S01]  /*0ec0*/  IMAD R5, R5, 0x46a, RZ ;  /* 0x0000046a05057824 */ /* 0x000fe200078e02ff */
[----:B------:R-:W-:Y:S06]  /*0ed0*/  @!P0 BRA `(.L_x_60) ;  /* 0x0000000000508947 */ /* 0x000fec0003800000 */
[----:B------:R-:W-:-:S05]  /*0ee0*/  PRMT R2, R20, 0x9910, RZ ;  /* 0x0000991014027816 */ /* 0x000fca00000000ff */
[----:B------:R-:W-:-:S04]  /*0ef0*/  IMAD R2, R2, 0x3a, RZ ;  /* 0x0000003a02027824 */ /* 0x000fc800078e02ff */
[----:B------:R-:W-:-:S05]  /*0f00*/  IMAD.MOV R2, RZ, RZ, -R2 ;  /* 0x000000ffff027224 */ /* 0x000fca00078e0a02 */
[----:B------:R-:W-:-:S04]  /*0f10*/  PRMT R7, R2, 0x7710, RZ ;  /* 0x0000771002077816 */ /* 0x000fc800000000ff */
[----:B------:R-:W-:-:S04]  /*0f20*/  IADD3 R24, PT, PT, R24, R7, RZ ;  /* 0x0000000718187210 */ /* 0x000fc80007ffe0ff */
[----:B------:R-:W-:-:S04]  /*0f30*/  IADD3 R2, PT, PT, R24, -0x1, RZ ;  /* 0xffffffff18027810 */ /* 0x000fc80007ffe0ff */
[----:B------:R-:W-:-:S04]  /*0f40*/  LOP3.LUT R2, R2, 0xffff, RZ, 0xc0, !PT ;  /* 0x0000ffff02027812 */ /* 0x000fc800078ec0ff */
[----:B------:R-:W-:-:S13]  /*0f50*/  ISETP.GT.U32.AND P0, PT, R2, 0x37, PT ;  /* 0x000000370200780c */ /* 0x000fda0003f04070 */
[----:B------:R-:W-:Y:S05]  /*0f60*/  @P0 BRA `(.L_x_60) ;  /* 0x00000000002c0947 */ /* 0x000fea0003800000 */
[----:B------:R-:W0:Y:S01]  /*0f70*/  S2R R3, SR_CTAID.Z ;  /* 0x0000000000037919 */ /* 0x000e220000002700 */
[----:B------:R-:W1:Y:S01]  /*0f80*/  LDCU.64 UR6, c[0x0][0x380] ;  /* 0x00007000ff0677ac */ /* 0x000e620008000a00 */
[----:B------:R-:W-:Y:S01]  /*0f90*/  IMAD R20, R20, 0x38, RZ ;  /* 0x0000003814147824 */ /* 0x000fe200078e02ff */
[----:B------:R-:W-:Y:S01]  /*0fa0*/  LOP3.LUT R24, R24, 0xffff, RZ, 0xc0, !PT ;  /* 0x0000ffff18187812 */ /* 0x000fe200078ec0ff */
[----:B0-----:R-:W-:-:S04]  /*0fb0*/  IMAD R3, R3, 0x7, R8 ;  /* 0x0000000703037824 */ /* 0x001fc800078e0208 */
[----:B------:R-:W-:-:S05]  /*0fc0*/  IMAD R3, R3, 0x1c0, RZ ;  /* 0x000001c003037824 */ /* 0x000fca00078e02ff */
[----:B------:R-:W-:-:S04]  /*0fd0*/  IADD3 R3, P0, P1, R20, R3, R24 ;  /* 0x0000000314037210 */ /* 0x000fc8000791e018 */
[----:B------:R-:W-:Y:S02]  /*0fe0*/  IADD3.X R4, PT, PT, RZ, RZ, RZ, P0, P1 ;  /* 0x000000ffff047210 */ /* 0x000fe400007e24ff */
[----:B-1----:R-:W-:-:S04]  /*0ff0*/  LEA R2, P0, R3, UR6, 0x2 ;  /* 0x0000000603027c11 */ /* 0x002fc8000f8010ff */
[----:B------:R-:W-:-:S06]  /*1000*/  LEA.HI.X R3, R3, UR7, R4, 0x2, P0 ;  /* 0x0000000703037c11 */ /* 0x000fcc00080f1404 */
[----:B------:R0:W5:Y:S03]  /*1010*/  LDG.E.CONSTANT R3, desc[UR4][R2.64+-0xe4] ;  /* 0xffff1c0402037981 */ /* 0x000166000c1e9900 */
.L_x_60:
[----:B------:R-:W-:Y:S05]  /*1020*/  BSYNC.RECONVERGENT B0 ;  /* 0x0000000000007941 */ /* 0x000fea0003800200 */
.L_x_59:
[----:B------:R-:W-:Y:S01]  /*1030*/  SHF.R.U32.HI R5, RZ, 0x10, R5 ;  /* 0x00000010ff057819 */ /* 0x000fe20000011605 */
[----:B-----5:R1:W-:Y:S01]  /*1040*/  STS [R16+0xe0], R3 ;  /* 0x0000e00310007388 */ /* 0x0203e20000000800 */
[----:B------:R-:W-:Y:S01]  /*1050*/  BSSY.RECONVERGENT B0, `(.L_x_61) ;  /* 0x000001b000007945 */ /* 0x000fe20003800200 */
[----:B------:R-:W-:Y:S01]  /*1060*/  IMAD.MOV.U32 R7, RZ, RZ, RZ ;  /* 0x000000ffff077224 */ /* 0x000fe200078e00ff */
[----:B0-----:R-:W-:-:S04]  /*1070*/  IADD3 R2, PT, PT, R14, R5, RZ ;  /* 0x000000050e027210 */ /* 0x001fc80007ffe0ff */
[----:B------:R-:W-:-:S13]  /*1080*/  ISETP.GT.U32.AND P0, PT, R2, 0x38, PT ;  /* 0x000000380200780c */ /* 0x000fda0003f04070 */
[----:B-1----:R-:W-:Y:S05]  /*1090*/  @P0 BRA `(.L_x_62) ;  /* 0x0000000000580947 */ /* 0x002fea0003800000 */
[----:B------:R-:W-:-:S04]  /*10a0*/  IADD3 R2, PT, PT, R9, 0x28, RZ ;  /* 0x0000002809027810 */ /* 0x000fc80007ffe0ff */
[----:B------:R-:W-:-:S05]  /*10b0*/  LOP3.LUT R3, R2, 0xffff, RZ, 0xc0, !PT ;  /* 0x0000ffff02037812 */ /* 0x000fca00078ec0ff */
[----:B------:R-:W-:-:S05]  /*10c0*/  IMAD R3, R3, 0x46a, RZ ;  /* 0x0000046a03037824 */ /* 0x000fca00078e02ff */
[----:B------:R-:W-:-:S04]  /*10d0*/  SHF.R.U32.HI R3, RZ, 0x10, R3 ;  /* 0x00000010ff037819 */ /* 0x000fc80000011603 */
[----:B------:R-:W-:-:S05]  /*10e0*/  PRMT R3, R3, 0x9910, RZ ;  /* 0x0000991003037816 */ /* 0x000fca00000000ff */
[----:B------:R-:W-:-:S05]  /*10f0*/  IMAD R3, R3, 0x3a, RZ ;  /* 0x0000003a03037824 */ /* 0x000fca00078e02ff */
[----:B------:R-:W-:-:S04]  /*1100*/  IADD3 R3, PT, PT, RZ, -R3, RZ ;  /* 0x80000003ff037210 */ /* 0x000fc80007ffe0ff */
[----:B------:R-:W-:-:S04]  /*1110*/  PRMT R3, R3, 0x7710, RZ ;  /* 0x0000771003037816 */ /* 0x000fc800000000ff */
[----:B------:R-:W-:-:S05]  /*1120*/  IADD3 R4, PT, PT, R2, R3, RZ ;  /* 0x0000000302047210 */ /* 0x000fca0007ffe0ff */
[----:B------:R-:W-:-:S05]  /*1130*/  VIADD R2, R4, 0xffffffff ;  /* 0xffffffff04027836 */ /* 0x000fca0000000000 */
[----:B------:R-:W-:-:S04]  /*1140*/  LOP3.LUT R2, R2, 0xffff, RZ, 0xc0, !PT ;  /* 0x0000ffff02027812 */ /* 0x000fc800078ec0ff */
[----:B------:R-:W-:-:S13]  /*1150*/  ISETP.GT.U32.AND P0, PT, R2, 0x37, PT ;  /* 0x000000370200780c */ /* 0x000fda0003f04070 */
[----:B------:R-:W-:Y:S05]  /*1160*/  @P0 BRA `(.L_x_62) ;  /* 0x0000000000240947 */ /* 0x000fea0003800000 */
[----:B------:R-:W0:Y:S01]  /*1170*/  S2R R7, SR_CTAID.Z ;  /* 0x0000000000077919 */ /* 0x000e220000002700 */
[----:B------:R-:W1:Y:S01]  /*1180*/  LDC.64 R2, c[0x0][0x380] ;  /* 0x0000e000ff027b82 */ /* 0x000e620000000a00 */
[----:B------:R-:W-:Y:S01]  /*1190*/  LOP3.LUT R4, R4, 0xffff, RZ, 0xc0, !PT ;  /* 0x0000ffff04047812 */ /* 0x000fe200078ec0ff */
[----:B0-----:R-:W-:-:S04]  /*11a0*/  IMAD R7, R7, 0x7, R8 ;  /* 0x0000000707077824 */ /* 0x001fc800078e0208 */
[----:B------:R-:W-:-:S04]  /*11b0*/  IMAD R4, R7, 0x1c0, R4 ;  /* 0x000001c007047824 */ /* 0x000fc800078e0204 */
[----:B------:R-:W-:-:S05]  /*11c0*/  IMAD R4, R5, 0x38, R4 ;  /* 0x0000003805047824 */ /* 0x000fca00078e0204 */
[----:B------:R-:W-:-:S05]  /*11d0*/  IADD3 R5, PT, PT, R4, -0x39, RZ ;  /* 0xffffffc704057810 */ /* 0x000fca0007ffe0ff */
[----:B-1----:R-:W-:-:S05]  /*11e0*/  IMAD.WIDE.U32 R2, R5, 0x4, R2 ;  /* 0x0000000405027825 */ /* 0x002fca00078e0002 */
[----:B------:R0:W5:Y:S02]  /*11f0*/  LDG.E.CONSTANT R7, desc[UR4][R2.64] ;  /* 0x0000000402077981 */ /* 0x000164000c1e9900 */
.L_x_62:
[----:B------:R-:W-:Y:S05]  /*1200*/  BSYNC.RECONVERGENT B0 ;  /* 0x0000000000007941 */ /* 0x000fea0003800200 */
.L_x_61:
[----:B-----5:R1:W-:Y:S01]  /*1210*/  STS [R16+0x7e0], R7 ;  /* 0x0007e00710007388 */ /* 0x0203e20000000800 */
[----:B------:R-:W-:Y:S01]  /*1220*/  ISETP.GT.U32.AND P0, PT, R9, 0x13, PT ;  /* 0x000000130900780c */ /* 0x000fe20003f04070 */
[----:B------:R-:W-:Y:S02]  /*1230*/  BSSY.RECONVERGENT B0, `(.L_x_63) ;  /* 0x0000025000007945 */ /* 0x000fe40003800200 */
[----:B------:R1:W-:Y:S04]  /*1240*/  STS [R16], R13 ;  /* 0x0000000d10007388 */ /* 0x0003e80000000800 */
[----:B------:R1:W-:Y:S04]  /*1250*/  STS [R16+0x1c0], R15 ;  /* 0x0001c00f10007388 */ /* 0x0003e80000000800 */
[----:B------:R1:W-:Y:S04]  /*1260*/  STS [R16+0x2a0], R17 ;  /* 0x0002a01110007388 */ /* 0x0003e80000000800 */
[----:B------:R1:W-:Y:S04]  /*1270*/  STS [R16+0x380], R29 ;  /* 0x0003801d10007388 */ /* 0x0003e80000000800 */
[----:B------:R1:W-:Y:S04]  /*1280*/  STS [R16+0x460], R27 ;  /* 0x0004601b10007388 */ /* 0x0003e80000000800 */
[----:B------:R1:W-:Y:S04]  /*1290*/  STS [R16+0x540], R25 ;  /* 0x0005401910007388 */ /* 0x0003e80000000800 */
[----:B------:R1:W-:Y:S04]  /*12a0*/  STS [R16+0x620], R23 ;  /* 0x0006201710007388 */ /* 0x0003e80000000800 */
[----:B------:R1:W-:Y:S01]  /*12b0*/  STS [R16+0x700], R21 ;  /* 0x0007001510007388 */ /* 0x0003e20000000800 */
[----:B------:R-:W-:Y:S05]  /*12c0*/  @P0 BRA `(.L_x_64) ;  /* 0x00000000006c0947 */ /* 0x000fea0003800000 */
[C---:B0-----:R-:W-:Y:S02]  /*12d0*/  IADD3 R2, PT, PT, R9.reuse, 0x230, RZ ;  /* 0x0000023009027810 */ /* 0x041fe40007ffe0ff */
[----:B------:R-:W-:Y:S02]  /*12e0*/  ISETP.GT.U32.AND P1, PT, R9, 0x8, PT ;  /* 0x000000080900780c */ /* 0x000fe40003f24070 */
[----:B------:R-:W-:-:S05]  /*12f0*/  LOP3.LUT R2, R2, 0xffff, RZ, 0xc0, !PT ;  /* 0x0000ffff02027812 */ /* 0x000fca00078ec0ff */
[----:B------:R-:W-:-:S05]  /*1300*/  IMAD R2, R2, 0x46a, RZ ;  /* 0x0000046a02027824 */ /* 0x000fca00078e02ff */
[----:B-1----:R-:W-:Y:S01]  /*1310*/  SHF.R.U32.HI R7, RZ, 0x10, R2 ;  /* 0x00000010ff077819 */ /* 0x002fe20000011602 */
[----:B------:R-:W0:Y:S01]  /*1320*/  @!P1 S2R R10, SR_CTAID.Z ;  /* 0x00000000000a9919 */ /* 0x000e220000002700 */
[----:B------:R-:W1:Y:S02]  /*1330*/  @!P1 LDC.64 R2, c[0x0][0x388] ;  /* 0x0000e200ff029b82 */ /* 0x000e640000000a00 */
[----:B------:R-:W-:-:S04]  /*1340*/  IADD3 R14, PT, PT, R14, R7, RZ ;  /* 0x000000070e0e7210 */ /* 0x000fc80007ffe0ff */
[----:B------:R-:W-:-:S04]  /*1350*/  ISETP.GT.U32.AND P0, PT, R14, 0x38, PT ;  /* 0x000000380e00780c */ /* 0x000fc80003f04070 */
[----:B------:R-:W-:-:S13]  /*1360*/  ISETP.EQ.OR P0, PT, R9, 0x13, P0 ;  /* 0x000000130900780c */ /* 0x000fda0000702670 */
[----:B------:R-:W2:Y:S01]  /*1370*/  @!P0 S2R R6, SR_CTAID.Z ;  /* 0x0000000000068919 */ /* 0x000ea20000002700 */
[----:B------:R-:W3:Y:S01]  /*1380*/  @!P0 LDC.64 R4, c[0x0][0x380] ;  /* 0x0000e000ff048b82 */ /* 0x000ee20000000a00 */
[----:B------:R-:W-:-:S04]  /*1390*/  @!P0 IMAD R11, R8, 0x1c0, R9 ;  /* 0x000001c0080b8824 */ /* 0x000fc800078e0209 */
[----:B--2---:R-:W-:Y:S02]  /*13a0*/  @!P0 IMAD R6, R6, 0xc40, R11 ;  /* 0x00000c4006068824 */ /* 0x004fe400078e020b */
[----:B0-----:R-:W-:Y:S02]  /*13b0*/  @!P1 IMAD R11, R10, 0x9, R9 ;  /* 0x000000090a0b9824 */ /* 0x001fe400078e0209 */
[----:B------:R-:W-:Y:S02]  /*13c0*/  @!P0 IMAD R7, R7, 0x38, R6 ;  /* 0x0000003807078824 */ /* 0x000fe400078e0206 */
[----:B-1----:R-:W-:-:S04]  /*13d0*/  @!P1 IMAD.WIDE.U32 R2, R11, 0x4, R2 ;  /* 0x000000040b029825 */ /* 0x002fc800078e0002 */
[----:B------:R-:W-:Y:S02]  /*13e0*/  @!P0 VIADD R7, R7, 0xffffffed ;  /* 0xffffffed07078836 */ /* 0x000fe40000000000 */
[----:B------:R-:W2:Y:S02]  /*13f0*/  @!P1 LDG.E.CONSTANT R2, desc[UR4][R2.64] ;  /* 0x0000000402029981 */ /* 0x000ea4000c1e9900 */
[----:B---3--:R-:W-:Y:S01]  /*1400*/  @!P0 IMAD.WIDE.U32 R4, R7, 0x4, R4 ;  /* 0x0000000407048825 */ /* 0x008fe200078e0004 */
[----:B------:R-:W-:-:S06]  /*1410*/  MOV R7, RZ ;  /* 0x000000ff00077202 */ /* 0x000fcc0000000f00 */
[----:B------:R-:W3:Y:S01]  /*1420*/  @!P0 LDG.E.CONSTANT R7, desc[UR4][R4.64] ;  /* 0x0000000404078981 */ /* 0x000ee2000c1e9900 */
[----:B------:R-:W-:-:S04]  /*1430*/  @!P1 IADD3 R11, PT, PT, R0, 0x910, RZ ;  /* 0x00000910000b9810 */ /* 0x000fc80007ffe0ff */
[----:B------:R-:W-:-:S04]  /*1440*/  @!P1 LEA R12, R12, R11, 0x18 ;  /* 0x0000000b0c0c9211 */ /* 0x000fc800078ec0ff */
[----:B------:R-:W-:Y:S01]  /*1450*/  @!P1 LEA R9, R9, R12, 0x2 ;  /* 0x0000000c09099211 */ /* 0x000fe200078e10ff */
[----:B---3--:R3:W-:Y:S04]  /*1460*/  STS [R16+0x8c0], R7 ;  /* 0x0008c00710007388 */ /* 0x0087e80000000800 */
[----:B--2---:R3:W-:Y:S02]  /*1470*/  @!P1 STS [R9], R2 ;  /* 0x0000000209009388 */ /* 0x0047e40000000800 */
.L_x_64:
[----:B------:R-:W-:Y:S05]  /*1480*/  BSYNC.RECONVERGENT B0 ;  /* 0x0000000000007941 */ /* 0x000fea0003800200 */
.L_x_63:
[----:B------:R-:W-:Y:S06]  /*1490*/  BAR.SYNC.DEFER_BLOCKING 0x0 ;  /* 0x0000000000007b1d */ /* 0x000fec0000010000 */
[----:B---3--:R-:W-:Y:S04]  /*14a0*/  LDS R9, [R16] ;  /* 0x0000000010097984 */ /* 0x008fe80000000800 */
[----:B-1----:R-:W1:Y:S04]  /*14b0*/  LDS.128 R4, [R22+0x910] ;  /* 0x0009100016047984 */ /* 0x002e680000000c00 */
[----:B------:R-:W2:Y:S04]  /*14c0*/  LDS R18, [R16+0x4] ;  /* 0x0000040010127984 */ /* 0x000ea80000000800 */
[----:B------:R-:W3:Y:S04]  /*14d0*/  LDS R19, [R16+0x8] ;  /* 0x0000080010137984 */ /* 0x000ee80000000800 */
[----:B------:R-:W4:Y:S04]  /*14e0*/  LDS R0, [R16+0xe8] ;  /* 0x0000e80010007984 */ /* 0x000f280000000800 */
[----:B------:R-:W5:Y:S04]  /*14f0*/  LDS R20, [R16+0xec] ;  /* 0x0000ec0010147984 */ /* 0x000f680000000800 */
[----:B------:R-:W5:Y:S04]  /*1500*/  LDS.128 R12, [R22+0x920] ;  /* 0x00092000160c7984 */ /* 0x000f680000000c00 */
[----:B0-----:R-:W0:Y:S04]  /*1510*/  LDS R3, [R16+0x3a0] ;  /* 0x0003a00010037984 */ /* 0x001e280000000800 */
[----:B------:R-:W0:Y:S04]  /*1520*/  LDS R21, [R16+0xf0] ;  /* 0x0000f00010157984 */ /* 0x000e280000000800 */
[----:B------:R-:W0:Y:S04]  /*1530*/  LDS R10, [R16+0x3a4] ;  /* 0x0003a400100a7984 */ /* 0x000e280000000800 */
[----:B------:R-:W0:Y:S04]  /*1540*/  LDS R25, [R16+0x1d0] ;  /* 0x0001d00010197984 */ /* 0x000e280000000800 */
[----:B------:R-:W0:Y:S01]  /*1550*/  LDS R17, [R16+0x3a8] ;  /* 0x0003a80010117984 */ /* 0x000e220000000800 */
[----:B-1----:R-:W-:-:S03]  /*1560*/  FFMA R9, R9, R4, RZ ;  /* 0x0000000409097223 */ /* 0x002fc600000000ff */
[----:B------:R-:W1:Y:S01]  /*1570*/  LDS R2, [R16+0x1d4] ;  /* 0x0001d40010027984 */ /* 0x000e620000000800 */
[----:B--2---:R-:W-:-:S03]  /*1580*/  FFMA R24, R18, R5, R9 ;  /* 0x0000000512187223 */ /* 0x004fc60000000009 */
[----:B------:R-:W2:Y:S01]  /*1590*/  LDS R11, [R16+0x488] ;  /* 0x00048800100b7984 */ /* 0x000ea20000000800 */
[----:B---3--:R-:W-:-:S03]  /*15a0*/  FFMA R24, R19, R6, R24 ;  /* 0x0000000613187223 */ /* 0x008fc60000000018 */
[----:B------:R-:W3:Y:S01]  /*15b0*/  LDS R18, [R16+0x48c] ;  /* 0x00048c0010127984 */ /* 0x000ee20000000800 */
[C---:B----4-:R-:W-:Y:S01]  /*15c0*/  FFMA R9, R0.reuse, R4, RZ ;  /* 0x0000000400097223 */ /* 0x050fe200000000ff */
[----:B------:R-:W-:Y:S02]  /*15d0*/  FFMA R27, R0, R7, R24 ;  /* 0x00000007001b7223 */ /* 0x000fe40000000018 */
[----:B------:R-:W4:Y:S01]  /*15e0*/  LDS R19, [R16+0x490] ;  /* 0x0004900010137984 */ /* 0x000f220000000800 */
[----:B-----5:R-:W-:-:S03]  /*15f0*/  FFMA R24, R20, R5, R9 ;  /* 0x0000000514187223 */ /* 0x020fc60000000009 */
[----:B------:R-:W5:Y:S01]  /*1600*/  LDS R23, [R16+0x570] ;  /* 0x0005700010177984 */ /* 0x000f620000000800 */
[----:B------:R-:W-:-:S03]  /*1610*/  FFMA R0, R20, R12, R27 ;  /* 0x0000000c14007223 */ /* 0x000fc6000000001b */
[----:B------:R-:W5:Y:S01]  /*1620*/  LDS R9, [R16+0x1d8] ;  /* 0x0001d80010097984 */ /* 0x000f620000000800 */
[----:B0-----:R-:W-:-:S03]  /*1630*/  FFMA R27, R3, R4, RZ ;  /* 0x00000004031b7223 */ /* 0x001fc600000000ff */
[----:B------:R-:W0:Y:S01]  /*1640*/  LDS R22, [R22+0x930] ;  /* 0x0009300016167984 */ /* 0x000e220000000800 */
[C---:B------:R-:W-:Y:S01]  /*1650*/  FFMA R24, R21.reuse, R6, R24 ;  /* 0x0000000615187223 */ /* 0x040fe20000000018 */
[----:B------:R-:W-:Y:S01]  /*1660*/  FFMA R29, R21, R13, R0 ;  /* 0x0000000d151d7223 */ /* 0x000fe20000000000 */
[----:B------:R-:W-:Y:S01]  /*1670*/  FFMA R0, R10, R5, R27 ;  /* 0x000000050a007223 */ /* 0x000fe2000000001b */
[----:B------:R-:W0:Y:S01]  /*1680*/  LDS R20, [R16+0x574] ;  /* 0x0005740010147984 */ /* 0x000e220000000800 */
[C---:B------:R-:W-:Y:S01]  /*1690*/  FFMA R27, R25.reuse, R7, R24 ;  /* 0x00000007191b7223 */ /* 0x040fe20000000018 */
[C---:B------:R-:W-:Y:S01]  /*16a0*/  FFMA R26, R25.reuse, R14, R29 ;  /* 0x0000000e191a7223 */ /* 0x040fe2000000001d */
[----:B------:R-:W-:Y:S01]  /*16b0*/  FFMA R25, R25, R4, RZ ;  /* 0x0000000419197223 */ /* 0x000fe200000000ff */
[----:B------:R-:W0:Y:S01]  /*16c0*/  LDS R21, [R16+0x578] ;  /* 0x0005780010157984 */ /* 0x000e220000000800 */
[----:B------:R-:W-:Y:S01]  /*16d0*/  FFMA R28, R17, R6, R0 ;  /* 0x00000006111c7223 */ /* 0x000fe20000000000 */
[C---:B-1----:R-:W-:Y:S01]  /*16e0*/  FFMA R24, R2.reuse, R12, R27 ;  /* 0x0000000c02187223 */ /* 0x042fe2000000001b */
[C---:B------:R-:W-:Y:S01]  /*16f0*/  FFMA R0, R2.reuse, R5, R25 ;  /* 0x0000000502007223 */ /* 0x040fe20000000019 */
[----:B------:R-:W-:Y:S01]  /*1700*/  FFMA R25, R2, R15, R26 ;  /* 0x0000000f02197223 */ /* 0x000fe2000000001a */
[C---:B--2---:R-:W-:Y:S01]  /*1710*/  FFMA R29, R11.reuse, R4, RZ ;  /* 0x000000040b1d7223 */ /* 0x044fe200000000ff */
[----:B------:R-:W-:-:S02]  /*1720*/  FFMA R27, R11, R7, R28 ;  /* 0x000000070b1b7223 */ /* 0x000fc4000000001c */
[----:B------:R-:W1:Y:S01]  /*1730*/  LDS R28, [R16+0x2b8] ;  /* 0x0002b800101c7984 */ /* 0x000e620000000800 */
[C---:B---3--:R-:W-:Y:S01]  /*1740*/  FFMA R26, R18.reuse, R5, R29 ;  /* 0x00000005121a7223 */ /* 0x048fe2000000001d */
[----:B------:R-:W-:-:S03]  /*1750*/  FFMA R2, R18, R12, R27 ;  /* 0x0000000c12027223 */ /* 0x000fc6000000001b */
[C---:B----4-:R-:W-:Y:S01]  /*1760*/  FFMA R26, R19.reuse, R6, R26 ;  /* 0x00000006131a7223 */ /* 0x050fe2000000001a */
[----:B------:R-:W-:-:S03]  /*1770*/  FFMA R29, R19, R13, R2 ;  /* 0x0000000d131d7223 */ /* 0x000fc60000000002 */
[C---:B-----5:R-:W-:Y:S01]  /*1780*/  FFMA R27, R23.reuse, R7, R26 ;  /* 0x00000007171b7223 */ /* 0x060fe2000000001a */
[C---:B------:R-:W-:Y:S01]  /*1790*/  FFMA R26, R23.reuse, R14, R29 ;  /* 0x0000000e171a7223 */ /* 0x040fe2000000001d */
[----:B------:R-:W-:Y:S01]  /*17a0*/  FFMA R29, R23, R4, RZ ;  /* 0x00000004171d7223 */ /* 0x000fe200000000ff */
[C---:B------:R-:W-:Y:S01]  /*17b0*/  FFMA R2, R9.reuse, R6, R0 ;  /* 0x0000000609027223 */ /* 0x040fe20000000000 */
[C---:B------:R-:W-:Y:S01]  /*17c0*/  FFMA R23, R9.reuse, R13, R24 ;  /* 0x0000000d09177223 */ /* 0x040fe20000000018 */
[----:B0-----:R-:W-:Y:S02]  /*17d0*/  FFMA R0, R9, R22, R25 ;  /* 0x0000001609007223 */ /* 0x001fe40000000019 */
[----:B------:R-:W0:Y:S01]  /*17e0*/  LDS R9, [R16+0x658] ;  /* 0x0006580010097984 */ /* 0x000e220000000800 */
[C---:B------:R-:W-:Y:S01]  /*17f0*/  FFMA R24, R20.reuse, R12, R27 ;  /* 0x0000000c14187223 */ /* 0x040fe2000000001b */
[C---:B------:R-:W-:Y:S01]  /*1800*/  FFMA R29, R20.reuse, R5, R29 ;  /* 0x00000005141d7223 */ /* 0x040fe2000000001d */
[----:B------:R-:W-:-:S03]  /*1810*/  FFMA R27, R20, R15, R26 ;  /* 0x0000000f141b7223 */ /* 0x000fc6000000001a */
[C---:B------:R-:W-:Y:S01]  /*1820*/  FFMA R26, R21.reuse, R6, R29 ;  /* 0x00000006151a7223 */ /* 0x040fe2000000001d */
[C---:B------:R-:W-:Y:S01]  /*1830*/  FFMA R25, R21.reuse, R13, R24 ;  /* 0x0000000d15197223 */ /* 0x040fe20000000018 */
[----:B------:R-:W-:Y:S02]  /*1840*/  FFMA R20, R21, R22, R27 ;  /* 0x0000001615147223 */ /* 0x000fe4000000001b */
[----:B------:R-:W2:Y:S01]  /*1850*/  LDS R27, [R16+0x2bc] ;  /* 0x0002bc00101b7984 */ /* 0x000ea20000000800 */
[CC--:B-1----:R-:W-:Y:S01]  /*1860*/  FFMA R29, R28.reuse, R7.reuse, R2 ;  /* 0x000000071c1d7223 */ /* 0x0c2fe20000000002 */
[C---:B------:R-:W-:Y:S01]  /*1870*/  FFMA R24, R28.reuse, R14, R23 ;  /* 0x0000000e1c187223 */ /* 0x040fe20000000017 */
[-C--:B------:R-:W-:Y:S02]  /*1880*/  FFMA R2, R28, R4.reuse, RZ ;  /* 0x000000041c027223 */ /* 0x080fe400000000ff */
[----:B------:R-:W1:Y:S01]  /*1890*/  LDS R28, [R16+0x65c] ;  /* 0x00065c00101c7984 */ /* 0x000e620000000800 */
[C---:B0-----:R-:W-:Y:S01]  /*18a0*/  FFMA R23, R9.reuse, R4, RZ ;  /* 0x0000000409177223 */ /* 0x041fe200000000ff */
[----:B------:R-:W-:-:S02]  /*18b0*/  FFMA R21, R9, R7, R26 ;  /* 0x0000000709157223 */ /* 0x000fc4000000001a */
[----:B------:R-:W0:Y:S01]  /*18c0*/  LDS R4, [R16+0x2c0] ;  /* 0x0002c00010047984 */ /* 0x000e220000000800 */
[----:B------:R-:W-:Y:S01]  /*18d0*/  FFMA R26, R9, R14, R25 ;  /* 0x0000000e091a7223 */ /* 0x000fe20000000019 */
[C---:B--2---:R-:W-:Y:S01]  /*18e0*/  FFMA R25, R27.reuse, R5, R2 ;  /* 0x000000051b197223 */ /* 0x044fe20000000002 */
[C---:B------:R-:W-:Y:S01]  /*18f0*/  FFMA R9, R27.reuse, R15, R24 ;  /* 0x0000000f1b097223 */ /* 0x040fe20000000018 */
[-C--:B------:R-:W-:Y:S01]  /*1900*/  FFMA R2, R27, R12.reuse, R29 ;  /* 0x0000000c1b027223 */ /* 0x080fe2000000001d */
[C---:B-1----:R-:W-:Y:S01]  /*1910*/  FFMA R24, R28.reuse, R12, R21 ;  /* 0x0000000c1c187223 */ /* 0x042fe20000000015 */
[C---:B------:R-:W-:Y:S01]  /*1920*/  FFMA R5, R28.reuse, R5, R23 ;  /* 0x000000051c057223 */ /* 0x040fe20000000017 */
[----:B------:R-:W1:Y:S01]  /*1930*/  S2R R21, SR_CTAID.Z ;  /* 0x0000000000157919 */ /* 0x000e620000002700 */
[----:B------:R-:W-:Y:S01]  /*1940*/  FFMA R23, R28, R15, R26 ;  /* 0x0000000f1c177223 */ /* 0x000fe2000000001a */
[C---:B0-----:R-:W-:Y:S01]  /*1950*/  FFMA R26, R4.reuse, R6, R25 ;  /* 0x00000006041a7223 */ /* 0x041fe20000000019 */
[----:B------:R-:W-:-:S03]  /*1960*/  FFMA R27, R4, R13, R2 ;  /* 0x0000000d041b7223 */ /* 0x000fc60000000002 */
[C---:B------:R-:W-:Y:S01]  /*1970*/  FFMA R25, R3.reuse, R7, R26 ;  /* 0x0000000703197223 */ /* 0x040fe2000000001a */
[----:B------:R-:W-:Y:S02]  /*1980*/  FFMA R27, R3, R14, R27 ;  /* 0x0000000e031b7223 */ /* 0x000fe4000000001b */
[----:B------:R-:W1:Y:S02]  /*1990*/  LDC.64 R2, c[0x0][0x398] ;  /* 0x0000e600ff027b82 */ /* 0x000e640000000a00 */
[----:B-1----:R-:W-:-:S06]  /*19a0*/  IMAD.WIDE.U32 R2, R21, 0x4, R2 ;  /* 0x0000000415027825 */ /* 0x002fcc00078e0002 */
[----:B------:R0:W2:Y:S01]  /*19b0*/  LDG.E.CONSTANT R3, desc[UR4][R2.64] ;  /* 0x0000000402037981 */ /* 0x0000a2000c1e9900 */
[C---:B------:R-:W-:Y:S01]  /*19c0*/  FFMA R26, R10.reuse, R12, R25 ;  /* 0x0000000c0a1a7223 */ /* 0x040fe20000000019 */
[----:B------:R-:W-:Y:S01]  /*19d0*/  FFMA R10, R10, R15, R27 ;  /* 0x0000000f0a0a7223 */ /* 0x000fe2000000001b */
[-C--:B------:R-:W-:Y:S01]  /*19e0*/  FFMA R4, R4, R22.reuse, R9 ;  /* 0x0000001604047223 */ /* 0x080fe20000000009 */
[----:B------:R-:W1:Y:S01]  /*19f0*/  S2R R25, SR_TID.X ;  /* 0x0000000000197919 */ /* 0x000e620000002100 */
[C---:B------:R-:W-:Y:S01]  /*1a00*/  FFMA R26, R17.reuse, R13, R26 ;  /* 0x0000000d111a7223 */ /* 0x040fe2000000001a */
[----:B------:R-:W-:-:S03]  /*1a10*/  FFMA R10, R17, R22, R10 ;  /* 0x00000016110a7223 */ /* 0x000fc6000000000a */
[----:B------:R-:W-:Y:S01]  /*1a20*/  FFMA R11, R11, R14, R26 ;  /* 0x0000000e0b0b7223 */ /* 0x000fe2000000001a */
[----:B0-----:R-:W-:Y:S03]  /*1a30*/  LDS R2, [R16+0x748] ;  /* 0x0007480010027984 */ /* 0x001fe60000000800 */
[----:B------:R-:W-:Y:S01]  /*1a40*/  FFMA R18, R18, R15, R11 ;  /* 0x0000000f12127223 */ /* 0x000fe2000000000b */
[----:B------:R-:W0:Y:S03]  /*1a50*/  LDS R26, [R16+0x660] ;  /* 0x00066000101a7984 */ /* 0x000e260000000800 */
[----:B------:R-:W-:Y:S01]  /*1a60*/  FFMA R18, R19, R22, R18 ;  /* 0x0000001613127223 */ /* 0x000fe20000000012 */
[----:B-1----:R-:W-:Y:S02]  /*1a70*/  IMAD R28, R8, 0x1c0, R25 ;  /* 0x000001c0081c7824 */ /* 0x002fe400078e0219 */
[----:B------:R-:W1:Y:S02]  /*1a80*/  LDS R8, [R16+0x740] ;  /* 0x0007400010087984 */ /* 0x000e640000000800 */
[----:B------:R-:W-:-:S02]  /*1a90*/  IMAD R21, R21, 0xc40, R28 ;  /* 0x00000c4015157824 */ /* 0x000fc400078e021c */
[C---:B0-----:R-:W-:Y:S01]  /*1aa0*/  FFMA R25, R26.reuse, R6, R5 ;  /* 0x000000061a197223 */ /* 0x041fe20000000005 */
[C---:B------:R-:W-:Y:S01]  /*1ab0*/  FFMA R27, R26.reuse, R13, R24 ;  /* 0x0000000d1a1b7223 */ /* 0x040fe20000000018 */
[----:B------:R-:W0:Y:S01]  /*1ac0*/  LDS R5, [R16+0x744] ;  /* 0x0007440010057984 */ /* 0x000e220000000800 */
[----:B------:R-:W-:-:S03]  /*1ad0*/  FFMA R26, R26, R22, R23 ;  /* 0x000000161a1a7223 */ /* 0x000fc60000000017 */
[----:B------:R-:W-:Y:S01]  /*1ae0*/  LDS R24, [R16+0x82c] ;  /* 0x00082c0010187984 */ /* 0x000fe20000000800 */
[C---:B-1----:R-:W-:Y:S01]  /*1af0*/  FFMA R6, R8.reuse, R7, R25 ;  /* 0x0000000708067223 */ /* 0x042fe20000000019 */
[----:B------:R-:W-:Y:S02]  /*1b00*/  FFMA R8, R8, R14, R27 ;  /* 0x0000000e08087223 */ /* 0x000fe4000000001b */
[----:B------:R-:W1:Y:S01]  /*1b10*/  LDS R25, [R16+0x828] ;  /* 0x0008280010197984 */ /* 0x000e620000000800 */
[C---:B0-----:R-:W-:Y:S01]  /*1b20*/  FFMA R7, R5.reuse, R12, R6 ;  /* 0x0000000c05077223 */ /* 0x041fe20000000006 */
[----:B------:R-:W-:-:S03]  /*1b30*/  FFMA R5, R5, R15, R8 ;  /* 0x0000000f05057223 */ /* 0x000fc60000000008 */
[C---:B------:R-:W-:Y:S01]  /*1b40*/  FFMA R12, R2.reuse, R13, R7 ;  /* 0x0000000d020c7223 */ /* 0x040fe20000000007 */
[----:B------:R-:W-:Y:S01]  /*1b50*/  FFMA R2, R2, R22, R5 ;  /* 0x0000001602027223 */ /* 0x000fe20000000005 */
[----:B------:R-:W0:Y:S01]  /*1b60*/  LDS R13, [R16+0x830] ;  /* 0x00083000100d7984 */ /* 0x000e220000000800 */
[----:B------:R-:W3:Y:S01]  /*1b70*/  LDC.64 R6, c[0x0][0x390] ;  /* 0x0000e400ff067b82 */ /* 0x000ee20000000a00 */
[----:B-1----:R-:W-:-:S04]  /*1b80*/  FFMA R25, R25, R14, R12 ;  /* 0x0000000e19197223 */ /* 0x002fc8000000000c */
[----:B------:R-:W-:Y:S01]  /*1b90*/  FFMA R24, R24, R15, R25 ;  /* 0x0000000f18187223 */ /* 0x000fe20000000019 */
[----:B---3--:R-:W-:-:S04]  /*1ba0*/  IMAD.WIDE.U32 R6, R21, 0x4, R6 ;  /* 0x0000000415067825 */ /* 0x008fc800078e0006 */
[----:B0-----:R-:W-:Y:S01]  /*1bb0*/  FFMA R24, R13, R22, R24 ;  /* 0x000000160d187223 */ /* 0x001fe20000000018 */
[--C-:B--2---:R-:W-:Y:S01]  /*1bc0*/  FADD R0, R0, R3.reuse ;  /* 0x0000000300007221 */ /* 0x104fe20000000000 */
[--C-:B------:R-:W-:Y:S01]  /*1bd0*/  FADD R20, R20, R3.reuse ;  /* 0x0000000314147221 */ /* 0x100fe20000000000 */
        /* <DEDUP_REMOVED lines=15> */
[----:B------:R-:W-:Y:S01]  /*1cd0*/  STG.E desc[UR4][R6.64+0xe0], R11 ;  /* 0x0000e00b06007986 */ /* 0x000fe2000c101904 */
[----:B------:R-:W-:-:S03]  /*1ce0*/  FMNMX R19, RZ, R24, !PT ;  /* 0x00000018ff137209 */ /* 0x000fc60007800000 */
[----:B------:R-:W-:Y:S04]  /*1cf0*/  STG.E desc[UR4][R6.64+0x460], R3 ;  /* 0x0004600306007986 */ /* 0x000fe8000c101904 */
[----:B------:R-:W-:Y:S04]  /*1d00*/  STG.E desc[UR4][R6.64+0x1c0], R13 ;  /* 0x0001c00d06007986 */ /* 0x000fe8000c101904 */
[----:B------:R-:W-:Y:S04]  /*1d10*/  STG.E desc[UR4][R6.64+0x540], R15 ;  /* 0x0005400f06007986 */ /* 0x000fe8000c101904 */
[----:B------:R-:W-:Y:S04]  /*1d20*/  STG.E desc[UR4][R6.64+0x2a0], R17 ;  /* 0x0002a01106007986 */ /* 0x000fe8000c101904 */
[----:B------:R-:W-:Y:S01]  /*1d30*/  STG.E desc[UR4][R6.64+0x620], R19 ;  /* 0x0006201306007986 */ /* 0x000fe2000c101904 */
[----:B------:R-:W-:Y:S05]  /*1d40*/  EXIT ;  /* 0x000000000000794d */ /* 0x000fea0003800000 */
.L_x_65:
        /* <DEDUP_REMOVED lines=11> */
.L_x_602:


//--------------------- .text.fused_nn_conv2d_add_nn_relu_2_kernel0 --------------------------
	.section	.text.fused_nn_conv2d_add_nn_relu_2_kernel0,"ax",@progbits
	.align	128
        .global         fused_nn_conv2d_add_nn_relu_2_kernel0
        .type           fused_nn_conv2d_add_nn_relu_2_kernel0,@function
        .size           fused_nn_conv2d_add_nn_relu_2_kernel0,(.L_x_603 - fused_nn_conv2d_add_nn_relu_2_kernel0)
        .other          fused_nn_conv2d_add_nn_relu_2_kernel0,@"STO_CUDA_ENTRY STV_DEFAULT"
fused_nn_conv2d_add_nn_relu_2_kernel0:
.text.fused_nn_conv2d_add_nn_relu_2_kernel0:
[----:B------:R-:W-:Y:S01]  /*0000*/  LDC R1, c[0x0][0x37c] ;  /* 0x0000df00ff017b82 */ /* 0x000fe20000000800 */
[----:B------:R-:W0:Y:S07]  /*0010*/  S2R R22, SR_TID.Y ;  /* 0x0000000000167919 */ /* 0x000e2e0000002200 */
[----:B------:R-:W1:Y:S01]  /*0020*/  LDC.64 R6, c[0x0][0x380] ;  /* 0x0000e000ff067b82 */ /* 0x000e620000000a00 */
[----:B------:R-:W-:Y:S01]  /*0030*/  UMOV UR4, 0x400 ;  /* 0x0000040000047882 */ /* 0x000fe20000000000 */
[----:B------:R-:W-:Y:S01]  /*0040*/  HFMA2 R29, -RZ, RZ, 0, 0 ;  /* 0x00000000ff1d7431 */ /* 0x000fe200000001ff */
[----:B------:R-:W0:Y:S01]  /*0050*/  S2R R2, SR_TID.X ;  /* 0x0000000000027919 */ /* 0x000e220000002100 */
[----:B------:R-:W-:Y:S01]  /*0060*/  UIADD3 UR5, UPT, UPT, UR4, 0x620, URZ ;  /* 0x0000062004057890 */ /* 0x000fe2000fffe0ff */
[----:B------:R-:W2:Y:S01]  /*0070*/  LDCU.64 UR8, c[0x0][0x358] ;  /* 0x00006b00ff0877ac */ /* 0x000ea20008000a00 */
[----:B------:R-:W3:Y:S02]  /*0080*/  S2R R20, SR_TID.Z ;  /* 0x0000000000147919 */ /* 0x000ee40000002300 */
[----:B------:R-:W4:Y:S01]  /*0090*/  LDC.64 R4, c[0x0][0x388] ;  /* 0x0000e200ff047b82 */ /* 0x000f220000000a00 */
[----:B------:R-:W5:Y:S07]  /*00a0*/  S2R R3, SR_CTAID.Z ;  /* 0x0000000000037919 */ /* 0x000f6e0000002700 */
[----:B------:R-:W2:Y:S01]  /*00b0*/  S2UR UR6, SR_CgaCtaId ;  /* 0x00000000000679c3 */ /* 0x000ea20000008800 */
[----:B0-----:R-:W-:-:S02]  /*00c0*/  IMAD R9, R22, 0x5, R2 ;  /* 0x0000000516097824 */ /* 0x001fc400078e0202 */
[----:B---3--:R-:W-:-:S03]  /*00d0*/  IMAD R24, R20, 0x62, RZ ;  /* 0x0000006214187824 */ /* 0x008fc600078e02ff */
[C---:B------:R-:W-:Y:S01]  /*00e0*/  SHF.L.U32 R0, R9.reuse, 0x6, RZ ;  /* 0x0000000609007819 */ /* 0x040fe200000006ff */
[----:B--2---:R-:W-:Y:S01]  /*00f0*/  ULEA UR5, UR6, UR5, 0x18 ;  /* 0x0000000506057291 */ /* 0x004fe2000f8ec0ff */
[----:B------:R-:W-:Y:S01]  /*0100*/  ISETP.GT.U32.AND P1, PT, R9, 0x1f, PT ;  /* 0x0000001f0900780c */ /* 0x000fe20003f24070 */
[----:B------:R-:W-:Y:S01]  /*0110*/  IMAD R21, R22, 0xe, R24 ;  /* 0x0000000e16157824 */ /* 0x000fe200078e0218 */
[----:B-----5:R-:W-:Y:S01]  /*0120*/  LEA R11, R3, R20, 0x2 ;  /* 0x00000014030b7211 */ /* 0x020fe200078e10ff */
[----:B------:R-:W-:Y:S01]  /*0130*/  ULEA UR4, UR6, UR4, 0x18 ;  /* 0x0000000406047291 */ /* 0x000fe2000f8ec0ff */
[----:B------:R-:W-:Y:S02]  /*0140*/  LOP3.LUT R0, R0, 0x600, RZ, 0xc0, !PT ;  /* 0x0000060000007812 */ /* 0x000fe400078ec0ff */
[----:B------:R-:W-:Y:S02]  /*0150*/  LEA R21, R2, R21, 0x1 ;  /* 0x0000001502157211 */ /* 0x000fe400078e08ff */
[----:B------:R-:W-:-:S02]  /*0160*/  LEA R11, R11, R0, 0xb ;  /* 0x000000000b0b7211 */ /* 0x000fc400078e58ff */
[----:B------:R-:W-:Y:S01]  /*0170*/  LOP3.LUT R0, R9, 0x7, RZ, 0xc0, !PT ;  /* 0x0000000709007812 */ /* 0x000fe200078ec0ff */
[----:B-1----:R-:W-:Y:S01]  /*0180*/  IMAD.WIDE.U32 R6, R21, 0x4, R6 ;  /* 0x0000000415067825 */ /* 0x002fe200078e0006 */
[----:B------:R-:W-:Y:S02]  /*0190*/  LEA R22, R22, R9, 0x1 ;  /* 0x0000000916167211 */ /* 0x000fe400078e08ff */
[----:B------:R-:W-:Y:S02]  /*01a0*/  IADD3 R13, PT, PT, R0, R11, RZ ;  /* 0x0000000b000d7210 */ /* 0x000fe40007ffe0ff */
[----:B------:R-:W-:Y:S02]  /*01b0*/  SHF.R.U32.HI R11, RZ, 0x3, R9 ;  /* 0x00000003ff0b7819 */ /* 0x000fe40000011609 */
[C---:B------:R-:W-:Y:S01]  /*01c0*/  LEA R9, R20.reuse, R9, 0x5 ;  /* 0x0000000914097211 */ /* 0x040fe200078e28ff */
[----:B----4-:R-:W-:Y:S01]  /*01d0*/  IMAD.WIDE.U32 R4, R13, 0x4, R4 ;  /* 0x000000040d047825 */ /* 0x010fe200078e0004 */
[----:B------:R-:W-:-:S02]  /*01e0*/  LEA R11, R20, R11, 0x2 ;  /* 0x0000000b140b7211 */ /* 0x000fc400078e10ff */
[----:B------:R-:W-:Y:S02]  /*01f0*/  ISETP.GT.U32.AND P0, PT, R9, 0x7f, PT ;  /* 0x0000007f0900780c */ /* 0x000fe40003f04070 */
[----:B------:R-:W-:Y:S02]  /*0200*/  IADD3 R26, P2, PT, R6, 0x4, RZ ;  /* 0x00000004061a7810 */ /* 0x000fe40007f5e0ff */
[----:B------:R-:W-:Y:S02]  /*0210*/  ISETP.GT.U32.OR P1, PT, R2, 0x4, P1 ;  /* 0x000000040200780c */ /* 0x000fe40000f24470 */
[----:B------:R-:W-:Y:S02]  /*0220*/  ISETP.GT.U32.OR P0, PT, R11, 0xf, P0 ;  /* 0x0000000f0b00780c */ /* 0x000fe40000704470 */
[----:B------:R-:W-:Y:S02]  /*0230*/  IADD3.X R27, PT, PT, RZ, R7, RZ, P2, !PT ;  /* 0x00000007ff1b7210 */ /* 0x000fe400017fe4ff */
[----:B------:R-:W-:-:S02]  /*0240*/  MOV R2, R4 ;  /* 0x0000000400027202 */ /* 0x000fc40000000f00 */
[----:B------:R-:W-:Y:S02]  /*0250*/  MOV R0, R5 ;  /* 0x0000000500007202 */ /* 0x000fe40000000f00 */
[----:B------:R-:W-:Y:S02]  /*0260*/  CS2R R4, SRZ ;  /* 0x0000000000047805 */ /* 0x000fe4000001ff00 */
[----:B------:R-:W-:Y:S02]  /*0270*/  PLOP3.LUT P0, PT, P0, P1, PT, 0xf8, 0x8f ;  /* 0x00000000008f781c */ /* 0x000fe40000703f70 */
[----:B------:R-:W-:Y:S02]  /*0280*/  MOV R7, RZ ;  /* 0x000000ff00077202 */ /* 0x000fe40000000f00 */
[----:B------:R-:W-:Y:S02]  /*0290*/  LEA R23, R9, UR5, 0x2 ;  /* 0x0000000509177c11 */ /* 0x000fe4000f8e10ff */
[----:B------:R-:W-:-:S02]  /*02a0*/  LEA R20, R20, UR5, 0x6 ;  /* 0x0000000514147c11 */ /* 0x000fc4000f8e30ff */
[----:B------:R-:W-:Y:S02]  /*02b0*/  LEA R22, R22, UR4, 0x2 ;  /* 0x0000000416167c11 */ /* 0x000fe4000f8e10ff */
[----:B------:R-:W-:Y:S01]  /*02c0*/  LEA R21, R21, UR4, 0x2 ;  /* 0x0000000415157c11 */ /* 0x000fe2000f8e10ff */
[----:B------:R-:W-:-:S06]  /*02d0*/  UMOV UR4, URZ ;  /* 0x000000ff00047c82 */ /* 0x000fcc0008000000 */
.L_x_66:
[----:B------:R-:W-:Y:S01]  /*02e0*/  @!P0 MOV R10, R2 ;  /* 0x00000002000a8202 */ /* 0x000fe20000000f00 */
[----:B------:R-:W2:Y:S01]  /*02f0*/  LDG.E.CONSTANT R8, desc[UR8][R26.64+-0x4] ;  /* 0xfffffc081a087981 */ /* 0x000ea2000c1e9900 */
[----:B------:R-:W-:-:S03]  /*0300*/  @!P0 MOV R11, R0 ;  /* 0x00000000000b8202 */ /* 0x000fc60000000f00 */
[----:B------:R-:W2:Y:S04]  /*0310*/  LDG.E.CONSTANT R9, desc[UR8][R26.64] ;  /* 0x000000081a097981 */ /* 0x000ea8000c1e9900 */
[----:B------:R-:W3:Y:S01]  /*0320*/  @!P0 LDG.E.CONSTANT R6, desc[UR8][R10.64] ;  /* 0x000000080a068981 */ /* 0x000ee2000c1e9900 */
[----:B------:R-:W-:Y:S06]  /*0330*/  BAR.SYNC.DEFER_BLOCKING 0x0 ;  /* 0x0000000000007b1d */ /* 0x000fec0000010000 */
[----:B--2---:R-:W-:Y:S04]  /*0340*/  STS.64 [R21], R8 ;  /* 0x0000000815007388 */ /* 0x004fe80000000a00 */
[----:B---3--:R-:W-:Y:S01]  /*0350*/  @!P0 STS [R23], R6 ;  /* 0x0000000617008388 */ /* 0x008fe20000000800 */
[----:B------:R-:W-:Y:S06]  /*0360*/  BAR.SYNC.DEFER_BLOCKING 0x0 ;  /* 0x0000000000007b1d */ /* 0x000fec0000010000 */
[----:B------:R-:W-:Y:S04]  /*0370*/  LDS R28, [R22] ;  /* 0x00000000161c7984 */ /* 0x000fe80000000800 */
[----:B------:R-:W0:Y:S04]  /*0380*/  LDS.128 R16, [R20+0x100] ;  /* 0x0001000014107984 */ /* 0x000e280000000c00 */
[----:B------:R-:W1:Y:S04]  /*0390*/  LDS.128 R12, [R20] ;  /* 0x00000000140c7984 */ /* 0x000e680000000c00 */
[----:B------:R-:W2:Y:S04]  /*03a0*/  LDS R25, [R22+0xc4] ;  /* 0x0000c40016197984 */ /* 0x000ea80000000800 */
[----:B------:R-:W3:Y:S01]  /*03b0*/  LDS.128 R8, [R20+0x20] ;  /* 0x0000200014087984 */ /* 0x000ee20000000c00 */
[----:B0-----:R-:W-:-:S03]  /*03c0*/  FFMA R4, R28, R16, R4 ;  /* 0x000000101c047223 */ /* 0x001fc60000000004 */
[----:B------:R-:W-:Y:S01]  /*03d0*/  LDS R16, [R22+0x188] ;  /* 0x0001880016107984 */ /* 0x000fe20000000800 */
[C---:B-1----:R-:W-:Y:S01]  /*03e0*/  FFMA R12, R28.reuse, R12, R5 ;  /* 0x0000000c1c0c7223 */ /* 0x042fe20000000005 */
[C---:B--2---:R-:W-:Y:S01]  /*03f0*/  FFMA R17, R25.reuse, R17, R4 ;  /* 0x0000001119117223 */ /* 0x044fe20000000004 */
[C---:B---3--:R-:W-:Y:S02]  /*0400*/  FFMA R8, R28.reuse, R8, R7 ;  /* 0x000000081c087223 */ /* 0x048fe40000000007 */
[----:B------:R-:W0:Y:S01]  /*0410*/  LDS.128 R4, [R20+0x120] ;  /* 0x0001200014047984 */ /* 0x000e220000000c00 */
[C---:B------:R-:W-:Y:S01]  /*0420*/  FFMA R13, R25.reuse, R13, R12 ;  /* 0x0000000d190d7223 */ /* 0x040fe2000000000c */
[----:B0-----:R-:W-:Y:S02]  /*0430*/  FFMA R28, R28, R4, R29 ;  /* 0x000000041c1c7223 */ /* 0x001fe4000000001d */
[----:B------:R-:W0:Y:S01]  /*0440*/  LDS R4, [R22+0x24c] ;  /* 0x00024c0016047984 */ /* 0x000e220000000800 */
[C---:B------:R-:W-:Y:S01]  /*0450*/  FFMA R13, R16.reuse, R14, R13 ;  /* 0x0000000e100d7223 */ /* 0x040fe2000000000d */
[----:B------:R-:W-:Y:S01]  /*0460*/  FFMA R18, R16, R18, R17 ;  /* 0x0000001210127223 */ /* 0x000fe20000000011 */
[C---:B------:R-:W-:Y:S01]  /*0470*/  FFMA R17, R25.reuse, R5, R28 ;  /* 0x0000000519117223 */ /* 0x040fe2000000001c */
[----:B------:R-:W-:-:S02]  /*0480*/  FFMA R9, R25, R9, R8 ;  /* 0x0000000919097223 */ /* 0x000fc40000000008 */
[----:B------:R-:W-:Y:S01]  /*0490*/  LDS R25, [R22+0x310] ;  /* 0x0003100016197984 */ /* 0x000fe20000000800 */
[----:B0-----:R-:W-:-:S03]  /*04a0*/  FFMA R28, R4, R15, R13 ;  /* 0x0000000f041c7223 */ /* 0x001fc6000000000d */
[----:B------:R-:W0:Y:S01]  /*04b0*/  LDS.128 R12, [R20+0x10] ;  /* 0x00001000140c7984 */ /* 0x000e220000000c00 */
[C---:B------:R-:W-:Y:S01]  /*04c0*/  FFMA R5, R16.reuse, R10, R9 ;  /* 0x0000000a10057223 */ /* 0x040fe20000000009 */
[----:B------:R-:W-:Y:S01]  /*04d0*/  FFMA R6, R16, R6, R17 ;  /* 0x0000000610067223 */ /* 0x000fe20000000011 */
[----:B------:R-:W-:Y:S02]  /*04e0*/  FFMA R8, R4, R19, R18 ;  /* 0x0000001304087223 */ /* 0x000fe40000000012 */
[----:B------:R-:W-:Y:S01]  /*04f0*/  LDS.128 R16, [R20+0x110] ;  /* 0x0001100014107984 */ /* 0x000fe20000000c00 */
[----:B0-----:R-:W-:-:S03]  /*0500*/  FFMA R9, R25, R12, R28 ;  /* 0x0000000c19097223 */ /* 0x001fc6000000001c */
[----:B------:R-:W0:Y:S01]  /*0510*/  LDS R12, [R22+0x3d4] ;  /* 0x0003d400160c7984 */ /* 0x000e220000000800 */
[C---:B------:R-:W-:Y:S01]  /*0520*/  FFMA R11, R4.reuse, R11, R5 ;  /* 0x0000000b040b7223 */ /* 0x040fe20000000005 */
[----:B------:R-:W-:Y:S02]  /*0530*/  FFMA R28, R4, R7, R6 ;  /* 0x00000007041c7223 */ /* 0x000fe40000000006 */
[----:B------:R-:W1:Y:S01]  /*0540*/  LDS.128 R4, [R20+0x30] ;  /* 0x0000300014047984 */ /* 0x000e620000000c00 */
[----:B0-----:R-:W-:-:S03]  /*0550*/  FFMA R10, R12, R13, R9 ;  /* 0x0000000d0c0a7223 */ /* 0x001fc60000000009 */
[----:B------:R-:W0:Y:S01]  /*0560*/  LDS R13, [R22+0x498] ;  /* 0x00049800160d7984 */ /* 0x000e220000000800 */
[C---:B------:R-:W-:Y:S01]  /*0570*/  FFMA R9, R25.reuse, R16, R8 ;  /* 0x0000001019097223 */ /* 0x040fe20000000008 */
[----:B-1----:R-:W-:-:S03]  /*0580*/  FFMA R8, R25, R4, R11 ;  /* 0x0000000419087223 */ /* 0x002fc6000000000b */
[C---:B------:R-:W-:Y:S01]  /*0590*/  FFMA R4, R12.reuse, R17, R9 ;  /* 0x000000110c047223 */ /* 0x040fe20000000009 */
[----:B------:R-:W-:Y:S01]  /*05a0*/  FFMA R5, R12, R5, R8 ;  /* 0x000000050c057223 */ /* 0x000fe20000000008 */
[----:B0-----:R-:W-:Y:S02]  /*05b0*/  FFMA R14, R13, R14, R10 ;  /* 0x0000000e0d0e7223 */ /* 0x001fe4000000000a */
[----:B------:R-:W0:Y:S01]  /*05c0*/  LDS.128 R8, [R20+0x130] ;  /* 0x0001300014087984 */ /* 0x000e220000000c00 */
[----:B------:R-:W-:Y:S01]  /*05d0*/  UIADD3 UR4, UPT, UPT, UR4, 0x1, URZ ;  /* 0x0000000104047890 */ /* 0x000fe2000fffe0ff */
[----:B------:R-:W-:-:S03]  /*05e0*/  IADD3 R26, P1, PT, R26, 0x620, RZ ;  /* 0x000006201a1a7810 */ /* 0x000fc60007f3e0ff */
[----:B------:R-:W-:Y:S01]  /*05f0*/  UISETP.NE.AND UP0, UPT, UR4, 0x40, UPT ;  /* 0x000000400400788c */ /* 0x000fe2000bf05270 */
[----:B0-----:R-:W-:Y:S02]  /*0600*/  FFMA R25, R25, R8, R28 ;  /* 0x0000000819197223 */ /* 0x001fe4000000001c */
[----:B------:R-:W0:Y:S02]  /*0610*/  LDS R8, [R22+0x55c] ;  /* 0x00055c0016087984 */ /* 0x000e240000000800 */
[----:B------:R-:W-:Y:S01]  /*0620*/  FFMA R9, R12, R9, R25 ;  /* 0x000000090c097223 */ /* 0x000fe20000000019 */
[----:B------:R-:W-:Y:S01]  /*0630*/  IADD3.X R27, PT, PT, RZ, R27, RZ, P1, !PT ;  /* 0x0000001bff1b7210 */ /* 0x000fe20000ffe4ff */
[C---:B------:R-:W-:Y:S01]  /*0640*/  FFMA R4, R13.reuse, R18, R4 ;  /* 0x000000120d047223 */ /* 0x040fe20000000004 */
[C---:B------:R-:W-:Y:S01]  /*0650*/  FFMA R6, R13.reuse, R6, R5 ;  /* 0x000000060d067223 */ /* 0x040fe20000000005 */
[----:B------:R-:W-:Y:S01]  /*0660*/  FFMA R10, R13, R10, R9 ;  /* 0x0000000a0d0a7223 */ /* 0x000fe20000000009 */
[----:B------:R-:W-:-:S04]  /*0670*/  IADD3 R2, P1, PT, R2, 0x20, RZ ;  /* 0x0000002002027810 */ /* 0x000fc80007f3e0ff */
[----:B------:R-:W-:Y:S01]  /*0680*/  IADD3.X R0, PT, PT, RZ, R0, RZ, P1, !PT ;  /* 0x00000000ff007210 */ /* 0x000fe20000ffe4ff */
[C---:B0-----:R-:W-:Y:S01]  /*0690*/  FFMA R5, R8.reuse, R15, R14 ;  /* 0x0000000f08057223 */ /* 0x041fe2000000000e */
[C---:B------:R-:W-:Y:S01]  /*06a0*/  FFMA R4, R8.reuse, R19, R4 ;  /* 0x0000001308047223 */ /* 0x040fe20000000004 */
[C---:B------:R-:W-:Y:S01]  /*06b0*/  FFMA R7, R8.reuse, R7, R6 ;  /* 0x0000000708077223 */ /* 0x040fe20000000006 */
[----:B------:R-:W-:Y:S01]  /*06c0*/  FFMA R29, R8, R11, R10 ;  /* 0x0000000b081d7223 */ /* 0x000fe2000000000a */
[----:B------:R-:W-:Y:S06]  /*06d0*/  BRA.U UP0, `(.L_x_66) ;  /* 0xfffffffd00007547 */ /* 0x000fec000b83ffff */
[----:B------:R-:W0:Y:S01]  /*06e0*/  S2R R0, SR_TID.Z ;  /* 0x0000000000007919 */ /* 0x000e220000002300 */
[----:B------:R-:W1:Y:S01]  /*06f0*/  LDC.64 R10, c[0x0][0x398] ;  /* 0x0000e600ff0a7b82 */ /* 0x000e620000000a00 */
[----:B0-----:R-:W-:-:S04]  /*0700*/  LEA R9, R3, R0, 0x3 ;  /* 0x0000000003097211 */ /* 0x001fc800078e18ff */
[----:B------:R-:W-:-:S05]  /*0710*/  SHF.L.U32 R9, R9, 0x1, RZ ;  /* 0x0000000109097819 */ /* 0x000fca00000006ff */
[----:B-1----:R-:W-:Y:S01]  /*0720*/  IMAD.WIDE.U32 R10, R9, 0x4, R10 ;  /* 0x00000004090a7825 */ /* 0x002fe200078e000a */
[----:B------:R-:W0:Y:S01]  /*0730*/  S2R R17, SR_TID.X ;  /* 0x0000000000117919 */ /* 0x000e220000002100 */
[----:B------:R-:W1:Y:S03]  /*0740*/  LDC.64 R8, c[0x0][0x390] ;  /* 0x0000e400ff087b82 */ /* 0x000e660000000a00 */
[----:B------:R-:W2:Y:S04]  /*0750*/  LDG.E.CONSTANT R0, desc[UR8][R10.64] ;  /* 0x000000080a007981 */ /* 0x000ea8000c1e9900 */
[----:B------:R-:W3:Y:S04]  /*0760*/  LDG.E.CONSTANT R13, desc[UR8][R10.64+0x20] ;  /* 0x000020080a0d7981 */ /* 0x000ee8000c1e9900 */
[----:B------:R-:W4:Y:S04]  /*0770*/  LDG.E.CONSTANT R2, desc[UR8][R10.64+0x4] ;  /* 0x000004080a027981 */ /* 0x000f28000c1e9900 */
[----:B------:R-:W5:Y:S01]  /*0780*/  LDG.E.CONSTANT R6, desc[UR8][R10.64+0x24] ;  /* 0x000024080a067981 */ /* 0x000f62000c1e9900 */
[----:B------:R-:W1:Y:S01]  /*0790*/  S2R R15, SR_TID.Y ;  /* 0x00000000000f7919 */ /* 0x000e620000002200 */
[----:B0-----:R-:W-:-:S05]  /*07a0*/  IADD3 R24, PT, PT, R24, R17, RZ ;  /* 0x0000001118187210 */ /* 0x001fca0007ffe0ff */
[----:B------:R-:W-:-:S04]  /*07b0*/  IMAD R24, R3, 0x310, R24 ;  /* 0x0000031003187824 */ /* 0x000fc800078e0218 */
[----:B-1----:R-:W-:-:S04]  /*07c0*/  IMAD R3, R15, 0x7, R24 ;  /* 0x000000070f037824 */ /* 0x002fc800078e0218 */
[----:B------:R-:W-:-:S04]  /*07d0*/  IMAD.WIDE.U32 R8, R3, 0x4, R8 ;  /* 0x0000000403087825 */ /* 0x000fc800078e0008 */
[----:B--2---:R-:W-:Y:S01]  /*07e0*/  FADD R0, R5, R0 ;  /* 0x0000000005007221 */ /* 0x004fe20000000000 */
[----:B---3--:R-:W-:-:S04]  /*07f0*/  FADD R13, R4, R13 ;  /* 0x0000000d040d7221 */ /* 0x008fc80000000000 */
[----:B------:R-:W-:Y:S01]  /*0800*/  FMNMX R3, RZ, R0, !PT ;  /* 0x00000000ff037209 */ /* 0x000fe20007800000 */
[----:B----4-:R-:W-:Y:S01]  /*0810*/  FADD R2, R7, R2 ;  /* 0x0000000207027221 */ /* 0x010fe20000000000 */
[----:B------:R-:W-:-:S03]  /*0820*/  FMNMX R13, RZ, R13, !PT ;  /* 0x0000000dff0d7209 */ /* 0x000fc60007800000 */
[----:B------:R-:W-:Y:S01]  /*0830*/  STG.E desc[UR8][R8.64], R3 ;  /* 0x0000000308007986 */ /* 0x000fe2000c101908 */
[----:B-----5:R-:W-:Y:S01]  /*0840*/  FADD R6, R29, R6 ;  /* 0x000000061d067221 */ /* 0x020fe20000000000 */
[----:B------:R-:W-:Y:S02]  /*0850*/  FMNMX R5, RZ, R2, !PT ;  /* 0x00000002ff057209 */ /* 0x000fe40007800000 */
[----:B------:R-:W-:Y:S02]  /*0860*/  STG.E desc[UR8][R8.64+0x620], R13 ;  /* 0x0006200d08007986 */ /* 0x000fe4000c101908 */
[----:B------:R-:W-:Y:S02]  /*0870*/  FMNMX R7, RZ, R6, !PT ;  /* 0x00000006ff077209 */ /* 0x000fe40007800000 */
[----:B------:R-:W-:Y:S04]  /*0880*/  STG.E desc[UR8][R8.64+0xc4], R5 ;  /* 0x0000c40508007986 */ /* 0x000fe8000c101908 */
[----:B------:R-:W-:Y:S01]  /*0890*/  STG.E desc[UR8][R8.64+0x6e4], R7 ;  /* 0x0006e40708007986 */ /* 0x000fe2000c101908 */
[----:B------:R-:W-:Y:S05]  /*08a0*/  EXIT ;  /* 0x000000000000794d */ /* 0x000fea0003800000 */
.L_x_67:
        /* <DEDUP_REMOVED lines=13> */
.L_x_603:


//--------------------- .text.fused_nn_softmax_kernel0 --------------------------
	.section	.text.fused_nn_softmax_kernel0,"ax",@progbits
	.align	128
        .global         fused_nn_softmax_kernel0
        .type           fused_nn_softmax_kernel0,@function
        .size           fused_nn_softmax_kernel0,(.L_x_597 - fused_nn_softmax_kernel0)
        .other          fused_nn_softmax_kernel0,@"STO_CUDA_ENTRY STV_DEFAULT"
fused_nn_softmax_kernel0:
.text.fused_nn_softmax_kernel0:
[----:B------:R-:W-:Y:S01]  /*0000*/  LDC R1, c[0x0][0x37c] ;  /* 0x0000df00ff017b82 */ /* 0x000fe20000000800 */
[----:B------:R-:W0:Y:S07]  /*0010*/  S2R R2, SR_TID.X ;  /* 0x0000000000027919 */ /* 0x000e2e0000002100 */
[----:B------:R-:W1:Y:S01]  /*0020*/  LDC.64 R4, c[0x0][0x380] ;  /* 0x0000e000ff047b82 */ /* 0x000e620000000a00 */
[----:B------:R-:W2:Y:S01]  /*0030*/  LDCU.64 UR4, c[0x0][0x358] ;  /* 0x00006b00ff0477ac */ /* 0x000ea20008000a00 */
[----:B------:R-:W-:Y:S01]  /*0040*/  BSSY.RECONVERGENT B0, `(.L_x_68) ;  /* 0x000000a000007945 */ /* 0x000fe20003800200 */
[----:B------:R-:W-:Y:S01]  /*0050*/  IMAD.MOV.U32 R6, RZ, RZ, -0x800003 ;  /* 0xff7ffffdff067424 */ /* 0x000fe200078e00ff */
[----:B0-----:R-:W-:-:S02]  /*0060*/  ISETP.GT.U32.AND P0, PT, R2, 0x1f, PT ;  /* 0x0000001f0200780c */ /* 0x001fc40003f04070 */
[----:B------:R-:W-:-:S05]  /*0070*/  SHF.L.U32 R0, R2, 0x5, RZ ;  /* 0x0000000502007819 */ /* 0x000fca00000006ff */
[----:B-1----:R-:W-:-:S06]  /*0080*/  IMAD.WIDE.U32 R4, R0, 0x4, R4 ;  /* 0x0000000400047825 */ /* 0x002fcc00078e0004 */
[----:B--2---:R-:W-:Y:S05]  /*0090*/  @P0 BRA `(.L_x_69) ;  /* 0x0000000000100947 */ /* 0x004fea0003800000 */
[----:B------:R-:W2:Y:S04]  /*00a0*/  LDG.E.CONSTANT R3, desc[UR4][R4.64] ;  /* 0x0000000404037981 */ /* 0x000ea8000c1e9900 */
[----:B------:R-:W3:Y:S01]  /*00b0*/  LDG.E.CONSTANT R6, desc[UR4][R4.64+0x4] ;  /* 0x0000040404067981 */ /* 0x000ee2000c1e9900 */
[----:B--2---:R-:W-:-:S04]  /*00c0*/  FMNMX R3, R3, -3.40282306073709652508e+38, !PT ;  /* 0xff7ffffd03037809 */ /* 0x004fc80007800000 */
[----:B---3--:R-:W-:-:S07]  /*00d0*/  FMNMX R6, R3, R6, !PT ;  /* 0x0000000603067209 */ /* 0x008fce0007800000 */
.L_x_69:
[----:B------:R-:W-:Y:S05]  /*00e0*/  BSYNC.RECONVERGENT B0 ;  /* 0x0000000000007941 */ /* 0x000fea0003800200 */
.L_x_68:
[----:B------:R-:W-:Y:S04]  /*00f0*/  BSSY.RECONVERGENT B1, `(.L_x_70) ;  /* 0x0000017000017945 */ /* 0x000fe80003800200 */
[----:B------:R-:W-:Y:S04]  /*0100*/  BSSY.RELIABLE B0, `(.L_x_71) ;  /* 0x0000013000007945 */ /* 0x000fe80003800100 */
[----:B------:R-:W-:Y:S05]  /*0110*/  @P0 BRA `(.L_x_72) ;  /* 0x0000000000140947 */ /* 0x000fea0003800000 */
[----:B------:R-:W2:Y:S02]  /*0120*/  LDG.E.CONSTANT R3, desc[UR4][R4.64+0x8] ;  /* 0x0000080404037981 */ /* 0x000ea4000c1e9900 */
[----:B--2---:R-:W-:Y:S01]  /*0130*/  FMNMX R6, R6, R3, !PT ;  /* 0x0000000306067209 */ /* 0x004fe20007800000 */
[----:B------:R-:W-:Y:S06]  /*0140*/  @P0 BRA `(.L_x_73) ;  /* 0x0000000000140947 */ /* 0x000fec0003800000 */
[----:B------:R-:W2:Y:S02]  /*0150*/  LDG.E.CONSTANT R3, desc[UR4][R4.64+0xc] ;  /* 0x00000c0404037981 */ /* 0x000ea4000c1e9900 */
[----:B--2---:R-:W-:-:S07]  /*0160*/  FMNMX R6, R6, R3, !PT ;  /* 0x0000000306067209 */ /* 0x004fce0007800000 */
.L_x_72:
[----:B------:R-:W-:Y:S05]  /*0170*/  @P0 BRA `(.L_x_74) ;  /* 0x0000000000140947 */ /* 0x000fea0003800000 */
[----:B------:R-:W2:Y:S02]  /*0180*/  LDG.E.CONSTANT R3, desc[UR4][R4.64+0x10] ;  /* 0x0000100404037981 */ /* 0x000ea4000c1e9900 */
[----:B--2---:R-:W-:-:S07]  /*0190*/  FMNMX R6, R6, R3, !PT ;  /* 0x0000000306067209 */ /* 0x004fce0007800000 */
.L_x_73:
[----:B------:R-:W-:Y:S05]  /*01a0*/  @P0 BRA `(.L_x_75) ;  /* 0x0000000000180947 */ /* 0x000fea0003800000 */
[----:B------:R-:W2:Y:S02]  /*01b0*/  LDG.E.CONSTANT R3, desc[UR4][R4.64+0x14] ;  /* 0x0000140404037981 */ /* 0x000ea4000c1e9900 */
[----:B--2---:R-:W-:-:S07]  /*01c0*/  FMNMX R6, R6, R3, !PT ;  /* 0x0000000306067209 */ /* 0x004fce0007800000 */
.L_x_74:
[----:B------:R-:W-:Y:S05]  /*01d0*/  @P0 BREAK.RELIABLE B0 ;  /* 0x0000000000000942 */ /* 0x000fea0003800100 */
[----:B------:R-:W-:Y:S05]  /*01e0*/  @P0 BRA `(.L_x_76) ;  /* 0x00000000001c0947 */ /* 0x000fea0003800000 */
[----:B------:R-:W2:Y:S02]  /*01f0*/  LDG.E.CONSTANT R3, desc[UR4][R4.64+0x18] ;  /* 0x0000180404037981 */ /* 0x000ea4000c1e9900 */
[----:B--2---:R-:W-:-:S07]  /*0200*/  FMNMX R6, R6, R3, !PT ;  /* 0x0000000306067209 */ /* 0x004fce0007800000 */
.L_x_75:
[----:B------:R-:W-:Y:S05]  /*0210*/  @P0 BREAK.RELIABLE B0 ;  /* 0x0000000000000942 */ /* 0x000fea0003800100 */
[----:B------:R-:W-:Y:S05]  /*0220*/  @P0 BRA `(.L_x_76) ;  /* 0x00000000000c0947 */ /* 0x000fea0003800000 */
[----:B------:R-:W-:Y:S05]  /*0230*/  BSYNC.RELIABLE B0 ;  /* 0x0000000000007941 */ /* 0x000fea0003800100 */
.L_x_71:
[----:B------:R-:W2:Y:S02]  /*0240*/  LDG.E.CONSTANT R3, desc[UR4][R4.64+0x1c] ;  /* 0x00001c0404037981 */ /* 0x000ea4000c1e9900 */
[----:B--2---:R-:W-:-:S07]  /*0250*/  FMNMX R6, R6, R3, !PT ;  /* 0x0000000306067209 */ /* 0x004fce0007800000 */
.L_x_76:
[----:B------:R-:W-:Y:S05]  /*0260*/  BSYNC.RECONVERGENT B1 ;  /* 0x0000000000017941 */ /* 0x000fea0003800200 */
.L_x_70:
[----:B------:R-:W-:Y:S05]  /*0270*/  WARPSYNC.ALL ;  /* 0x0000000000007948 */ /* 0x000fea0003800000 */
[----:B------:R-:W-:Y:S01]  /*0280*/  ISETP.GT.U32.AND P1, PT, R2, 0x1e, PT ;  /* 0x0000001e0200780c */ /* 0x000fe20003f24070 */
[----:B------:R-:W-:-:S12]  /*0290*/  BSSY.RECONVERGENT B1, `(.L_x_77) ;  /* 0x0000006000017945 */ /* 0x000fd80003800200 */
[----:B------:R-:W-:Y:S05]  /*02a0*/  @P1 BRA `(.L_x_78) ;  /* 0x0000000000101947 */ /* 0x000fea0003800000 */
[----:B------:R-:W2:Y:S04]  /*02b0*/  LDG.E.CONSTANT R3, desc[UR4][R4.64+0x20] ;  /* 0x0000200404037981 */ /* 0x000ea8000c1e9900 */
[----:B------:R-:W3:Y:S01]  /*02c0*/  LDG.E.CONSTANT R8, desc[UR4][R4.64+0x24] ;  /* 0x0000240404087981 */ /* 0x000ee2000c1e9900 */
[----:B--2---:R-:W-:-:S04]  /*02d0*/  FMNMX R3, R6, R3, !PT ;  /* 0x0000000306037209 */ /* 0x004fc80007800000 */
[----:B---3--:R-:W-:-:S07]  /*02e0*/  FMNMX R6, R3, R8, !PT ;  /* 0x0000000803067209 */ /* 0x008fce0007800000 */
.L_x_78:
[----:B------:R-:W-:Y:S05]  /*02f0*/  BSYNC.RECONVERGENT B1 ;  /* 0x0000000000017941 */ /* 0x000fea0003800200 */
.L_x_77:
        /* <DEDUP_REMOVED lines=8> */
.L_x_81:
[----:B------:R-:W-:Y:S05]  /*0380*/  @P1 BRA `(.L_x_83) ;  /* 0x0000000000141947 */ /* 0x000fea0003800000 */
[----:B------:R-:W2:Y:S02]  /*0390*/  LDG.E.CONSTANT R3, desc[UR4][R4.64+0x30] ;  /* 0x0000300404037981 */ /* 0x000ea4000c1e9900 */
[----:B--2---:R-:W-:-:S07]  /*03a0*/  FMNMX R6, R6, R3, !PT ;  /* 0x0000000306067209 */ /* 0x004fce0007800000 */
.L_x_82:
[----:B------:R-:W-:Y:S05]  /*03b0*/  @P1 BRA `(.L_x_84) ;  /* 0x0000000000141947 */ /* 0x000fea0003800000 */
[----:B------:R-:W2:Y:S02]  /*03c0*/  LDG.E.CONSTANT R3, desc[UR4][R4.64+0x34] ;  /* 0x0000340404037981 */ /* 0x000ea4000c1e9900 */
[----:B--2---:R-:W-:-:S07]  /*03d0*/  FMNMX R6, R6, R3, !PT ;  /* 0x0000000306067209 */ /* 0x004fce0007800000 */
.L_x_83:
[----:B------:R-:W-:Y:S05]  /*03e0*/  @P1 BRA `(.L_x_85) ;  /* 0x0000000000141947 */ /* 0x000fea0003800000 */
[----:B------:R-:W2:Y:S02]  /*03f0*/  LDG.E.CONSTANT R3, desc[UR4][R4.64+0x38] ;  /* 0x0000380404037981 */ /* 0x000ea4000c1e9900 */
[----:B--2---:R-:W-:-:S07]  /*0400*/  FMNMX R6, R6, R3, !PT ;  /* 0x0000000306067209 */ /* 0x004fce0007800000 */
.L_x_84:
[----:B------:R-:W-:Y:S05]  /*0410*/  @P1 BRA `(.L_x_86) ;  /* 0x0000000000141947 */ /* 0x000fea0003800000 */
[----:B------:R-:W2:Y:S02]  /*0420*/  LDG.E.CONSTANT R3, desc[UR4][R4.64+0x3c] ;  /* 0x00003c0404037981 */ /* 0x000ea4000c1e9900 */
[----:B--2---:R-:W-:-:S07]  /*0430*/  FMNMX R6, R6, R3, !PT ;  /* 0x0000000306067209 */ /* 0x004fce0007800000 */
.L_x_85:
[----:B------:R-:W-:Y:S05]  /*0440*/  @P1 BRA `(.L_x_87) ;  /* 0x0000000000141947 */ /* 0x000fea0003800000 */
[----:B------:R-:W2:Y:S02]  /*0450*/  LDG.E.CONSTANT R3, desc[UR4][R4.64+0x40] ;  /* 0x0000400404037981 */ /* 0x000ea4000c1e9900 */
[----:B--2---:R-:W-:-:S07]  /*0460*/  FMNMX R6, R6, R3, !PT ;  /* 0x0000000306067209 */ /* 0x004fce0007800000 */
.L_x_86:
[----:B------:R-:W-:Y:S05]  /*0470*/  @P1 BRA `(.L_x_88) ;  /* 0x0000000000141947 */ /* 0x000fea0003800000 */
[----:B------:R-:W2:Y:S02]  /*0480*/  LDG.E.CONSTANT R3, desc[UR4][R4.64+0x44] ;  /* 0x0000440404037981 */ /* 0x000ea4000c1e9900 */
[----:B--2---:R-:W-:-:S07]  /*0490*/  FMNMX R6, R6, R3, !PT ;  /* 0x0000000306067209 */ /* 0x004fce0007800000 */
.L_x_87:
[----:B------:R-:W-:Y:S05]  /*04a0*/  @P1 BRA `(.L_x_89) ;  /* 0x0000000000141947 */ /* 0x000fea0003800000 */
[----:B------:R-:W2:Y:S02]  /*04b0*/  LDG.E.CONSTANT R3, desc[UR4][R4.64+0x48] ;  /* 0x0000480404037981 */ /* 0x000ea4000c1e9900 */
[----:B--2---:R-:W-:-:S07]  /*04c0*/  FMNMX R6, R6, R3, !PT ;  /* 0x0000000306067209 */ /* 0x004fce0007800000 */
.L_x_88:
[----:B------:R-:W-:Y:S05]  /*04d0*/  @P1 BRA `(.L_x_90) ;  /* 0x0000000000141947 */ /* 0x000fea0003800000 */
[----:B------:R-:W2:Y:S02]  /*04e0*/  LDG.E.CONSTANT R3, desc[UR4][R4.64+0x4c] ;  /* 0x00004c0404037981 */ /* 0x000ea4000c1e9900 */
[----:B--2---:R-:W-:-:S07]  /*04f0*/  FMNMX R6, R6, R3, !PT ;  /* 0x0000000306067209 */ /* 0x004fce0007800000 */
.L_x_89:
[----:B------:R-:W-:Y:S05]  /*0500*/  @P1 BRA `(.L_x_91) ;  /* 0x0000000000141947 */ /* 0x000fea0003800000 */
[----:B------:R-:W2:Y:S02]  /*0510*/  LDG.E.CONSTANT R3, desc[UR4][R4.64+0x50] ;  /* 0x0000500404037981 */ /* 0x000ea4000c1e9900 */
[----:B--2---:R-:W-:-:S07]  /*0520*/  FMNMX R6, R6, R3, !PT ;  /* 0x0000000306067209 */ /* 0x004fce0007800000 */
.L_x_90:
[----:B------:R-:W-:Y:S05]  /*0530*/  @P1 BRA `(.L_x_92) ;  /* 0x0000000000141947 */ /* 0x000fea0003800000 */
[----:B------:R-:W2:Y:S02]  /*0540*/  LDG.E.CONSTANT R3, desc[UR4][R4.64+0x54] ;  /* 0x0000540404037981 */ /* 0x000ea4000c1e9900 */
[----:B--2---:R-:W-:-:S07]  /*0550*/  FMNMX R6, R6, R3, !PT ;  /* 0x0000000306067209 */ /* 0x004fce0007800000 */
.L_x_91:
[----:B------:R-:W-:Y:S05]  /*0560*/  @P1 BRA `(.L_x_93) ;  /* 0x0000000000141947 */ /* 0x000fea0003800000 */
[----:B------:R-:W2:Y:S02]  /*0570*/  LDG.E.CONSTANT R3, desc[UR4][R4.64+0x58] ;  /* 0x0000580404037981 */ /* 0x000ea4000c1e9900 */
[----:B--2---:R-:W-:-:S07]  /*0580*/  FMNMX R6, R6, R3, !PT ;  /* 0x0000000306067209 */ /* 0x004fce0007800000 */
.L_x_92:
[----:B------:R-:W-:Y:S05]  /*0590*/  @P1 BRA `(.L_x_94) ;  /* 0x0000000000141947 */ /* 0x000fea0003800000 */
[----:B------:R-:W2:Y:S02]  /*05a0*/  LDG.E.CONSTANT R3, desc[UR4][R4.64+0x5c] ;  /* 0x00005c0404037981 */ /* 0x000ea4000c1e9900 */
[----:B--2---:R-:W-:-:S07]  /*05b0*/  FMNMX R6, R6, R3, !PT ;  /* 0x0000000306067209 */ /* 0x004fce0007800000 */
.L_x_93:
[----:B------:R-:W-:Y:S05]  /*05c0*/  @P1 BRA `(.L_x_95) ;  /* 0x0000000000141947 */ /* 0x000fea0003800000 */
[----:B------:R-:W2:Y:S02]  /*05d0*/  LDG.E.CONSTANT R3, desc[UR4][R4.64+0x60] ;  /* 0x0000600404037981 */ /* 0x000ea4000c1e9900 */
[----:B--2---:R-:W-:-:S07]  /*05e0*/  FMNMX R6, R6, R3, !PT ;  /* 0x0000000306067209 */ /* 0x004fce0007800000 */
.L_x_94:
[----:B------:R-:W-:Y:S05]  /*05f0*/  @P1 BRA `(.L_x_96) ;  /* 0x0000000000141947 */ /* 0x000fea0003800000 */
[----:B------:R-:W2:Y:S02]  /*0600*/  LDG.E.CONSTANT R3, desc[UR4][R4.64+0x64] ;  /* 0x0000640404037981 */ /* 0x000ea4000c1e9900 */
[----:B--2---:R-:W-:-:S07]  /*0610*/  FMNMX R6, R6, R3, !PT ;  /* 0x0000000306067209 */ /* 0x004fce0007800000 */
.L_x_95:
[----:B------:R-:W-:Y:S05]  /*0620*/  @P1 BRA `(.L_x_97) ;  /* 0x0000000000141947 */ /* 0x000fea0003800000 */
[----:B------:R-:W2:Y:S02]  /*0630*/  LDG.E.CONSTANT R3, desc[UR4][R4.64+0x68] ;  /* 0x0000680404037981 */ /* 0x000ea4000c1e9900 */
[----:B--2---:R-:W-:-:S07]  /*0640*/  FMNMX R6, R6, R3, !PT ;  /* 0x0000000306067209 */ /* 0x004fce0007800000 */
.L_x_96:
[----:B------:R-:W-:Y:S05]  /*0650*/  @P1 BRA `(.L_x_98) ;  /* 0x0000000000141947 */ /* 0x000fea0003800000 */
[----:B------:R-:W2:Y:S02]  /*0660*/  LDG.E.CONSTANT R3, desc[UR4][R4.64+0x6c] ;  /* 0x00006c0404037981 */ /* 0x000ea4000c1e9900 */
[----:B--2---:R-:W-:-:S07]  /*0670*/  FMNMX R6, R6, R3, !PT ;  /* 0x0000000306067209 */ /* 0x004fce0007800000 */
.L_x_97:
[----:B------:R-:W-:Y:S05]  /*0680*/  @P1 BRA `(.L_x_99) ;  /* 0x0000000000141947 */ /* 0x000fea0003800000 */
[----:B------:R-:W2:Y:S02]  /*0690*/  LDG.E.CONSTANT R3, desc[UR4][R4.64+0x70] ;  /* 0x0000700404037981 */ /* 0x000ea4000c1e9900 */
[----:B--2---:R-:W-:-:S07]  /*06a0*/  FMNMX R6, R6, R3, !PT ;  /* 0x0000000306067209 */ /* 0x004fce0007800000 */
.L_x_98:
[----:B------:R-:W-:Y:S05]  /*06b0*/  @P1 BRA `(.L_x_100) ;  /* 0x0000000000181947 */ /* 0x000fea0003800000 */
[----:B------:R-:W2:Y:S02]  /*06c0*/  LDG.E.CONSTANT R3, desc[UR4][R4.64+0x74] ;  /* 0x0000740404037981 */ /* 0x000ea4000c1e9900 */
[----:B--2---:R-:W-:-:S07]  /*06d0*/  FMNMX R6, R6, R3, !PT ;  /* 0x0000000306067209 */ /* 0x004fce0007800000 */
.L_x_99:
[----:B------:R-:W-:Y:S05]  /*06e0*/  @P1 BREAK.RELIABLE B1 ;  /* 0x0000000000011942 */ /* 0x000fea0003800100 */
[----:B------:R-:W-:Y:S05]  /*06f0*/  @P1 BRA `(.L_x_101) ;  /* 0x00000000001c1947 */ /* 0x000fea0003800000 */
[----:B------:R-:W2:Y:S02]  /*0700*/  LDG.E.CONSTANT R3, desc[UR4][R4.64+0x78] ;  /* 0x0000780404037981 */ /* 0x000ea4000c1e9900 */
[----:B--2---:R-:W-:-:S07]  /*0710*/  FMNMX R6, R6, R3, !PT ;  /* 0x0000000306067209 */ /* 0x004fce0007800000 */
.L_x_100:
[----:B------:R-:W-:Y:S05]  /*0720*/  @P1 BREAK.RELIABLE B1 ;  /* 0x0000000000011942 */ /* 0x000fea0003800100 */
[----:B------:R-:W-:Y:S05]  /*0730*/  @P1 BRA `(.L_x_101) ;  /* 0x00000000000c1947 */ /* 0x000fea0003800000 */
[----:B------:R-:W-:Y:S05]  /*0740*/  BSYNC.RELIABLE B1 ;  /* 0x0000000000017941 */ /* 0x000fea0003800100 */
.L_x_80:
[----:B------:R-:W2:Y:S02]  /*0750*/  LDG.E.CONSTANT R3, desc[UR4][R4.64+0x7c] ;  /* 0x00007c0404037981 */ /* 0x000ea4000c1e9900 */
[----:B--2---:R-:W-:-:S07]  /*0760*/  FMNMX R6, R6, R3, !PT ;  /* 0x0000000306067209 */ /* 0x004fce0007800000 */
.L_x_101:
[----:B------:R-:W-:Y:S05]  /*0770*/  BSYNC.RECONVERGENT B2 ;  /* 0x0000000000027941 */ /* 0x000fea0003800200 */
.L_x_79:
[----:B------:R-:W-:Y:S05]  /*0780*/  WARPSYNC.ALL ;  /* 0x0000000000007948 */ /* 0x000fea0003800000 */
[----:B------:R-:W-:Y:S01]  /*0790*/  VOTE.ANY R7, PT, PT ;  /* 0x0000000000077806 */ /* 0x000fe200038e0100 */
[----:B------:R-:W-:Y:S01]  /*07a0*/  BSSY.RECONVERGENT B2, `(.L_x_102) ;  /* 0x000001b000027945 */ /* 0x000fe20003800200 */
[----:B------:R-:W0:Y:S02]  /*07b0*/  SHFL.DOWN PT, R3, R6, 0x10, 0x1f ;  /* 0x0a001f0006037f89 */ /* 0x000e2400000e0000 */
[----:B0-----:R-:W-:-:S05]  /*07c0*/  FMNMX R8, R3, R6, !PT ;  /* 0x0000000603087209 */ /* 0x001fca0007800000 */
        /* <DEDUP_REMOVED lines=8> */
[----:B------:R0:W1:Y:S01]  /*0850*/  SHFL.IDX PT, R3, R16, RZ, 0x1f ;  /* 0x00001fff10037589 */ /* 0x00006200000e0000 */
[----:B------:R-:W-:Y:S05]  /*0860*/  @P0 BRA `(.L_x_103) ;  /* 0x0000000000380947 */ /* 0x000fea0003800000 */
[----:B------:R-:W1:Y:S04]  /*0870*/  LDG.E.CONSTANT R6, desc[UR4][R4.64] ;  /* 0x0000000404067981 */ /* 0x000e68000c1e9900 */
[----:B------:R-:W2:Y:S01]  /*0880*/  LDG.E.CONSTANT R8, desc[UR4][R4.64+0x4] ;  /* 0x0000040404087981 */ /* 0x000ea2000c1e9900 */
[--C-:B-1----:R-:W-:Y:S01]  /*0890*/  FADD R6, R6, -R3.reuse ;  /* 0x8000000306067221 */ /* 0x102fe20000000000 */
[----:B--2---:R-:W-:-:S03]  /*08a0*/  FADD R7, R8, -R3 ;  /* 0x8000000308077221 */ /* 0x004fc60000000000 */
[----:B------:R-:W-:Y:S01]  /*08b0*/  FMUL R6, R6, 1.4426950216293334961 ;  /* 0x3fb8aa3b06067820 */ /* 0x000fe20000400000 */
[----:B------:R-:W-:-:S04]  /*08c0*/  FMUL R7, R7, 1.4426950216293334961 ;  /* 0x3fb8aa3b07077820 */ /* 0x000fc80000400000 */
[----:B------:R-:W-:Y:S02]  /*08d0*/  FSETP.GEU.AND P2, PT, R6, -126, PT ;  /* 0xc2fc00000600780b */ /* 0x000fe40003f4e000 */
[----:B------:R-:W-:-:S11]  /*08e0*/  FSETP.GEU.AND P3, PT, R7, -126, PT ;  /* 0xc2fc00000700780b */ /* 0x000fd60003f6e000 */
[----:B------:R-:W-:Y:S02]  /*08f0*/  @!P2 FMUL R6, R6, 0.5 ;  /* 0x3f0000000606a820 */ /* 0x000fe40000400000 */
[----:B------:R-:W-:Y:S02]  /*0900*/  @!P3 FMUL R7, R7, 0.5 ;  /* 0x3f0000000707b820 */ /* 0x000fe40000400000 */
[----:B------:R-:W1:Y:S08]  /*0910*/  MUFU.EX2 R39, R6 ;  /* 0x0000000600277308 */ /* 0x000e700000000800 */
[----:B------:R-:W2:Y:S01]  /*0920*/  MUFU.EX2 R28, R7 ;  /* 0x00000007001c7308 */ /* 0x000ea20000000800 */
[----:B-1----:R-:W-:Y:S01]  /*0930*/  @!P2 FMUL R39, R39, R39 ;  /* 0x000000272727a220 */ /* 0x002fe20000400000 */
[----:B--2---:R-:W-:-:S07]  /*0940*/  @!P3 FMUL R28, R28, R28 ;  /* 0x0000001c1c1cb220 */ /* 0x004fce0000400000 */
.L_x_103:
[----:B------:R-:W-:Y:S05]  /*0950*/  BSYNC.RECONVERGENT B2 ;  /* 0x0000000000027941 */ /* 0x000fea0003800200 */
.L_x_102:
[----:B------:R-:W-:Y:S04]  /*0960*/  BSSY.RECONVERGENT B3, `(.L_x_104) ;  /* 0x0000035000037945 */ /* 0x000fe80003800200 */
[----:B------:R-:W-:Y:S04]  /*0970*/  BSSY.RELIABLE B2, `(.L_x_105) ;  /* 0x000002c000027945 */ /* 0x000fe80003800100 */
[----:B------:R-:W-:Y:S05]  /*0980*/  @P0 BRA `(.L_x_106) ;  /* 0x00000000003c0947 */ /* 0x000fea0003800000 */
[----:B------:R-:W1:Y:S02]  /*0990*/  LDG.E.CONSTANT R6, desc[UR4][R4.64+0x8] ;  /* 0x0000080404067981 */ /* 0x000e64000c1e9900 */
[----:B-1----:R-:W-:-:S04]  /*09a0*/  FADD R6, R6, -R3 ;  /* 0x8000000306067221 */ /* 0x002fc80000000000 */
[----:B------:R-:W-:-:S05]  /*09b0*/  FMUL R6, R6, 1.4426950216293334961 ;  /* 0x3fb8aa3b06067820 */ /* 0x000fca0000400000 */
[----:B------:R-:W-:-:S13]  /*09c0*/  FSETP.GEU.AND P2, PT, R6, -126, PT ;  /* 0xc2fc00000600780b */ /* 0x000fda0003f4e000 */
[----:B------:R-:W-:-:S04]  /*09d0*/  @!P2 FMUL R6, R6, 0.5 ;  /* 0x3f0000000606a820 */ /* 0x000fc80000400000 */
[----:B------:R-:W1:Y:S02]  /*09e0*/  MUFU.EX2 R26, R6 ;  /* 0x00000006001a7308 */ /* 0x000e640000000800 */
[----:B-1----:R-:W-:Y:S01]  /*09f0*/  @!P2 FMUL R26, R26, R26 ;  /* 0x0000001a1a1aa220 */ /* 0x002fe20000400000 */
[----:B------:R-:W-:Y:S06]  /*0a00*/  @P0 BRA `(.L_x_107) ;  /* 0x00000000003c0947 */ /* 0x000fec0003800000 */
[----:B------:R-:W2:Y:S02]  /*0a10*/  LDG.E.CONSTANT R6, desc[UR4][R4.64+0xc] ;  /* 0x00000c0404067981 */ /* 0x000ea4000c1e9900 */
[----:B--2---:R-:W-:-:S04]  /*0a20*/  FADD R6, R6, -R3 ;  /* 0x8000000306067221 */ /* 0x004fc80000000000 */
[----:B------:R-:W-:-:S05]  /*0a30*/  FMUL R6, R6, 1.4426950216293334961 ;  /* 0x3fb8aa3b06067820 */ /* 0x000fca0000400000 */
[----:B------:R-:W-:-:S13]  /*0a40*/  FSETP.GEU.AND P2, PT, R6, -126, PT ;  /* 0xc2fc00000600780b */ /* 0x000fda0003f4e000 */
[----:B------:R-:W-:-:S04]  /*0a50*/  @!P2 FMUL R6, R6, 0.5 ;  /* 0x3f0000000606a820 */ /* 0x000fc80000400000 */
[----:B------:R-:W1:Y:S02]  /*0a60*/  MUFU.EX2 R24, R6 ;  /* 0x0000000600187308 */ /* 0x000e640000000800 */
[----:B-1----:R-:W-:-:S07]  /*0a70*/  @!P2 FMUL R24, R24, R24 ;  /* 0x000000181818a220 */ /* 0x002fce0000400000 */
.L_x_106:
[----:B------:R-:W-:Y:S05]  /*0a80*/  @P0 BRA `(.L_x_108) ;  /* 0x00000000003c0947 */ /* 0x000fea0003800000 */
[----:B------:R-:W1:Y:S02]  /*0a90*/  LDG.E.CONSTANT R6, desc[UR4][R4.64+0x10] ;  /* 0x0000100404067981 */ /* 0x000e64000c1e9900 */
[----:B-1----:R-:W-:-:S04]  /*0aa0*/  FADD R6, R6, -R3 ;  /* 0x8000000306067221 */ /* 0x002fc80000000000 */
[----:B------:R-:W-:-:S05]  /*0ab0*/  FMUL R6, R6, 1.4426950216293334961 ;  /* 0x3fb8aa3b06067820 */ /* 0x000fca0000400000 */
[----:B------:R-:W-:-:S13]  /*0ac0*/  FSETP.GEU.AND P2, PT, R6, -126, PT ;  /* 0xc2fc00000600780b */ /* 0x000fda0003f4e000 */
[----:B------:R-:W-:-:S04]  /*0ad0*/  @!P2 FMUL R6, R6, 0.5 ;  /* 0x3f0000000606a820 */ /* 0x000fc80000400000 */
[----:B------:R-:W1:Y:S02]  /*0ae0*/  MUFU.EX2 R22, R6 ;  /* 0x0000000600167308 */ /* 0x000e640000000800 */
[----:B-1----:R-:W-:-:S07]  /*0af0*/  @!P2 FMUL R22, R22, R22 ;  /* 0x000000161616a220 */ /* 0x002fce0000400000 */
.L_x_107:
[----:B------:R-:W-:Y:S05]  /*0b00*/  @P0 BRA `(.L_x_109) ;  /* 0x0000000000400947 */ /* 0x000fea0003800000 */
[----:B------:R-:W2:Y:S02]  /*0b10*/  LDG.E.CONSTANT R6, desc[UR4][R4.64+0x14] ;  /* 0x0000140404067981 */ /* 0x000ea4000c1e9900 */
[----:B--2---:R-:W-:-:S04]  /*0b20*/  FADD R6, R6, -R3 ;  /* 0x8000000306067221 */ /* 0x004fc80000000000 */
[----:B------:R-:W-:-:S05]  /*0b30*/  FMUL R6, R6, 1.4426950216293334961 ;  /* 0x3fb8aa3b06067820 */ /* 0x000fca0000400000 */
[----:B------:R-:W-:-:S13]  /*0b40*/  FSETP.GEU.AND P2, PT, R6, -126, PT ;  /* 0xc2fc00000600780b */ /* 0x000fda0003f4e000 */
[----:B------:R-:W-:-:S04]  /*0b50*/  @!P2 FMUL R6, R6, 0.5 ;  /* 0x3f0000000606a820 */ /* 0x000fc80000400000 */
[----:B------:R-:W1:Y:S02]  /*0b60*/  MUFU.EX2 R20, R6 ;  /* 0x0000000600147308 */ /* 0x000e640000000800 */
[----:B-1----:R-:W-:-:S07]  /*0b70*/  @!P2 FMUL R20, R20, R20 ;  /* 0x000000141414a220 */ /* 0x002fce0000400000 */
.L_x_108:
[----:B------:R-:W-:Y:S05]  /*0b80*/  @P0 BREAK.RELIABLE B2 ;  /* 0x0000000000020942 */ /* 0x000fea0003800100 */
        /* <DEDUP_REMOVED lines=8> */
.L_x_109:
[----:B------:R-:W-:Y:S05]  /*0c10*/  @P0 BREAK.RELIABLE B2 ;  /* 0x0000000000020942 */ /* 0x000fea0003800100 */
[----:B------:R-:W-:Y:S05]  /*0c20*/  @P0 BRA `(.L_x_110) ;  /* 0x0000000000200947 */ /* 0x000fea0003800000 */
[----:B------:R-:W-:Y:S05]  /*0c30*/  BSYNC.RELIABLE B2 ;  /* 0x0000000000027941 */ /* 0x000fea0003800100 */
.L_x_105:
[----:B------:R-:W2:Y:S02]  /*0c40*/  LDG.E.CONSTANT R6, desc[UR4][R4.64+0x1c] ;  /* 0x00001c0404067981 */ /* 0x000ea4000c1e9900 */
[----:B--2---:R-:W-:-:S04]  /*0c50*/  FADD R6, R6, -R3 ;  /* 0x8000000306067221 */ /* 0x004fc80000000000 */
[----:B------:R-:W-:-:S05]  /*0c60*/  FMUL R6, R6, 1.4426950216293334961 ;  /* 0x3fb8aa3b06067820 */ /* 0x000fca0000400000 */
[----:B------:R-:W-:-:S13]  /*0c70*/  FSETP.GEU.AND P2, PT, R6, -126, PT ;  /* 0xc2fc00000600780b */ /* 0x000fda0003f4e000 */
[----:B------:R-:W-:-:S04]  /*0c80*/  @!P2 FMUL R6, R6, 0.5 ;  /* 0x3f0000000606a820 */ /* 0x000fc80000400000 */
[----:B0-----:R-:W0:Y:S02]  /*0c90*/  MUFU.EX2 R16, R6 ;  /* 0x0000000600107308 */ /* 0x001e240000000800 */
[----:B0-----:R-:W-:-:S07]  /*0ca0*/  @!P2 FMUL R16, R16, R16 ;  /* 0x000000101010a220 */ /* 0x001fce0000400000 */
.L_x_110:
[----:B------:R-:W-:Y:S05]  /*0cb0*/  BSYNC.RECONVERGENT B3 ;  /* 0x0000000000037941 */ /* 0x000fea0003800200 */
.L_x_104:
[----:B------:R-:W-:Y:S05]  /*0cc0*/  WARPSYNC.ALL ;  /* 0x0000000000007948 */ /* 0x000fea0003800000 */
[----:B------:R-:W-:Y:S04]  /*0cd0*/  BSSY.RECONVERGENT B3, `(.L_x_111) ;  /* 0x0000010000037945 */ /* 0x000fe80003800200 */
        /* <DEDUP_REMOVED lines=15> */
.L_x_112:
[----:B------:R-:W-:Y:S05]  /*0dd0*/  BSYNC.RECONVERGENT B3 ;  /* 0x0000000000037941 */ /* 0x000fea0003800200 */
.L_x_111:
        /* <DEDUP_REMOVED lines=18> */
.L_x_115:
        /* <DEDUP_REMOVED lines=8> */
.L_x_116:
        /* <DEDUP_REMOVED lines=8> */
.L_x_117:
        /* <DEDUP_REMOVED lines=8> */
.L_x_118:
        /* <DEDUP_REMOVED lines=8> */
.L_x_119:
        /* <DEDUP_REMOVED lines=8> */
.L_x_120:
        /* <DEDUP_REMOVED lines=8> */
.L_x_121:
        /* <DEDUP_REMOVED lines=8> */
.L_x_122:
        /* <DEDUP_REMOVED lines=8> */
.L_x_123:
        /* <DEDUP_REMOVED lines=8> */
.L_x_124:
        /* <DEDUP_REMOVED lines=8> */
.L_x_125:
        /* <DEDUP_REMOVED lines=8> */
.L_x_126:
        /* <DEDUP_REMOVED lines=8> */
.L_x_127:
        /* <DEDUP_REMOVED lines=8> */
.L_x_128:
        /* <DEDUP_REMOVED lines=8> */
.L_x_129:
        /* <DEDUP_REMOVED lines=8> */
.L_x_130:
        /* <DEDUP_REMOVED lines=8> */
.L_x_131:
        /* <DEDUP_REMOVED lines=8> */
.L_x_132:
        /* <DEDUP_REMOVED lines=8> */
.L_x_133:
        /* <DEDUP_REMOVED lines=9> */
.L_x_134:
[----:B------:R-:W-:Y:S05]  /*1890*/  @P1 BREAK.RELIABLE B3 ;  /* 0x0000000000031942 */ /* 0x000fea0003800100 */
[----:B------:R-:W-:Y:S05]  /*18a0*/  @P1 BRA `(.L_x_135) ;  /* 0x0000000000201947 */ /* 0x000fea0003800000 */
[----:B------:R-:W-:Y:S05]  /*18b0*/  BSYNC.RELIABLE B3 ;  /* 0x0000000000037941 */ /* 0x000fea0003800100 */
.L_x_114:
[----:B------:R-:W2:Y:S02]  /*18c0*/  LDG.E.CONSTANT R4, desc[UR4][R4.64+0x7c] ;  /* 0x00007c0404047981 */ /* 0x000ea4000c1e9900 */
[----:B--2---:R-:W-:-:S04]  /*18d0*/  FADD R3, R4, -R3 ;  /* 0x8000000304037221 */ /* 0x004fc80000000000 */
[----:B------:R-:W-:-:S05]  /*18e0*/  FMUL R3, R3, 1.4426950216293334961 ;  /* 0x3fb8aa3b03037820 */ /* 0x000fca0000400000 */
[----:B------:R-:W-:-:S13]  /*18f0*/  FSETP.GEU.AND P2, PT, R3, -126, PT ;  /* 0xc2fc00000300780b */ /* 0x000fda0003f4e000 */
[----:B------:R-:W-:-:S04]  /*1900*/  @!P2 FMUL R3, R3, 0.5 ;  /* 0x3f0000000303a820 */ /* 0x000fc80000400000 */
[----:B------:R-:W1:Y:S02]  /*1910*/  MUFU.EX2 R7, R3 ;  /* 0x0000000300077308 */ /* 0x000e640000000800 */
[----:B-1----:R-:W-:-:S07]  /*1920*/  @!P2 FMUL R7, R7, R7 ;  /* 0x000000070707a220 */ /* 0x002fce0000400000 */
.L_x_135:
[----:B------:R-:W-:Y:S05]  /*1930*/  BSYNC.RECONVERGENT B4 ;  /* 0x0000000000047941 */ /* 0x000fea0003800200 */
.L_x_113:
[----:B------:R-:W-:Y:S05]  /*1940*/  WARPSYNC.ALL ;  /* 0x0000000000007948 */ /* 0x000fea0003800000 */
[----:B------:R-:W-:Y:S01]  /*1950*/  BSSY B4, `(.L_x_136) ;  /* 0x000000d000047945 */ /* 0x000fe20003800000 */
[----:B------:R-:W-:-:S03]  /*1960*/  HFMA2 R4, -RZ, RZ, 0, 0 ;  /* 0x00000000ff047431 */ /* 0x000fc600000001ff */
[----:B------:R-:W-:Y:S05]  /*1970*/  @P0 BRA `(.L_x_137) ;  /* 0x0000000000280947 */ /* 0x000fea0003800000 */
[----:B------:R-:W-:-:S04]  /*1980*/  VOTE.ANY R36, PT, PT ;  /* 0x0000000000247806 */ /* 0x000fc800038e0100 */
[----:B------:R-:W-:-:S13]  /*1990*/  R2UR UR6, R36 ;  /* 0x00000000240672ca */ /* 0x000fda00000e0000 */
[----:B------:R-:W-:Y:S05]  /*19a0*/  BRA.DIV UR6, `(.L_x_138) ;  /* 0x0000003206f87947 */ /* 0x000fea000b800000 */
[----:B-1----:R1:W2:Y:S02]  /*19b0*/  SHFL.IDX PT, R3, R39, R2, 0x1f ;  /* 0x00001f0227037589 */ /* 0x0022a400000e0000 */
.L_x_302:
[----:B------:R-:W-:Y:S01]  /*19c0*/  VOTE.ANY R36, PT, PT ;  /* 0x0000000000247806 */ /* 0x000fe200038e0100 */
[----:B--2---:R-:W-:-:S03]  /*19d0*/  FADD R3, RZ, R3 ;  /* 0x00000003ff037221 */ /* 0x004fc60000000000 */
[----:B------:R-:W-:-:S13]  /*19e0*/  R2UR UR6, R36 ;  /* 0x00000000240672ca */ /* 0x000fda00000e0000 */
[----:B------:R-:W-:Y:S05]  /*19f0*/  BRA.DIV UR6, `(.L_x_139) ;  /* 0x0000003606047947 */ /* 0x000fea000b800000 */
[----:B------:R2:W3:Y:S02]  /*1a00*/  SHFL.IDX PT, R4, R28, R2, 0x1f ;  /* 0x00001f021c047589 */ /* 0x0004e400000e0000 */
.L_x_305:
[----:B---3--:R-:W-:-:S07]  /*1a10*/  FADD R4, R3, R4 ;  /* 0x0000000403047221 */ /* 0x008fce0000000000 */
.L_x_137:
[----:B------:R-:W-:Y:S05]  /*1a20*/  BSYNC B4 ;  /* 0x0000000000047941 */ /* 0x000fea0003800000 */
.L_x_136:
[----:B------:R-:W-:Y:S04]  /*1a30*/  BSSY B5, `(.L_x_140) ;  /* 0x0000029000057945 */ /* 0x000fe80003800000 */
[----:B------:R-:W-:Y:S04]  /*1a40*/  BSSY B4, `(.L_x_141) ;  /* 0x0000022000047945 */ /* 0x000fe80003800000 */
[----:B------:R-:W-:Y:S05]  /*1a50*/  @P0 BRA `(.L_x_142) ;  /* 0x00000000002c0947 */ /* 0x000fea0003800000 */
[----:B------:R-:W-:-:S04]  /*1a60*/  VOTE.ANY R36, PT, PT ;  /* 0x0000000000247806 */ /* 0x000fc800038e0100 */
[----:B------:R-:W-:-:S13]  /*1a70*/  R2UR UR6, R36 ;  /* 0x00000000240672ca */ /* 0x000fda00000e0000 */
[----:B------:R-:W-:Y:S05]  /*1a80*/  BRA.DIV UR6, `(.L_x_143) ;  /* 0x0000003606087947 */ /* 0x000fea000b800000 */
[----:B-1----:R1:W3:Y:S02]  /*1a90*/  SHFL.IDX PT, R3, R26, R2, 0x1f ;  /* 0x00001f021a037589 */ /* 0x0022e400000e0000 */
.L_x_308:
[----:B---3--:R-:W-:Y:S01]  /*1aa0*/  FADD R4, R4, R3 ;  /* 0x0000000304047221 */ /* 0x008fe20000000000 */
[----:B------:R-:W-:Y:S06]  /*1ab0*/  @P0 BRA `(.L_x_144) ;  /* 0x00000000002c0947 */ /* 0x000fec0003800000 */
[----:B------:R-:W-:-:S04]  /*1ac0*/  VOTE.ANY R36, PT, PT ;  /* 0x0000000000247806 */ /* 0x000fc800038e0100 */
[----:B------:R-:W-:-:S13]  /*1ad0*/  R2UR UR6, R36 ;  /* 0x00000000240672ca */ /* 0x000fda00000e0000 */
[----:B------:R-:W-:Y:S05]  /*1ae0*/  BRA.DIV UR6, `(.L_x_145) ;  /* 0x0000003606187947 */ /* 0x000fea000b800000 */
[----:B------:R3:W4:Y:S02]  /*1af0*/  SHFL.IDX PT, R3, R24, R2, 0x1f ;  /* 0x00001f0218037589 */ /* 0x00072400000e0000 */
.L_x_311:
[----:B----4-:R-:W-:-:S07]  /*1b00*/  FADD R4, R4, R3 ;  /* 0x0000000304047221 */ /* 0x010fce0000000000 */
.L_x_142:
[----:B------:R-:W-:Y:S05]  /*1b10*/  @P0 BRA `(.L_x_146) ;  /* 0x00000000002c0947 */ /* 0x000fea0003800000 */
[----:B------:R-:W-:-:S04]  /*1b20*/  VOTE.ANY R36, PT, PT ;  /* 0x0000000000247806 */ /* 0x000fc800038e0100 */
[----:B------:R-:W-:-:S13]  /*1b30*/  R2UR UR6, R36 ;  /* 0x00000000240672ca */ /* 0x000fda00000e0000 */
[----:B------:R-:W-:Y:S05]  /*1b40*/  BRA.DIV UR6, `(.L_x_147) ;  /* 0x0000003606287947 */ /* 0x000fea000b800000 */
[----:B-1----:R1:W4:Y:S02]  /*1b50*/  SHFL.IDX PT, R3, R22, R2, 0x1f ;  /* 0x00001f0216037589 */ /* 0x00232400000e0000 */
.L_x_314:
[----:B----4-:R-:W-:-:S07]  /*1b60*/  FADD R4, R4, R3 ;  /* 0x0000000304047221 */ /* 0x010fce0000000000 */
.L_x_144:
[----:B------:R-:W-:Y:S05]  /*1b70*/  @P0 BRA `(.L_x_148) ;  /* 0x0000000000300947 */ /* 0x000fea0003800000 */
[----:B------:R-:W-:-:S04]  /*1b80*/  VOTE.ANY R36, PT, PT ;  /* 0x0000000000247806 */ /* 0x000fc800038e0100 */
[----:B------:R-:W-:-:S13]  /*1b90*/  R2UR UR6, R36 ;  /* 0x00000000240672ca */ /* 0x000fda00000e0000 */
[----:B------:R-:W-:Y:S05]  /*1ba0*/  BRA.DIV UR6, `(.L_x_149) ;  /* 0x0000003606387947 */ /* 0x000fea000b800000 */
[----:B------:R4:W0:Y:S02]  /*1bb0*/  SHFL.IDX PT, R3, R20, R2, 0x1f ;  /* 0x00001f0214037589 */ /* 0x00082400000e0000 */
.L_x_317:
[----:B0-----:R-:W-:-:S07]  /*1bc0*/  FADD R4, R4, R3 ;  /* 0x0000000304047221 */ /* 0x001fce0000000000 */
.L_x_146:
[----:B------:R-:W-:Y:S05]  /*1bd0*/  @P0 BREAK B4 ;  /* 0x0000000000040942 */ /* 0x000fea0003800000 */
[----:B------:R-:W-:Y:S05]  /*1be0*/  @P0 BRA `(.L_x_150) ;  /* 0x0000000000340947 */ /* 0x000fea0003800000 */
[----:B------:R-:W-:-:S04]  /*1bf0*/  VOTE.ANY R36, PT, PT ;  /* 0x0000000000247806 */ /* 0x000fc800038e0100 */
[----:B------:R-:W-:-:S13]  /*1c00*/  R2UR UR6, R36 ;  /* 0x00000000240672ca */ /* 0x000fda00000e0000 */
[----:B------:R-:W-:Y:S05]  /*1c10*/  BRA.DIV UR6, `(.L_x_151) ;  /* 0x0000003606447947 */ /* 0x000fea000b800000 */
[----:B-1----:R1:W0:Y:S02]  /*1c20*/  SHFL.IDX PT, R3, R18, R2, 0x1f ;  /* 0x00001f0212037589 */ /* 0x00222400000e0000 */
.L_x_320:
[----:B0-----:R-:W-:-:S07]  /*1c30*/  FADD R4, R4, R3 ;  /* 0x0000000304047221 */ /* 0x001fce0000000000 */
.L_x_148:
[----:B------:R-:W-:Y:S05]  /*1c40*/  @P0 BREAK B4 ;  /* 0x0000000000040942 */ /* 0x000fea0003800000 */
[----:B------:R-:W-:Y:S05]  /*1c50*/  @P0 BRA `(.L_x_150) ;  /* 0x0000000000180947 */ /* 0x000fea0003800000 */
[----:B------:R-:W-:Y:S05]  /*1c60*/  BSYNC B4 ;  /* 0x0000000000047941 */ /* 0x000fea0003800000 */
.L_x_141:
[----:B------:R-:W-:-:S04]  /*1c70*/  VOTE.ANY R36, PT, PT ;  /* 0x0000000000247806 */ /* 0x000fc800038e0100 */
[----:B------:R-:W-:-:S13]  /*1c80*/  R2UR UR6, R36 ;  /* 0x00000000240672ca */ /* 0x000fda00000e0000 */
[----:B------:R-:W-:Y:S05]  /*1c90*/  BRA.DIV UR6, `(.L_x_152) ;  /* 0x00000036064c7947 */ /* 0x000fea000b800000 */
[----:B------:R0:W0:Y:S02]  /*1ca0*/  SHFL.IDX PT, R3, R16, R2, 0x1f ;  /* 0x00001f0210037589 */ /* 0x00002400000e0000 */
.L_x_323:
[----:B0-----:R-:W-:-:S07]  /*1cb0*/  FADD R4, R4, R3 ;  /* 0x0000000304047221 */ /* 0x001fce0000000000 */
.L_x_150:
[----:B------:R-:W-:Y:S05]  /*1cc0*/  BSYNC B5 ;  /* 0x0000000000057941 */ /* 0x000fea0003800000 */
.L_x_140:
[----:B------:R-:W-:Y:S04]  /*1cd0*/  BSSY B5, `(.L_x_153) ;  /* 0x000000c000057945 */ /* 0x000fe80003800000 */
[----:B------:R-:W-:Y:S05]  /*1ce0*/  @P1 BRA `(.L_x_154) ;  /* 0x0000000000281947 */ /* 0x000fea0003800000 */
[----:B------:R-:W-:-:S04]  /*1cf0*/  VOTE.ANY R36, PT, PT ;  /* 0x0000000000247806 */ /* 0x000fc800038e0100 */
[----:B------:R-:W-:-:S13]  /*1d00*/  R2UR UR6, R36 ;  /* 0x00000000240672ca */ /* 0x000fda00000e0000 */
[----:B------:R-:W-:Y:S05]  /*1d10*/  BRA.DIV UR6, `(.L_x_155) ;  /* 0x0000003606547947 */ /* 0x000fea000b800000 */
[----:B-1----:R1:W0:Y:S02]  /*1d20*/  SHFL.IDX PT, R3, R14, R2, 0x1f ;  /* 0x00001f020e037589 */ /* 0x00222400000e0000 */
.L_x_326:
[----:B------:R-:W-:Y:S01]  /*1d30*/  VOTE.ANY R36, PT, PT ;  /* 0x0000000000247806 */ /* 0x000fe200038e0100 */
[----:B0-----:R-:W-:-:S03]  /*1d40*/  FADD R3, R4, R3 ;  /* 0x0000000304037221 */ /* 0x001fc60000000000 */
[----:B------:R-:W-:-:S13]  /*1d50*/  R2UR UR6, R36 ;  /* 0x00000000240672ca */ /* 0x000fda00000e0000 */
[----:B------:R-:W-:Y:S05]  /*1d60*/  BRA.DIV UR6, `(.L_x_156) ;  /* 0x0000003606687947 */ /* 0x000fea000b800000 */
[----:B------:R0:W0:Y:S02]  /*1d70*/  SHFL.IDX PT, R4, R12, R2, 0x1f ;  /* 0x00001f020c047589 */ /* 0x00002400000e0000 */
.L_x_329:
[----:B0-----:R-:W-:-:S07]  /*1d80*/  FADD R4, R3, R4 ;  /* 0x0000000403047221 */ /* 0x001fce0000000000 */
.L_x_154:
[----:B------:R-:W-:Y:S05]  /*1d90*/  BSYNC B5 ;  /* 0x0000000000057941 */ /* 0x000fea0003800000 */
.L_x_153:
[----:B------:R-:W-:Y:S04]  /*1da0*/  BSSY B6, `(.L_x_157) ;  /* 0x0000089000067945 */ /* 0x000fe80003800000 */
[----:B------:R-:W-:Y:S04]  /*1db0*/  BSSY B5, `(.L_x_158) ;  /* 0x0000082000057945 */ /* 0x000fe80003800000 */
[----:B------:R-:W-:Y:S05]  /*1dc0*/  @P1 BRA `(.L_x_159) ;  /* 0x00000000002c1947 */ /* 0x000fea0003800000 */
[----:B------:R-:W-:-:S04]  /*1dd0*/  VOTE.ANY R36, PT, PT ;  /* 0x0000000000247806 */ /* 0x000fc800038e0100 */
[----:B------:R-:W-:-:S13]  /*1de0*/  R2UR UR6, R36 ;  /* 0x00000000240672ca */ /* 0x000fda00000e0000 */
[----:B------:R-:W-:Y:S05]  /*1df0*/  BRA.DIV UR6, `(.L_x_160) ;  /* 0x00000036066c7947 */ /* 0x000fea000b800000 */
[----:B-1----:R1:W0:Y:S02]  /*1e00*/  SHFL.IDX PT, R3, R10, R2, 0x1f ;  /* 0x00001f020a037589 */ /* 0x00222400000e0000 */
.L_x_332:
[----:B0-----:R-:W-:Y:S01]  /*1e10*/  FADD R4, R4, R3 ;  /* 0x0000000304047221 */ /* 0x001fe20000000000 */
[----:B------:R-:W-:Y:S06]  /*1e20*/  @P1 BRA `(.L_x_161) ;  /* 0x00000000002c1947 */ /* 0x000fec0003800000 */
[----:B------:R-:W-:-:S04]  /*1e30*/  VOTE.ANY R36, PT, PT ;  /* 0x0000000000247806 */ /* 0x000fc800038e0100 */
[----:B------:R-:W-:-:S13]  /*1e40*/  R2UR UR6, R36 ;  /* 0x00000000240672ca */ /* 0x000fda00000e0000 */
[----:B------:R-:W-:Y:S05]  /*1e50*/  BRA.DIV UR6, `(.L_x_162) ;  /* 0x00000036067c7947 */ /* 0x000fea000b800000 */
[----:B------:R0:W0:Y:S02]  /*1e60*/  SHFL.IDX PT, R3, R8, R2, 0x1f ;  /* 0x00001f0208037589 */ /* 0x00002400000e0000 */
.L_x_335:
[----:B0-----:R-:W-:-:S07]  /*1e70*/  FADD R4, R4, R3 ;  /* 0x0000000304047221 */ /* 0x001fce0000000000 */
.L_x_159:
[----:B------:R-:W-:Y:S05]  /*1e80*/  @P1 BRA `(.L_x_163) ;  /* 0x00000000002c1947 */ /* 0x000fea0003800000 */
[----:B------:R-:W-:-:S04]  /*1e90*/  VOTE.ANY R36, PT, PT ;  /* 0x0000000000247806 */ /* 0x000fc800038e0100 */
[----:B------:R-:W-:-:S13]  /*1ea0*/  R2UR UR6, R36 ;  /* 0x00000000240672ca */ /* 0x000fda00000e0000 */
[----:B------:R-:W-:Y:S05]  /*1eb0*/  BRA.DIV UR6, `(.L_x_164) ;  /* 0x00000036068c7947 */ /* 0x000fea000b800000 */
[----:B-1----:R1:W0:Y:S02]  /*1ec0*/  SHFL.IDX PT, R3, R6, R2, 0x1f ;  /* 0x00001f0206037589 */ /* 0x00222400000e0000 */
.L_x_338:
[----:B0-----:R-:W-:-:S07]  /*1ed0*/  FADD R4, R4, R3 ;  /* 0x0000000304047221 */ /* 0x001fce0000000000 */
.L_x_161:
[----:B------:R-:W-:Y:S05]  /*1ee0*/  @P1 BRA `(.L_x_165) ;  /* 0x00000000002c1947 */ /* 0x000fea0003800000 */
[----:B------:R-:W-:-:S04]  /*1ef0*/  VOTE.ANY R36, PT, PT ;  /* 0x0000000000247806 */ /* 0x000fc800038e0100 */
[----:B------:R-:W-:-:S13]  /*1f00*/  R2UR UR6, R36 ;  /* 0x00000000240672ca */ /* 0x000fda00000e0000 */
[----:B------:R-:W-:Y:S05]  /*1f10*/  BRA.DIV UR6, `(.L_x_166) ;  /* 0x00000036069c7947 */ /* 0x000fea000b800000 */
[----:B------:R0:W0:Y:S02]  /*1f20*/  SHFL.IDX PT, R3, R43, R2, 0x1f ;  /* 0x00001f022b037589 */ /* 0x00002400000e0000 */
.L_x_341:
[----:B0-----:R-:W-:-:S07]  /*1f30*/  FADD R4, R4, R3 ;  /* 0x0000000304047221 */ /* 0x001fce0000000000 */
.L_x_163:
[----:B------:R-:W-:Y:S05]  /*1f40*/  @P1 BRA `(.L_x_167) ;  /* 0x00000000002c1947 */ /* 0x000fea0003800000 */
[----:B------:R-:W-:-:S04]  /*1f50*/  VOTE.ANY R36, PT, PT ;  /* 0x0000000000247806 */ /* 0x000fc800038e0100 */
[----:B------:R-:W-:-:S13]  /*1f60*/  R2UR UR6, R36 ;  /* 0x00000000240672ca */ /* 0x000fda00000e0000 */
[----:B------:R-:W-:Y:S05]  /*1f70*/  BRA.DIV UR6, `(.L_x_168) ;  /* 0x0000003606ac7947 */ /* 0x000fea000b800000 */
[----:B-1----:R1:W0:Y:S02]  /*1f80*/  SHFL.IDX PT, R3, R45, R2, 0x1f ;  /* 0x00001f022d037589 */ /* 0x00222400000e0000 */
.L_x_344:
[----:B0-----:R-:W-:-:S07]  /*1f90*/  FADD R4, R4, R3 ;  /* 0x0000000304047221 */ /* 0x001fce0000000000 */
.L_x_165:
[----:B------:R-:W-:Y:S05]  /*1fa0*/  @P1 BRA `(.L_x_169) ;  /* 0x00000000002c1947 */ /* 0x000fea0003800000 */
[----:B------:R-:W-:-:S04]  /*1fb0*/  VOTE.ANY R36, PT, PT ;  /* 0x0000000000247806 */ /* 0x000fc800038e0100 */
[----:B------:R-:W-:-:S13]  /*1fc0*/  R2UR UR6, R36 ;  /* 0x00000000240672ca */ /* 0x000fda00000e0000 */
[----:B------:R-:W-:Y:S05]  /*1fd0*/  BRA.DIV UR6, `(.L_x_170) ;  /* 0x0000003606bc7947 */ /* 0x000fea000b800000 */
[----:B------:R0:W0:Y:S02]  /*1fe0*/  SHFL.IDX PT, R3, R41, R2, 0x1f ;  /* 0x00001f0229037589 */ /* 0x00002400000e0000 */
.L_x_347:
[----:B0-----:R-:W-:-:S07]  /*1ff0*/  FADD R4, R4, R3 ;  /* 0x0000000304047221 */ /* 0x001fce0000000000 */
.L_x_167:
[----:B------:R-:W-:Y:S05]  /*2000*/  @P1 BRA `(.L_x_171) ;  /* 0x00000000002c1947 */ /* 0x000fea0003800000 */
[----:B------:R-:W-:-:S04]  /*2010*/  VOTE.ANY R36, PT, PT ;  /* 0x0000000000247806 */ /* 0x000fc800038e0100 */
[----:B------:R-:W-:-:S13]  /*2020*/  R2UR UR6, R36 ;  /* 0x00000000240672ca */ /* 0x000fda00000e0000 */
[----:B------:R-:W-:Y:S05]  /*2030*/  BRA.DIV UR6, `(.L_x_172) ;  /* 0x0000003606cc7947 */ /* 0x000fea000b800000 */
[----:B-1----:R1:W0:Y:S02]  /*2040*/  SHFL.IDX PT, R3, R37, R2, 0x1f ;  /* 0x00001f0225037589 */ /* 0x00222400000e0000 */
.L_x_350:
[----:B0-----:R-:W-:-:S07]  /*2050*/  FADD R4, R4, R3 ;  /* 0x0000000304047221 */ /* 0x001fce0000000000 */
.L_x_169:
[----:B------:R-:W-:Y:S05]  /*2060*/  @P1 BRA `(.L_x_173) ;  /* 0x00000000002c1947 */ /* 0x000fea0003800000 */
[----:B------:R-:W-:-:S04]  /*2070*/  VOTE.ANY R36, PT, PT ;  /* 0x0000000000247806 */ /* 0x000fc800038e0100 */
[----:B------:R-:W-:-:S13]  /*2080*/  R2UR UR6, R36 ;  /* 0x00000000240672ca */ /* 0x000fda00000e0000 */
[----:B------:R-:W-:Y:S05]  /*2090*/  BRA.DIV UR6, `(.L_x_174) ;  /* 0x0000003606dc7947 */ /* 0x000fea000b800000 */
[----:B------:R0:W0:Y:S02]  /*20a0*/  SHFL.IDX PT, R3, R35, R2, 0x1f ;  /* 0x00001f0223037589 */ /* 0x00002400000e0000 */
.L_x_353:
[----:B0-----:R-:W-:-:S07]  /*20b0*/  FADD R4, R4, R3 ;  /* 0x0000000304047221 */ /* 0x001fce0000000000 */
.L_x_171:
[----:B------:R-:W-:Y:S05]  /*20c0*/  @P1 BRA `(.L_x_175) ;  /* 0x00000000002c1947 */ /* 0x000fea0003800000 */
[----:B------:R-:W-:-:S04]  /*20d0*/  VOTE.ANY R36, PT, PT ;  /* 0x0000000000247806 */ /* 0x000fc800038e0100 */
[----:B------:R-:W-:-:S13]  /*20e0*/  R2UR UR6, R36 ;  /* 0x00000000240672ca */ /* 0x000fda00000e0000 */
[----:B------:R-:W-:Y:S05]  /*20f0*/  BRA.DIV UR6, `(.L_x_176) ;  /* 0x0000003606ec7947 */ /* 0x000fea000b800000 */
[----:B-1----:R1:W0:Y:S02]  /*2100*/  SHFL.IDX PT, R3, R31, R2, 0x1f ;  /* 0x00001f021f037589 */ /* 0x00222400000e0000 */
.L_x_356:
[----:B0-----:R-:W-:-:S07]  /*2110*/  FADD R4, R4, R3 ;  /* 0x0000000304047221 */ /* 0x001fce0000000000 */
.L_x_173:
[----:B------:R-:W-:Y:S05]  /*2120*/  @P1 BRA `(.L_x_177) ;  /* 0x00000000002c1947 */ /* 0x000fea0003800000 */
[----:B------:R-:W-:-:S04]  /*2130*/  VOTE.ANY R36, PT, PT ;  /* 0x0000000000247806 */ /* 0x000fc800038e0100 */
[----:B------:R-:W-:-:S13]  /*2140*/  R2UR UR6, R36 ;  /* 0x00000000240672ca */ /* 0x000fda00000e0000 */
[----:B------:R-:W-:Y:S05]  /*2150*/  BRA.DIV UR6, `(.L_x_178) ;  /* 0x0000003606fc7947 */ /* 0x000fea000b800000 */
[----:B------:R0:W0:Y:S02]  /*2160*/  SHFL.IDX PT, R3, R33, R2, 0x1f ;  /* 0x00001f0221037589 */ /* 0x00002400000e0000 */
.L_x_359:
[----:B0-----:R-:W-:-:S07]  /*2170*/  FADD R4, R4, R3 ;  /* 0x0000000304047221 */ /* 0x001fce0000000000 */
.L_x_175:
[----:B------:R-:W-:Y:S05]  /*2180*/  @P1 BRA `(.L_x_179) ;  /* 0x00000000002c1947 */ /* 0x000fea0003800000 */
[----:B------:R-:W-:-:S04]  /*2190*/  VOTE.ANY R36, PT, PT ;  /* 0x0000000000247806 */ /* 0x000fc800038e0100 */
[----:B------:R-:W-:-:S13]  /*21a0*/  R2UR UR6, R36 ;  /* 0x00000000240672ca */ /* 0x000fda00000e0000 */
[----:B------:R-:W-:Y:S05]  /*21b0*/  BRA.DIV UR6, `(.L_x_180) ;  /* 0x0000003a060c7947 */ /* 0x000fea000b800000 */
[----:B-1----:R1:W0:Y:S02]  /*21c0*/  SHFL.IDX PT, R3, R29, R2, 0x1f ;  /* 0x00001f021d037589 */ /* 0x00222400000e0000 */
.L_x_362:
[----:B0-----:R-:W-:-:S07]  /*21d0*/  FADD R4, R4, R3 ;  /* 0x0000000304047221 */ /* 0x001fce0000000000 */
.L_x_177:
[----:B------:R-:W-:Y:S05]  /*21e0*/  @P1 BRA `(.L_x_181) ;  /* 0x00000000002c1947 */ /* 0x000fea0003800000 */
[----:B------:R-:W-:-:S04]  /*21f0*/  VOTE.ANY R36, PT, PT ;  /* 0x0000000000247806 */ /* 0x000fc800038e0100 */
[----:B------:R-:W-:-:S13]  /*2200*/  R2UR UR6, R36 ;  /* 0x00000000240672ca */ /* 0x000fda00000e0000 */
[----:B------:R-:W-:Y:S05]  /*2210*/  BRA.DIV UR6, `(.L_x_182) ;  /* 0x0000003a061c7947 */ /* 0x000fea000b800000 */
[----:B------:R0:W0:Y:S02]  /*2220*/  SHFL.IDX PT, R3, R25, R2, 0x1f ;  /* 0x00001f0219037589 */ /* 0x00002400000e0000 */
.L_x_365:
[----:B0-----:R-:W-:-:S07]  /*2230*/  FADD R4, R4, R3 ;  /* 0x0000000304047221 */ /* 0x001fce0000000000 */
.L_x_179:
[----:B------:R-:W-:Y:S05]  /*2240*/  @P1 BRA `(.L_x_183) ;  /* 0x00000000002c1947 */ /* 0x000fea0003800000 */
[----:B------:R-:W-:-:S04]  /*2250*/  VOTE.ANY R36, PT, PT ;  /* 0x0000000000247806 */ /* 0x000fc800038e0100 */
[----:B------:R-:W-:-:S13]  /*2260*/  R2UR UR6, R36 ;  /* 0x00000000240672ca */ /* 0x000fda00000e0000 */
[----:B------:R-:W-:Y:S05]  /*2270*/  BRA.DIV UR6, `(.L_x_184) ;  /* 0x0000003a062c7947 */ /* 0x000fea000b800000 */
[----:B-1----:R1:W0:Y:S02]  /*2280*/  SHFL.IDX PT, R3, R27, R2, 0x1f ;  /* 0x00001f021b037589 */ /* 0x00222400000e0000 */
.L_x_368:
[----:B0-----:R-:W-:-:S07]  /*2290*/  FADD R4, R4, R3 ;  /* 0x0000000304047221 */ /* 0x001fce0000000000 */
.L_x_181:
[----:B------:R-:W-:Y:S05]  /*22a0*/  @P1 BRA `(.L_x_185) ;  /* 0x00000000002c1947 */ /* 0x000fea0003800000 */
[----:B------:R-:W-:-:S04]  /*22b0*/  VOTE.ANY R36, PT, PT ;  /* 0x0000000000247806 */ /* 0x000fc800038e0100 */
[----:B------:R-:W-:-:S13]  /*22c0*/  R2UR UR6, R36 ;  /* 0x00000000240672ca */ /* 0x000fda00000e0000 */
[----:B------:R-:W-:Y:S05]  /*22d0*/  BRA.DIV UR6, `(.L_x_186) ;  /* 0x0000003a063c7947 */ /* 0x000fea000b800000 */
[----:B------:R0:W0:Y:S02]  /*22e0*/  SHFL.IDX PT, R3, R23, R2, 0x1f ;  /* 0x00001f0217037589 */ /* 0x00002400000e0000 */
.L_x_371:
[----:B0-----:R-:W-:-:S07]  /*22f0*/  FADD R4, R4, R3 ;  /* 0x0000000304047221 */ /* 0x001fce0000000000 */
.L_x_183:
[----:B------:R-:W-:Y:S05]  /*2300*/  @P1 BRA `(.L_x_187) ;  /* 0x00000000002c1947 */ /* 0x000fea0003800000 */
[----:B------:R-:W-:-:S04]  /*2310*/  VOTE.ANY R36, PT, PT ;  /* 0x0000000000247806 */ /* 0x000fc800038e0100 */
[----:B------:R-:W-:-:S13]  /*2320*/  R2UR UR6, R36 ;  /* 0x00000000240672ca */ /* 0x000fda00000e0000 */
[----:B------:R-:W-:Y:S05]  /*2330*/  BRA.DIV UR6, `(.L_x_188) ;  /* 0x0000003a064c7947 */ /* 0x000fea000b800000 */
[----:B-1----:R1:W0:Y:S02]  /*2340*/  SHFL.IDX PT, R3, R21, R2, 0x1f ;  /* 0x00001f0215037589 */ /* 0x00222400000e0000 */
.L_x_374:
[----:B0-----:R-:W-:-:S07]  /*2350*/  FADD R4, R4, R3 ;  /* 0x0000000304047221 */ /* 0x001fce0000000000 */
.L_x_185:
[----:B------:R-:W-:Y:S05]  /*2360*/  @P1 BRA `(.L_x_189) ;  /* 0x00000000002c1947 */ /* 0x000fea0003800000 */
[----:B------:R-:W-:-:S04]  /*2370*/  VOTE.ANY R36, PT, PT ;  /* 0x0000000000247806 */ /* 0x000fc800038e0100 */
[----:B------:R-:W-:-:S13]  /*2380*/  R2UR UR6, R36 ;  /* 0x00000000240672ca */ /* 0x000fda00000e0000 */
[----:B------:R-:W-:Y:S05]  /*2390*/  BRA.DIV UR6, `(.L_x_190) ;  /* 0x0000003a065c7947 */ /* 0x000fea000b800000 */
[----:B------:R0:W0:Y:S02]  /*23a0*/  SHFL.IDX PT, R3, R19, R2, 0x1f ;  /* 0x00001f0213037589 */ /* 0x00002400000e0000 */
.L_x_377:
[----:B0-----:R-:W-:-:S07]  /*23b0*/  FADD R4, R4, R3 ;  /* 0x0000000304047221 */ /* 0x001fce0000000000 */
.L_x_187:
[----:B------:R-:W-:Y:S05]  /*23c0*/  @P1 BRA `(.L_x_191) ;  /* 0x00000000002c1947 */ /* 0x000fea0003800000 */
[----:B------:R-:W-:-:S04]  /*23d0*/  VOTE.ANY R36, PT, PT ;  /* 0x0000000000247806 */ /* 0x000fc800038e0100 */
[----:B------:R-:W-:-:S13]  /*23e0*/  R2UR UR6, R36 ;  /* 0x00000000240672ca */ /* 0x000fda00000e0000 */
[----:B------:R-:W-:Y:S05]  /*23f0*/  BRA.DIV UR6, `(.L_x_192) ;  /* 0x0000003a066c7947 */ /* 0x000fea000b800000 */
[----:B-1----:R1:W0:Y:S02]  /*2400*/  SHFL.IDX PT, R3, R17, R2, 0x1f ;  /* 0x00001f0211037589 */ /* 0x00222400000e0000 */
.L_x_380:
[----:B0-----:R-:W-:-:S07]  /*2410*/  FADD R4, R4, R3 ;  /* 0x0000000304047221 */ /* 0x001fce0000000000 */
.L_x_189:
[----:B------:R-:W-:Y:S05]  /*2420*/  @P1 BRA `(.L_x_193) ;  /* 0x00000000002c1947 */ /* 0x000fea0003800000 */
[----:B------:R-:W-:-:S04]  /*2430*/  VOTE.ANY R36, PT, PT ;  /* 0x0000000000247806 */ /* 0x000fc800038e0100 */
[----:B------:R-:W-:-:S13]  /*2440*/  R2UR UR6, R36 ;  /* 0x00000000240672ca */ /* 0x000fda00000e0000 */
[----:B------:R-:W-:Y:S05]  /*2450*/  BRA.DIV UR6, `(.L_x_194) ;  /* 0x0000003a067c7947 */ /* 0x000fea000b800000 */
[----:B------:R0:W0:Y:S02]  /*2460*/  SHFL.IDX PT, R3, R15, R2, 0x1f ;  /* 0x00001f020f037589 */ /* 0x00002400000e0000 */
.L_x_383:
[----:B0-----:R-:W-:-:S07]  /*2470*/  FADD R4, R4, R3 ;  /* 0x0000000304047221 */ /* 0x001fce0000000000 */
.L_x_191:
[----:B------:R-:W-:Y:S05]  /*2480*/  @P1 BRA `(.L_x_195) ;  /* 0x00000000002c1947 */ /* 0x000fea0003800000 */
[----:B------:R-:W-:-:S04]  /*2490*/  VOTE.ANY R36, PT, PT ;  /* 0x0000000000247806 */ /* 0x000fc800038e0100 */
[----:B------:R-:W-:-:S13]  /*24a0*/  R2UR UR6, R36 ;  /* 0x00000000240672ca */ /* 0x000fda00000e0000 */
[----:B------:R-:W-:Y:S05]  /*24b0*/  BRA.DIV UR6, `(.L_x_196) ;  /* 0x0000003a068c7947 */ /* 0x000fea000b800000 */
[----:B-1----:R1:W0:Y:S02]  /*24c0*/  SHFL.IDX PT, R3, R13, R2, 0x1f ;  /* 0x00001f020d037589 */ /* 0x00222400000e0000 */
.L_x_386:
[----:B0-----:R-:W-:-:S07]  /*24d0*/  FADD R4, R4, R3 ;  /* 0x0000000304047221 */ /* 0x001fce0000000000 */
.L_x_193:
[----:B------:R-:W-:Y:S05]  /*24e0*/  @P1 BRA `(.L_x_197) ;  /* 0x0000000000301947 */ /* 0x000fea0003800000 */
[----:B------:R-:W-:-:S04]  /*24f0*/  VOTE.ANY R36, PT, PT ;  /* 0x0000000000247806 */ /* 0x000fc800038e0100 */
[----:B------:R-:W-:-:S13]  /*2500*/  R2UR UR6, R36 ;  /* 0x00000000240672ca */ /* 0x000fda00000e0000 */
[----:B------:R-:W-:Y:S05]  /*2510*/  BRA.DIV UR6, `(.L_x_198) ;  /* 0x0000003a069c7947 */ /* 0x000fea000b800000 */
[----:B------:R0:W0:Y:S02]  /*2520*/  SHFL.IDX PT, R3, R11, R2, 0x1f ;  /* 0x00001f020b037589 */ /* 0x00002400000e0000 */
.L_x_389:
[----:B0-----:R-:W-:-:S07]  /*2530*/  FADD R4, R4, R3 ;  /* 0x0000000304047221 */ /* 0x001fce0000000000 */
.L_x_195:
[----:B------:R-:W-:Y:S05]  /*2540*/  @P1 BREAK B5 ;  /* 0x0000000000051942 */ /* 0x000fea0003800000 */
[----:B------:R-:W-:Y:S05]  /*2550*/  @P1 BRA `(.L_x_199) ;  /* 0x0000000000341947 */ /* 0x000fea0003800000 */
[----:B------:R-:W-:-:S04]  /*2560*/  VOTE.ANY R36, PT, PT ;  /* 0x0000000000247806 */ /* 0x000fc800038e0100 */
[----:B------:R-:W-:-:S13]  /*2570*/  R2UR UR6, R36 ;  /* 0x00000000240672ca */ /* 0x000fda00000e0000 */
[----:B------:R-:W-:Y:S05]  /*2580*/  BRA.DIV UR6, `(.L_x_200) ;  /* 0x0000003a06a87947 */ /* 0x000fea000b800000 */
[----:B-1----:R1:W0:Y:S02]  /*2590*/  SHFL.IDX PT, R3, R9, R2, 0x1f ;  /* 0x00001f0209037589 */ /* 0x00222400000e0000 */
.L_x_392:
[----:B0-----:R-:W-:-:S07]  /*25a0*/  FADD R4, R4, R3 ;  /* 0x0000000304047221 */ /* 0x001fce0000000000 */
.L_x_197:
[----:B------:R-:W-:Y:S05]  /*25b0*/  @P1 BREAK B5 ;  /* 0x0000000000051942 */ /* 0x000fea0003800000 */
[----:B------:R-:W-:Y:S05]  /*25c0*/  @P1 BRA `(.L_x_199) ;  /* 0x0000000000181947 */ /* 0x000fea0003800000 */
[----:B------:R-:W-:Y:S05]  /*25d0*/  BSYNC B5 ;  /* 0x0000000000057941 */ /* 0x000fea0003800000 */
.L_x_158:
[----:B------:R-:W-:-:S04]  /*25e0*/  VOTE.ANY R36, PT, PT ;  /* 0x0000000000247806 */ /* 0x000fc800038e0100 */
[----:B------:R-:W-:-:S13]  /*25f0*/  R2UR UR6, R36 ;  /* 0x00000000240672ca */ /* 0x000fda00000e0000 */
[----:B------:R-:W-:Y:S05]  /*2600*/  BRA.DIV UR6, `(.L_x_201) ;  /* 0x0000003a06b07947 */ /* 0x000fea000b800000 */
[----:B------:R0:W0:Y:S02]  /*2610*/  SHFL.IDX PT, R3, R7, R2, 0x1f ;  /* 0x00001f0207037589 */ /* 0x00002400000e0000 */
.L_x_395:
[----:B0-----:R-:W-:-:S07]  /*2620*/  FADD R4, R4, R3 ;  /* 0x0000000304047221 */ /* 0x001fce0000000000 */
.L_x_199:
[----:B------:R-:W-:Y:S05]  /*2630*/  BSYNC B6 ;  /* 0x0000000000067941 */ /* 0x000fea0003800000 */
.L_x_157:
[----:B------:R-:W-:-:S04]  /*2640*/  VOTE.ANY R36, PT, PT ;  /* 0x0000000000247806 */ /* 0x000fc800038e0100 */
[----:B------:R-:W-:-:S13]  /*2650*/  R2UR UR6, R36 ;  /* 0x00000000240672ca */ /* 0x000fda00000e0000 */
[----:B------:R-:W-:Y:S05]  /*2660*/  BRA.DIV UR6, `(.L_x_202) ;  /* 0x0000003a06c07947 */ /* 0x000fea000b800000 */
[----:B-1----:R-:W1:Y:S02]  /*2670*/  SHFL.DOWN PT, R3, R4, 0x10, 0x1f ;  /* 0x0a001f0004037f89 */ /* 0x002e6400000e0000 */
[----:B-1----:R-:W-:-:S05]  /*2680*/  FADD R5, R3, R4 ;  /* 0x0000000403057221 */ /* 0x002fca0000000000 */
[----:B------:R-:W1:Y:S02]  /*2690*/  SHFL.DOWN PT, R30, R5, 0x8, 0x1f ;  /* 0x09001f00051e7f89 */ /* 0x000e6400000e0000 */
[----:B-1----:R-:W-:-:S05]  /*26a0*/  FADD R30, R5, R30 ;  /* 0x0000001e051e7221 */ /* 0x002fca0000000000 */
[----:B------:R-:W1:Y:S02]  /*26b0*/  SHFL.DOWN PT, R3, R30, 0x4, 0x1f ;  /* 0x08801f001e037f89 */ /* 0x000e6400000e0000 */
[----:B-1----:R-:W-:-:S05]  /*26c0*/  FADD R32, R30, R3 ;  /* 0x000000031e207221 */ /* 0x002fca0000000000 */
[----:B------:R-:W1:Y:S02]  /*26d0*/  SHFL.DOWN PT, R3, R32, 0x2, 0x1f ;  /* 0x08401f0020037f89 */ /* 0x000e6400000e0000 */
[----:B-1----:R-:W-:-:S05]  /*26e0*/  FADD R34, R32, R3 ;  /* 0x0000000320227221 */ /* 0x002fca0000000000 */
[----:B------:R-:W1:Y:S02]  /*26f0*/  SHFL.DOWN PT, R3, R34, 0x1, 0x1f ;  /* 0x08201f0022037f89 */ /* 0x000e6400000e0000 */
[----:B-1----:R-:W-:-:S06]  /*2700*/  FADD R3, R34, R3 ;  /* 0x0000000322037221 */ /* 0x002fcc0000000000 */
[----:B------:R-:W1:Y:S02]  /*2710*/  SHFL.IDX PT, R3, R3, RZ, 0x1f ;  /* 0x00001fff03037589 */ /* 0x000e6400000e0000 */
.L_x_403:
[----:B------:R-:W5:Y:S01]  /*2720*/  LDC.64 R4, c[0x0][0x388] ;  /* 0x0000e200ff047b82 */ /* 0x000f620000000a00 */
[----:B------:R-:W-:Y:S01]  /*2730*/  BSSY B6, `(.L_x_203) ;  /* 0x000009a000067945 */ /* 0x000fe20003800000 */
[----:B-----5:R-:W-:-:S03]  /*2740*/  IMAD.WIDE.U32 R4, R0, 0x4, R4 ;  /* 0x0000000400047825 */ /* 0x020fc600078e0004 */
[----:B------:R-:W-:Y:S05]  /*2750*/  @P0 BRA `(.L_x_204) ;  /* 0x00000008005c0947 */ /* 0x000fea0003800000 */
[----:B------:R-:W-:-:S04]  /*2760*/  VOTE.ANY R36, PT, PT ;  /* 0x0000000000247806 */ /* 0x000fc800038e0100 */
[----:B------:R-:W-:-:S13]  /*2770*/  R2UR UR6, R36 ;  /* 0x00000000240672ca */ /* 0x000fda00000e0000 */
[----:B------:R-:W-:Y:S05]  /*2780*/  BRA.DIV UR6, `(.L_x_205) ;  /* 0x0000003e06207947 */ /* 0x000fea000b800000 */
[----:B------:R0:W0:Y:S02]  /*2790*/  SHFL.IDX PT, R0, R39, R2, 0x1f ;  /* 0x00001f0227007589 */ /* 0x00002400000e0000 */
.L_x_406:
[----:B-1----:R-:W1:Y:S01]  /*27a0*/  MUFU.RCP R30, R3 ;  /* 0x00000003001e7308 */ /* 0x002e620000001000 */
[----:B------:R-:W-:Y:S07]  /*27b0*/  BSSY.RECONVERGENT B9, `(.L_x_206) ;  /* 0x000000b000097945 */ /* 0x000fee0003800200 */
[----:B0-----:R-:W0:Y:S01]  /*27c0*/  FCHK P0, R0, R3 ;  /* 0x0000000300007302 */ /* 0x001e220000000000 */
[----:B-1----:R-:W-:-:S04]  /*27d0*/  FFMA R39, -R3, R30, 1 ;  /* 0x3f80000003277423 */ /* 0x002fc8000000011e */
[----:B------:R-:W-:-:S04]  /*27e0*/  FFMA R39, R30, R39, R30 ;  /* 0x000000271e277223 */ /* 0x000fc8000000001e */
[----:B------:R-:W-:-:S04]  /*27f0*/  FFMA R30, R0, R39, RZ ;  /* 0x00000027001e7223 */ /* 0x000fc800000000ff */
[----:B------:R-:W-:-:S04]  /*2800*/  FFMA R32, -R3, R30, R0 ;  /* 0x0000001e03207223 */ /* 0x000fc80000000100 */
[----:B------:R-:W-:Y:S01]  /*2810*/  FFMA R39, R39, R32, R30 ;  /* 0x0000002027277223 */ /* 0x000fe2000000001e */
[----:B0-----:R-:W-:Y:S06]  /*2820*/  @!P0 BRA `(.L_x_207) ;  /* 0x00000000000c8947 */ /* 0x001fec0003800000 */
[----:B------:R-:W-:-:S07]  /*2830*/  MOV R38, 0x2850 ;  /* 0x0000285000267802 */ /* 0x000fce0000000f00 */
[----:B--234-:R-:W-:Y:S05]  /*2840*/  CALL.REL.NOINC `($__internal_0_$__cuda_sm3x_div_rn_noftz_f32_slowpath) ;  /* 0x0000004c00a87944 */ /* 0x01cfea0003c00000 */
[----:B------:R-:W-:-:S07]  /*2850*/  IMAD.MOV.U32 R39, RZ, RZ, R0 ;  /* 0x000000ffff277224 */ /* 0x000fce00078e0000 */
.L_x_207:
[----:B------:R-:W-:Y:S05]  /*2860*/  BSYNC.RECONVERGENT B9 ;  /* 0x0000000000097941 */ /* 0x000fea0003800200 */
.L_x_206:
[----:B------:R0:W-:Y:S01]  /*2870*/  STG.E desc[UR4][R4.64], R39 ;  /* 0x0000002704007986 */ /* 0x0001e2000c101904 */
[----:B------:R-:W-:-:S04]  /*2880*/  VOTE.ANY R36, PT, PT ;  /* 0x0000000000247806 */ /* 0x000fc800038e0100 */
[----:B------:R-:W-:-:S13]  /*2890*/  R2UR UR6, R36 ;  /* 0x00000000240672ca */ /* 0x000fda00000e0000 */
[----:B0-----:R-:W-:Y:S05]  /*28a0*/  BRA.DIV UR6, `(.L_x_208) ;  /* 0x0000003e06007947 */ /* 0x001fea000b800000 */
[----:B--2---:R0:W1:Y:S02]  /*28b0*/  SHFL.IDX PT, R28, R28, R2, 0x1f ;  /* 0x00001f021c1c7589 */ /* 0x00406400000e0000 */
.L_x_409:
[----:B------:R-:W2:Y:S01]  /*28c0*/  MUFU.RCP R0, R3 ;  /* 0x0000000300007308 */ /* 0x000ea20000001000 */
[----:B------:R-:W-:Y:S07]  /*28d0*/  BSSY.RECONVERGENT B9, `(.L_x_209) ;  /* 0x000000c000097945 */ /* 0x000fee0003800200 */
[----:B-1----:R-:W1:Y:S01]  /*28e0*/  FCHK P0, R28, R3 ;  /* 0x000000031c007302 */ /* 0x002e620000000000 */
[----:B--2---:R-:W-:-:S04]  /*28f0*/  FFMA R39, -R3, R0, 1 ;  /* 0x3f80000003277423 */ /* 0x004fc80000000100 */
[----:B------:R-:W-:-:S04]  /*2900*/  FFMA R0, R0, R39, R0 ;  /* 0x0000002700007223 */ /* 0x000fc80000000000 */
[----:B------:R-:W-:-:S04]  /*2910*/  FFMA R39, R0, R28, RZ ;  /* 0x0000001c00277223 */ /* 0x000fc800000000ff */
[----:B------:R-:W-:-:S04]  /*2920*/  FFMA R30, -R3, R39, R28 ;  /* 0x00000027031e7223 */ /* 0x000fc8000000011c */
[----:B------:R-:W-:Y:S01]  /*2930*/  FFMA R39, R0, R30, R39 ;  /* 0x0000001e00277223 */ /* 0x000fe20000000027 */
[----:B-1----:R-:W-:Y:S06]  /*2940*/  @!P0 BRA `(.L_x_210) ;  /* 0x0000000000108947 */ /* 0x002fec0003800000 */
[----:B------:R-:W-:Y:S02]  /*2950*/  MOV R0, R28 ;  /* 0x0000001c00007202 */ /* 0x000fe40000000f00 */
[----:B------:R-:W-:-:S07]  /*2960*/  MOV R38, 0x2980 ;  /* 0x0000298000267802 */ /* 0x000fce0000000f00 */
[----:B0--34-:R-:W-:Y:S05]  /*2970*/  CALL.REL.NOINC `($__internal_0_$__cuda_sm3x_div_rn_noftz_f32_slowpath) ;  /* 0x0000004c005c7944 */ /* 0x019fea0003c00000 */
[----:B------:R-:W-:-:S07]  /*2980*/  IMAD.MOV.U32 R39, RZ, RZ, R0 ;  /* 0x000000ffff277224 */ /* 0x000fce00078e0000 */
.L_x_210:
[----:B------:R-:W-:Y:S05]  /*2990*/  BSYNC.RECONVERGENT B9 ;  /* 0x0000000000097941 */ /* 0x000fea0003800200 */
.L_x_209:
[----:B------:R1:W-:Y:S01]  /*29a0*/  STG.E desc[UR4][R4.64+0x4], R39 ;  /* 0x0000042704007986 */ /* 0x0003e2000c101904 */
[----:B------:R-:W-:-:S04]  /*29b0*/  VOTE.ANY R36, PT, PT ;  /* 0x0000000000247806 */ /* 0x000fc800038e0100 */
[----:B------:R-:W-:-:S13]  /*29c0*/  R2UR UR6, R36 ;  /* 0x00000000240672ca */ /* 0x000fda00000e0000 */
[----:B-1----:R-:W-:Y:S05]  /*29d0*/  BRA.DIV UR6, `(.L_x_211) ;  /* 0x0000003a06dc7947 */ /* 0x002fea000b800000 */
[----:B------:R1:W2:Y:S02]  /*29e0*/  SHFL.IDX PT, R26, R26, R2, 0x1f ;  /* 0x00001f021a1a7589 */ /* 0x0002a400000e0000 */
.L_x_412:
[----:B------:R-:W5:Y:S01]  /*29f0*/  MUFU.RCP R0, R3 ;  /* 0x0000000300007308 */ /* 0x000f620000001000 */
[----:B------:R-:W-:Y:S07]  /*2a00*/  BSSY.RECONVERGENT B9, `(.L_x_212) ;  /* 0x000000c000097945 */ /* 0x000fee0003800200 */
[----:B--2---:R-:W2:Y:S01]  /*2a10*/  FCHK P0, R26, R3 ;  /* 0x000000031a007302 */ /* 0x004ea20000000000 */
[----:B-----5:R-:W-:-:S04]  /*2a20*/  FFMA R39, -R3, R0, 1 ;  /* 0x3f80000003277423 */ /* 0x020fc80000000100 */
[----:B------:R-:W-:-:S04]  /*2a30*/  FFMA R0, R0, R39, R0 ;  /* 0x0000002700007223 */ /* 0x000fc80000000000 */
[----:B------:R-:W-:-:S04]  /*2a40*/  FFMA R39, R0, R26, RZ ;  /* 0x0000001a00277223 */ /* 0x000fc800000000ff */
[----:B------:R-:W-:-:S04]  /*2a50*/  FFMA R28, -R3, R39, R26 ;  /* 0x00000027031c7223 */ /* 0x000fc8000000011a */
[----:B------:R-:W-:Y:S01]  /*2a60*/  FFMA R39, R0, R28, R39 ;  /* 0x0000001c00277223 */ /* 0x000fe20000000027 */
[----:B--2---:R-:W-:Y:S06]  /*2a70*/  @!P0 BRA `(.L_x_213) ;  /* 0x0000000000108947 */ /* 0x004fec0003800000 */
[----:B------:R-:W-:Y:S02]  /*2a80*/  MOV R0, R26 ;  /* 0x0000001a00007202 */ /* 0x000fe40000000f00 */
[----:B------:R-:W-:-:S07]  /*2a90*/  MOV R38, 0x2ab0 ;  /* 0x00002ab000267802 */ /* 0x000fce0000000f00 */
[----:B01-34-:R-:W-:Y:S05]  /*2aa0*/  CALL.REL.NOINC `($__internal_0_$__cuda_sm3x_div_rn_noftz_f32_slowpath) ;  /* 0x0000004c00107944 */ /* 0x01bfea0003c00000 */
[----:B------:R-:W-:-:S07]  /*2ab0*/  IMAD.MOV.U32 R39, RZ, RZ, R0 ;  /* 0x000000ffff277224 */ /* 0x000fce00078e0000 */
.L_x_213:
[----:B------:R-:W-:Y:S05]  /*2ac0*/  BSYNC.RECONVERGENT B9 ;  /* 0x0000000000097941 */ /* 0x000fea0003800200 */
.L_x_212:
[----:B------:R2:W-:Y:S01]  /*2ad0*/  STG.E desc[UR4][R4.64+0x8], R39 ;  /* 0x0000082704007986 */ /* 0x0005e2000c101904 */
[----:B------:R-:W-:-:S04]  /*2ae0*/  VOTE.ANY R36, PT, PT ;  /* 0x0000000000247806 */ /* 0x000fc800038e0100 */
[----:B------:R-:W-:-:S13]  /*2af0*/  R2UR UR6, R36 ;  /* 0x00000000240672ca */ /* 0x000fda00000e0000 */
[----:B--2---:R-:W-:Y:S05]  /*2b00*/  BRA.DIV UR6, `(.L_x_214) ;  /* 0x0000003a06b87947 */ /* 0x004fea000b800000 */
[----:B---3--:R2:W3:Y:S02]  /*2b10*/  SHFL.IDX PT, R24, R24, R2, 0x1f ;  /* 0x00001f0218187589 */ /* 0x0084e400000e0000 */
.L_x_415:
[----:B------:R-:W5:Y:S01]  /*2b20*/  MUFU.RCP R0, R3 ;  /* 0x0000000300007308 */ /* 0x000f620000001000 */
[----:B------:R-:W-:Y:S07]  /*2b30*/  BSSY.RECONVERGENT B9, `(.L_x_215) ;  /* 0x000000c000097945 */ /* 0x000fee0003800200 */
[----:B---3--:R-:W3:Y:S01]  /*2b40*/  FCHK P0, R24, R3 ;  /* 0x0000000318007302 */ /* 0x008ee20000000000 */
[----:B-----5:R-:W-:-:S04]  /*2b50*/  FFMA R39, -R3, R0, 1 ;  /* 0x3f80000003277423 */ /* 0x020fc80000000100 */
[----:B------:R-:W-:-:S04]  /*2b60*/  FFMA R0, R0, R39, R0 ;  /* 0x0000002700007223 */ /* 0x000fc80000000000 */
[----:B------:R-:W-:-:S04]  /*2b70*/  FFMA R39, R0, R24, RZ ;  /* 0x0000001800277223 */ /* 0x000fc800000000ff */
[----:B------:R-:W-:-:S04]  /*2b80*/  FFMA R26, -R3, R39, R24 ;  /* 0x00000027031a7223 */ /* 0x000fc80000000118 */
[----:B------:R-:W-:Y:S01]  /*2b90*/  FFMA R39, R0, R26, R39 ;  /* 0x0000001a00277223 */ /* 0x000fe20000000027 */
[----:B---3--:R-:W-:Y:S06]  /*2ba0*/  @!P0 BRA `(.L_x_216) ;  /* 0x0000000000108947 */ /* 0x008fec0003800000 */
[----:B------:R-:W-:Y:S02]  /*2bb0*/  MOV R0, R24 ;  /* 0x0000001800007202 */ /* 0x000fe40000000f00 */
[----:B------:R-:W-:-:S07]  /*2bc0*/  MOV R38, 0x2be0 ;  /* 0x00002be000267802 */ /* 0x000fce0000000f00 */
[----:B012-4-:R-:W-:Y:S05]  /*2bd0*/  CALL.REL.NOINC `($__internal_0_$__cuda_sm3x_div_rn_noftz_f32_slowpath) ;  /* 0x0000004800c47944 */ /* 0x017fea0003c00000 */
[----:B------:R-:W-:-:S07]  /*2be0*/  IMAD.MOV.U32 R39, RZ, RZ, R0 ;  /* 0x000000ffff277224 */ /* 0x000fce00078e0000 */
.L_x_216:
[----:B------:R-:W-:Y:S05]  /*2bf0*/  BSYNC.RECONVERGENT B9 ;  /* 0x0000000000097941 */ /* 0x000fea0003800200 */
.L_x_215:
[----:B------:R3:W-:Y:S01]  /*2c00*/  STG.E desc[UR4][R4.64+0xc], R39 ;  /* 0x00000c2704007986 */ /* 0x0007e2000c101904 */
[----:B------:R-:W-:-:S04]  /*2c10*/  VOTE.ANY R36, PT, PT ;  /* 0x0000000000247806 */ /* 0x000fc800038e0100 */
[----:B------:R-:W-:-:S13]  /*2c20*/  R2UR UR6, R36 ;  /* 0x00000000240672ca */ /* 0x000fda00000e0000 */
[----:B---3--:R-:W-:Y:S05]  /*2c30*/  BRA.DIV UR6, `(.L_x_217) ;  /* 0x0000003a06947947 */ /* 0x008fea000b800000 */
[----:B------:R3:W0:Y:S02]  /*2c40*/  SHFL.IDX PT, R22, R22, R2, 0x1f ;  /* 0x00001f0216167589 */ /* 0x00062400000e0000 */
.L_x_418:
[----:B------:R-:W5:Y:S01]  /*2c50*/  MUFU.RCP R0, R3 ;  /* 0x0000000300007308 */ /* 0x000f620000001000 */
[----:B------:R-:W-:Y:S07]  /*2c60*/  BSSY.RECONVERGENT B9, `(.L_x_218) ;  /* 0x000000c000097945 */ /* 0x000fee0003800200 */
[----:B0-----:R-:W0:Y:S01]  /*2c70*/  FCHK P0, R22, R3 ;  /* 0x0000000316007302 */ /* 0x001e220000000000 */
[----:B-----5:R-:W-:-:S04]  /*2c80*/  FFMA R39, -R3, R0, 1 ;  /* 0x3f80000003277423 */ /* 0x020fc80000000100 */
[----:B------:R-:W-:-:S04]  /*2c90*/  FFMA R0, R0, R39, R0 ;  /* 0x0000002700007223 */ /* 0x000fc80000000000 */
[----:B------:R-:W-:-:S04]  /*2ca0*/  FFMA R39, R0, R22, RZ ;  /* 0x0000001600277223 */ /* 0x000fc800000000ff */
[----:B------:R-:W-:-:S04]  /*2cb0*/  FFMA R24, -R3, R39, R22 ;  /* 0x0000002703187223 */ /* 0x000fc80000000116 */
[----:B------:R-:W-:Y:S01]  /*2cc0*/  FFMA R39, R0, R24, R39 ;  /* 0x0000001800277223 */ /* 0x000fe20000000027 */
[----:B0-----:R-:W-:Y:S06]  /*2cd0*/  @!P0 BRA `(.L_x_219) ;  /* 0x0000000000108947 */ /* 0x001fec0003800000 */
[----:B------:R-:W-:Y:S02]  /*2ce0*/  MOV R0, R22 ;  /* 0x0000001600007202 */ /* 0x000fe40000000f00 */
[----:B------:R-:W-:-:S07]  /*2cf0*/  MOV R38, 0x2d10 ;  /* 0x00002d1000267802 */ /* 0x000fce0000000f00 */
[----:B-1234-:R-:W-:Y:S05]  /*2d00*/  CALL.REL.NOINC `($__internal_0_$__cuda_sm3x_div_rn_noftz_f32_slowpath) ;  /* 0x0000004800787944 */ /* 0x01efea0003c00000 */
[----:B------:R-:W-:-:S07]  /*2d10*/  IMAD.MOV.U32 R39, RZ, RZ, R0 ;  /* 0x000000ffff277224 */ /* 0x000fce00078e0000 */
.L_x_219:
[----:B------:R-:W-:Y:S05]  /*2d20*/  BSYNC.RECONVERGENT B9 ;  /* 0x0000000000097941 */ /* 0x000fea0003800200 */
.L_x_218:
[----:B------:R0:W-:Y:S01]  /*2d30*/  STG.E desc[UR4][R4.64+0x10], R39 ;  /* 0x0000102704007986 */ /* 0x0001e2000c101904 */
[----:B------:R-:W-:-:S04]  /*2d40*/  VOTE.ANY R36, PT, PT ;  /* 0x0000000000247806 */ /* 0x000fc800038e0100 */
[----:B------:R-:W-:-:S13]  /*2d50*/  R2UR UR6, R36 ;  /* 0x00000000240672ca */ /* 0x000fda00000e0000 */
[----:B0-----:R-:W-:Y:S05]  /*2d60*/  BRA.DIV UR6, `(.L_x_220) ;  /* 0x0000003a06707947 */ /* 0x001fea000b800000 */
[----:B----4-:R0:W4:Y:S02]  /*2d70*/  SHFL.IDX PT, R20, R20, R2, 0x1f ;  /* 0x00001f0214147589 */ /* 0x01012400000e0000 */
.L_x_421:
[----:B------:R-:W5:Y:S01]  /*2d80*/  MUFU.RCP R0, R3 ;  /* 0x0000000300007308 */ /* 0x000f620000001000 */
[----:B------:R-:W-:Y:S07]  /*2d90*/  BSSY.RECONVERGENT B9, `(.L_x_221) ;  /* 0x000000c000097945 */ /* 0x000fee0003800200 */
[----:B----4-:R-:W4:Y:S01]  /*2da0*/  FCHK P0, R20, R3 ;  /* 0x0000000314007302 */ /* 0x010f220000000000 */
[----:B-----5:R-:W-:-:S04]  /*2db0*/  FFMA R39, -R3, R0, 1 ;  /* 0x3f80000003277423 */ /* 0x020fc80000000100 */
[----:B------:R-:W-:-:S04]  /*2dc0*/  FFMA R0, R0, R39, R0 ;  /* 0x0000002700007223 */ /* 0x000fc80000000000 */
[----:B------:R-:W-:-:S04]  /*2dd0*/  FFMA R39, R0, R20, RZ ;  /* 0x0000001400277223 */ /* 0x000fc800000000ff */
[----:B------:R-:W-:-:S04]  /*2de0*/  FFMA R22, -R3, R39, R20 ;  /* 0x0000002703167223 */ /* 0x000fc80000000114 */
[----:B------:R-:W-:Y:S01]  /*2df0*/  FFMA R39, R0, R22, R39 ;  /* 0x0000001600277223 */ /* 0x000fe20000000027 */
[----:B----4-:R-:W-:Y:S06]  /*2e00*/  @!P0 BRA `(.L_x_222) ;  /* 0x0000000000108947 */ /* 0x010fec0003800000 */
[----:B------:R-:W-:Y:S02]  /*2e10*/  MOV R0, R20 ;  /* 0x0000001400007202 */ /* 0x000fe40000000f00 */
[----:B------:R-:W-:-:S07]  /*2e20*/  MOV R38, 0x2e40 ;  /* 0x00002e4000267802 */ /* 0x000fce0000000f00 */
[----:B0123--:R-:W-:Y:S05]  /*2e30*/  CALL.REL.NOINC `($__internal_0_$__cuda_sm3x_div_rn_noftz_f32_slowpath) ;  /* 0x00000048002c7944 */ /* 0x00ffea0003c00000 */
[----:B------:R-:W-:-:S07]  /*2e40*/  IMAD.MOV.U32 R39, RZ, RZ, R0 ;  /* 0x000000ffff277224 */ /* 0x000fce00078e0000 */
.L_x_222:
[----:B------:R-:W-:Y:S05]  /*2e50*/  BSYNC.RECONVERGENT B9 ;  /* 0x0000000000097941 */ /* 0x000fea0003800200 */
.L_x_221:
[----:B------:R4:W-:Y:S01]  /*2e60*/  STG.E desc[UR4][R4.64+0x14], R39 ;  /* 0x0000142704007986 */ /* 0x0009e2000c101904 */
[----:B------:R-:W-:-:S04]  /*2e70*/  VOTE.ANY R36, PT, PT ;  /* 0x0000000000247806 */ /* 0x000fc800038e0100 */
[----:B------:R-:W-:-:S13]  /*2e80*/  R2UR UR6, R36 ;  /* 0x00000000240672ca */ /* 0x000fda00000e0000 */
[----:B----4-:R-:W-:Y:S05]  /*2e90*/  BRA.DIV UR6, `(.L_x_223) ;  /* 0x0000003a064c7947 */ /* 0x010fea000b800000 */
[----:B------:R4:W0:Y:S02]  /*2ea0*/  SHFL.IDX PT, R18, R18, R2, 0x1f ;  /* 0x00001f0212127589 */ /* 0x00082400000e0000 */
.L_x_424:
        /* <DEDUP_REMOVED lines=13> */
.L_x_225:
[----:B------:R-:W-:Y:S05]  /*2f80*/  BSYNC.RECONVERGENT B9 ;  /* 0x0000000000097941 */ /* 0x000fea0003800200 */
.L_x_224:
[----:B------:R0:W-:Y:S01]  /*2f90*/  STG.E desc[UR4][R4.64+0x18], R39 ;  /* 0x0000182704007986 */ /* 0x0001e2000c101904 */
[----:B------:R-:W-:-:S04]  /*2fa0*/  VOTE.ANY R36, PT, PT ;  /* 0x0000000000247806 */ /* 0x000fc800038e0100 */
[----:B------:R-:W-:-:S13]  /*2fb0*/  R2UR UR6, R36 ;  /* 0x00000000240672ca */ /* 0x000fda00000e0000 */
[----:B0-----:R-:W-:Y:S05]  /*2fc0*/  BRA.DIV UR6, `(.L_x_226) ;  /* 0x0000003a06287947 */ /* 0x001fea000b800000 */
[----:B------:R0:W0:Y:S02]  /*2fd0*/  SHFL.IDX PT, R16, R16, R2, 0x1f ;  /* 0x00001f0210107589 */ /* 0x00002400000e0000 */
.L_x_427:
        /* <DEDUP_REMOVED lines=13> */
.L_x_228:
[----:B------:R-:W-:Y:S05]  /*30b0*/  BSYNC.RECONVERGENT B9 ;  /* 0x0000000000097941 */ /* 0x000fea0003800200 */
.L_x_227:
[----:B------:R0:W-:Y:S02]  /*30c0*/  STG.E desc[UR4][R4.64+0x1c], R39 ;  /* 0x00001c2704007986 */ /* 0x0001e4000c101904 */
.L_x_204:
[----:B------:R-:W-:Y:S05]  /*30d0*/  BSYNC B6 ;  /* 0x0000000000067941 */ /* 0x000fea0003800000 */
.L_x_203:
[----:B------:R-:W-:-:S13]  /*30e0*/  ISETP.GT.U32.AND P0, PT, R2, 0x1e, PT ;  /* 0x0000001e0200780c */ /* 0x000fda0003f04070 */
[----:B------:R-:W-:Y:S05]  /*30f0*/  @P0 EXIT ;  /* 0x000000000000094d */ /* 0x000fea0003800000 */
[----:B------:R-:W-:-:S04]  /*3100*/  VOTE.ANY R36, PT, PT ;  /* 0x0000000000247806 */ /* 0x000fc800038e0100 */
[----:B------:R-:W-:-:S13]  /*3110*/  R2UR UR6, R36 ;  /* 0x00000000240672ca */ /* 0x000fda00000e0000 */
[----:B------:R-:W-:Y:S05]  /*3120*/  BRA.DIV UR6, `(.L_x_229) ;  /* 0x0000003606f87947 */ /* 0x000fea000b800000 */
[----:B------:R0:W0:Y:S02]  /*3130*/  SHFL.IDX PT, R14, R14, R2, 0x1f ;  /* 0x00001f020e0e7589 */ /* 0x00002400000e0000 */
.L_x_430:
        /* <DEDUP_REMOVED lines=9> */
[----:B------:R-:W-:Y:S02]  /*31d0*/  MOV R0, R14 ;  /* 0x0000000e00007202 */ /* 0x000fe40000000f00 */
[----:B------:R-:W-:-:S07]  /*31e0*/  MOV R38, 0x3200 ;  /* 0x0000320000267802 */ /* 0x000fce0000000f00 */
[----:B--234-:R-:W-:Y:S05]  /*31f0*/  CALL.REL.NOINC `($__internal_0_$__cuda_sm3x_div_rn_noftz_f32_slowpath) ;  /* 0x00000044003c7944 */ /* 0x01cfea0003c00000 */
[----:B------:R-:W-:-:S07]  /*3200*/  IMAD.MOV.U32 R39, RZ, RZ, R0 ;  /* 0x000000ffff277224 */ /* 0x000fce00078e0000 */
.L_x_231:
[----:B------:R-:W-:Y:S05]  /*3210*/  BSYNC.RECONVERGENT B6 ;  /* 0x0000000000067941 */ /* 0x000fea0003800200 */
.L_x_230:
[----:B------:R0:W-:Y:S01]  /*3220*/  STG.E desc[UR4][R4.64+0x20], R39 ;  /* 0x0000202704007986 */ /* 0x0001e2000c101904 */
[----:B------:R-:W-:-:S04]  /*3230*/  VOTE.ANY R36, PT, PT ;  /* 0x0000000000247806 */ /* 0x000fc800038e0100 */
[----:B------:R-:W-:-:S13]  /*3240*/  R2UR UR6, R36 ;  /* 0x00000000240672ca */ /* 0x000fda00000e0000 */
[----:B0-----:R-:W-:Y:S05]  /*3250*/  BRA.DIV UR6, `(.L_x_232) ;  /* 0x0000003606d47947 */ /* 0x001fea000b800000 */
[----:B------:R0:W1:Y:S02]  /*3260*/  SHFL.IDX PT, R12, R12, R2, 0x1f ;  /* 0x00001f020c0c7589 */ /* 0x00006400000e0000 */
.L_x_433:
[----:B------:R-:W5:Y:S01]  /*3270*/  MUFU.RCP R0, R3 ;  /* 0x0000000300007308 */ /* 0x000f620000001000 */
[----:B------:R-:W-:Y:S07]  /*3280*/  BSSY.RECONVERGENT B6, `(.L_x_233) ;  /* 0x000000c000067945 */ /* 0x000fee0003800200 */
[----:B-1----:R-:W1:Y:S01]  /*3290*/  FCHK P0, R12, R3 ;  /* 0x000000030c007302 */ /* 0x002e620000000000 */
[----:B-----5:R-:W-:-:S04]  /*32a0*/  FFMA R39, -R3, R0, 1 ;  /* 0x3f80000003277423 */ /* 0x020fc80000000100 */
[----:B------:R-:W-:-:S04]  /*32b0*/  FFMA R0, R0, R39, R0 ;  /* 0x0000002700007223 */ /* 0x000fc80000000000 */
[----:B------:R-:W-:-:S04]  /*32c0*/  FFMA R39, R0, R12, RZ ;  /* 0x0000000c00277223 */ /* 0x000fc800000000ff */
[----:B------:R-:W-:-:S04]  /*32d0*/  FFMA R14, -R3, R39, R12 ;  /* 0x00000027030e7223 */ /* 0x000fc8000000010c */
[----:B------:R-:W-:Y:S01]  /*32e0*/  FFMA R39, R0, R14, R39 ;  /* 0x0000000e00277223 */ /* 0x000fe20000000027 */
[----:B-1----:R-:W-:Y:S06]  /*32f0*/  @!P0 BRA `(.L_x_234) ;  /* 0x0000000000108947 */ /* 0x002fec0003800000 */
[----:B------:R-:W-:Y:S02]  /*3300*/  MOV R0, R12 ;  /* 0x0000000c00007202 */ /* 0x000fe40000000f00 */
[----:B------:R-:W-:-:S07]  /*3310*/  MOV R38, 0x3330 ;  /* 0x0000333000267802 */ /* 0x000fce0000000f00 */
[----:B0-234-:R-:W-:Y:S05]  /*3320*/  CALL.REL.NOINC `($__internal_0_$__cuda_sm3x_div_rn_noftz_f32_slowpath) ;  /* 0x0000004000f07944 */ /* 0x01dfea0003c00000 */
[----:B------:R-:W-:-:S07]  /*3330*/  IMAD.MOV.U32 R39, RZ, RZ, R0 ;  /* 0x000000ffff277224 */ /* 0x000fce00078e0000 */
.L_x_234:
[----:B------:R-:W-:Y:S05]  /*3340*/  BSYNC.RECONVERGENT B6 ;  /* 0x0000000000067941 */ /* 0x000fea0003800200 */
.L_x_233:
[----:B------:R1:W-:Y:S01]  /*3350*/  STG.E desc[UR4][R4.64+0x24], R39 ;  /* 0x0000242704007986 */ /* 0x0003e2000c101904 */
[----:B------:R-:W-:-:S04]  /*3360*/  VOTE.ANY R36, PT, PT ;  /* 0x0000000000247806 */ /* 0x000fc800038e0100 */
[----:B------:R-:W-:-:S13]  /*3370*/  R2UR UR6, R36 ;  /* 0x00000000240672ca */ /* 0x000fda00000e0000 */
[----:B-1----:R-:W-:Y:S05]  /*3380*/  BRA.DIV UR6, `(.L_x_235) ;  /* 0x0000003606b07947 */ /* 0x002fea000b800000 */
[----:B------:R1:W0:Y:S02]  /*3390*/  SHFL.IDX PT, R10, R10, R2, 0x1f ;  /* 0x00001f020a0a7589 */ /* 0x00022400000e0000 */
.L_x_436:
        /* <DEDUP_REMOVED lines=13> */
.L_x_237:
[----:B------:R-:W-:Y:S05]  /*3470*/  BSYNC.RECONVERGENT B6 ;  /* 0x0000000000067941 */ /* 0x000fea0003800200 */
.L_x_236:
[----:B------:R0:W-:Y:S01]  /*3480*/  STG.E desc[UR4][R4.64+0x28], R39 ;  /* 0x0000282704007986 */ /* 0x0001e2000c101904 */
[----:B------:R-:W-:-:S04]  /*3490*/  VOTE.ANY R36, PT, PT ;  /* 0x0000000000247806 */ /* 0x000fc800038e0100 */
[----:B------:R-:W-:-:S13]  /*34a0*/  R2UR UR6, R36 ;  /* 0x00000000240672ca */ /* 0x000fda00000e0000 */
[----:B0-----:R-:W-:Y:S05]  /*34b0*/  BRA.DIV UR6, `(.L_x_238) ;  /* 0x00000036068c7947 */ /* 0x001fea000b800000 */
[----:B------:R0:W0:Y:S02]  /*34c0*/  SHFL.IDX PT, R8, R8, R2, 0x1f ;  /* 0x00001f0208087589 */ /* 0x00002400000e0000 */
.L_x_439:
        /* <DEDUP_REMOVED lines=13> */
.L_x_240:
[----:B------:R-:W-:Y:S05]  /*35a0*/  BSYNC.RECONVERGENT B6 ;  /* 0x0000000000067941 */ /* 0x000fea0003800200 */
.L_x_239:
[----:B------:R0:W-:Y:S01]  /*35b0*/  STG.E desc[UR4][R4.64+0x2c], R39 ;  /* 0x00002c2704007986 */ /* 0x0001e2000c101904 */
[----:B------:R-:W-:-:S04]  /*35c0*/  VOTE.ANY R36, PT, PT ;  /* 0x0000000000247806 */ /* 0x000fc800038e0100 */
[----:B------:R-:W-:-:S13]  /*35d0*/  R2UR UR6, R36 ;  /* 0x00000000240672ca */ /* 0x000fda00000e0000 */
[----:B0-----:R-:W-:Y:S05]  /*35e0*/  BRA.DIV UR6, `(.L_x_241) ;  /* 0x0000003606687947 */ /* 0x001fea000b800000 */
[----:B------:R0:W0:Y:S02]  /*35f0*/  SHFL.IDX PT, R6, R6, R2, 0x1f ;  /* 0x00001f0206067589 */ /* 0x00002400000e0000 */
.L_x_442:
        /* <DEDUP_REMOVED lines=13> */
.L_x_243:
[----:B------:R-:W-:Y:S05]  /*36d0*/  BSYNC.RECONVERGENT B6 ;  /* 0x0000000000067941 */ /* 0x000fea0003800200 */
.L_x_242:
[----:B------:R0:W-:Y:S01]  /*36e0*/  STG.E desc[UR4][R4.64+0x30], R39 ;  /* 0x0000302704007986 */ /* 0x0001e2000c101904 */
[----:B------:R-:W-:-:S04]  /*36f0*/  VOTE.ANY R36, PT, PT ;  /* 0x0000000000247806 */ /* 0x000fc800038e0100 */
[----:B------:R-:W-:-:S13]  /*3700*/  R2UR UR6, R36 ;  /* 0x00000000240672ca */ /* 0x000fda00000e0000 */
[----:B0-----:R-:W-:Y:S05]  /*3710*/  BRA.DIV UR6, `(.L_x_244) ;  /* 0x0000003606447947 */ /* 0x001fea000b800000 */
[----:B------:R0:W0:Y:S02]  /*3720*/  SHFL.IDX PT, R36, R43, R2, 0x1f ;  /* 0x00001f022b247589 */ /* 0x00002400000e0000 */
.L_x_445:
        /* <DEDUP_REMOVED lines=13> */
.L_x_246:
[----:B------:R-:W-:Y:S05]  /*3800*/  BSYNC.RECONVERGENT B6 ;  /* 0x0000000000067941 */ /* 0x000fea0003800200 */
.L_x_245:
[----:B------:R0:W-:Y:S01]  /*3810*/  STG.E desc[UR4][R4.64+0x34], R39 ;  /* 0x0000342704007986 */ /* 0x0001e2000c101904 */
[----:B------:R-:W-:-:S04]  /*3820*/  VOTE.ANY R36, PT, PT ;  /* 0x0000000000247806 */ /* 0x000fc800038e0100 */
[----:B------:R-:W-:-:S13]  /*3830*/  R2UR UR6, R36 ;  /* 0x00000000240672ca */ /* 0x000fda00000e0000 */
[----:B0-----:R-:W-:Y:S05]  /*3840*/  BRA.DIV UR6, `(.L_x_247) ;  /* 0x00000036061c7947 */ /* 0x001fea000b800000 */
[----:B------:R0:W0:Y:S02]  /*3850*/  SHFL.IDX PT, R36, R45, R2, 0x1f ;  /* 0x00001f022d247589 */ /* 0x00002400000e0000 */
.L_x_448:
        /* <DEDUP_REMOVED lines=13> */
.L_x_249:
[----:B------:R-:W-:Y:S05]  /*3930*/  BSYNC.RECONVERGENT B6 ;  /* 0x0000000000067941 */ /* 0x000fea0003800200 */
.L_x_248:
[----:B------:R0:W-:Y:S01]  /*3940*/  STG.E desc[UR4][R4.64+0x38], R39 ;  /* 0x0000382704007986 */ /* 0x0001e2000c101904 */
[----:B------:R-:W-:-:S04]  /*3950*/  VOTE.ANY R36, PT, PT ;  /* 0x0000000000247806 */ /* 0x000fc800038e0100 */
[----:B------:R-:W-:-:S13]  /*3960*/  R2UR UR6, R36 ;  /* 0x00000000240672ca */ /* 0x000fda00000e0000 */
[----:B0-----:R-:W-:Y:S05]  /*3970*/  BRA.DIV UR6, `(.L_x_250) ;  /* 0x0000003206f47947 */ /* 0x001fea000b800000 */
[----:B------:R0:W0:Y:S02]  /*3980*/  SHFL.IDX PT, R36, R41, R2, 0x1f ;  /* 0x00001f0229247589 */ /* 0x00002400000e0000 */
.L_x_451:
        /* <DEDUP_REMOVED lines=13> */
.L_x_252:
[----:B------:R-:W-:Y:S05]  /*3a60*/  BSYNC.RECONVERGENT B6 ;  /* 0x0000000000067941 */ /* 0x000fea0003800200 */
.L_x_251:
[----:B------:R0:W-:Y:S01]  /*3a70*/  STG.E desc[UR4][R4.64+0x3c], R39 ;  /* 0x00003c2704007986 */ /* 0x0001e2000c101904 */
[----:B------:R-:W-:-:S04]  /*3a80*/  VOTE.ANY R36, PT, PT ;  /* 0x0000000000247806 */ /* 0x000fc800038e0100 */
[----:B------:R-:W-:-:S13]  /*3a90*/  R2UR UR6, R36 ;  /* 0x00000000240672ca */ /* 0x000fda00000e0000 */
[----:B0-----:R-:W-:Y:S05]  /*3aa0*/  BRA.DIV UR6, `(.L_x_253) ;  /* 0x0000003206cc7947 */ /* 0x001fea000b800000 */
[----:B------:R0:W0:Y:S02]  /*3ab0*/  SHFL.IDX PT, R36, R37, R2, 0x1f ;  /* 0x00001f0225247589 */ /* 0x00002400000e0000 */
.L_x_454:
        /* <DEDUP_REMOVED lines=13> */
.L_x_255:
[----:B------:R-:W-:Y:S05]  /*3b90*/  BSYNC.RECONVERGENT B6 ;  /* 0x0000000000067941 */ /* 0x000fea0003800200 */
.L_x_254:
[----:B------:R0:W-:Y:S01]  /*3ba0*/  STG.E desc[UR4][R4.64+0x40], R37 ;  /* 0x0000402504007986 */ /* 0x0001e2000c101904 */
[----:B------:R-:W-:-:S04]  /*3bb0*/  VOTE.ANY R36, PT, PT ;  /* 0x0000000000247806 */ /* 0x000fc800038e0100 */
[----:B------:R-:W-:-:S13]  /*3bc0*/  R2UR UR6, R36 ;  /* 0x00000000240672ca */ /* 0x000fda00000e0000 */
[----:B0-----:R-:W-:Y:S05]  /*3bd0*/  BRA.DIV UR6, `(.L_x_256) ;  /* 0x0000003206a47947 */ /* 0x001fea000b800000 */
[----:B------:R0:W0:Y:S02]  /*3be0*/  SHFL.IDX PT, R36, R35, R2, 0x1f ;  /* 0x00001f0223247589 */ /* 0x00002400000e0000 */
.L_x_457:
        /* <DEDUP_REMOVED lines=13> */
.L_x_258:
[----:B------:R-:W-:Y:S05]  /*3cc0*/  BSYNC.RECONVERGENT B6 ;  /* 0x0000000000067941 */ /* 0x000fea0003800200 */
.L_x_257:
[----:B------:R0:W-:Y:S01]  /*3cd0*/  STG.E desc[UR4][R4.64+0x44], R35 ;  /* 0x0000442304007986 */ /* 0x0001e2000c101904 */
[----:B------:R-:W-:-:S04]  /*3ce0*/  VOTE.ANY R36, PT, PT ;  /* 0x0000000000247806 */ /* 0x000fc800038e0100 */
[----:B------:R-:W-:-:S13]  /*3cf0*/  R2UR UR6, R36 ;  /* 0x00000000240672ca */ /* 0x000fda00000e0000 */
[----:B0-----:R-:W-:Y:S05]  /*3d00*/  BRA.DIV UR6, `(.L_x_259) ;  /* 0x00000032067c7947 */ /* 0x001fea000b800000 */
[----:B------:R0:W0:Y:S02]  /*3d10*/  SHFL.IDX PT, R36, R31, R2, 0x1f ;  /* 0x00001f021f247589 */ /* 0x00002400000e0000 */
.L_x_460:
        /* <DEDUP_REMOVED lines=13> */
.L_x_261:
[----:B------:R-:W-:Y:S05]  /*3df0*/  BSYNC.RECONVERGENT B6 ;  /* 0x0000000000067941 */ /* 0x000fea0003800200 */
.L_x_260:
[----:B------:R0:W-:Y:S01]  /*3e00*/  STG.E desc[UR4][R4.64+0x48], R31 ;  /* 0x0000481f04007986 */ /* 0x0001e2000c101904 */
[----:B------:R-:W-:-:S04]  /*3e10*/  VOTE.ANY R36, PT, PT ;  /* 0x0000000000247806 */ /* 0x000fc800038e0100 */
[----:B------:R-:W-:-:S13]  /*3e20*/  R2UR UR6, R36 ;  /* 0x00000000240672ca */ /* 0x000fda00000e0000 */
[----:B0-----:R-:W-:Y:S05]  /*3e30*/  BRA.DIV UR6, `(.L_x_262) ;  /* 0x0000003206547947 */ /* 0x001fea000b800000 */
[----:B------:R0:W0:Y:S02]  /*3e40*/  SHFL.IDX PT, R36, R33, R2, 0x1f ;  /* 0x00001f0221247589 */ /* 0x00002400000e0000 */
.L_x_463:
        /* <DEDUP_REMOVED lines=13> */
.L_x_264:
[----:B------:R-:W-:Y:S05]  /*3f20*/  BSYNC.RECONVERGENT B6 ;  /* 0x0000000000067941 */ /* 0x000fea0003800200 */
.L_x_263:
[----:B------:R0:W-:Y:S01]  /*3f30*/  STG.E desc[UR4][R4.64+0x4c], R31 ;  /* 0x00004c1f04007986 */ /* 0x0001e2000c101904 */
[----:B------:R-:W-:-:S04]  /*3f40*/  VOTE.ANY R36, PT, PT ;  /* 0x0000000000247806 */ /* 0x000fc800038e0100 */
[----:B------:R-:W-:-:S13]  /*3f50*/  R2UR UR6, R36 ;  /* 0x00000000240672ca */ /* 0x000fda00000e0000 */
[----:B0-----:R-:W-:Y:S05]  /*3f60*/  BRA.DIV UR6, `(.L_x_265) ;  /* 0x00000032062c7947 */ /* 0x001fea000b800000 */
[----:B------:R0:W0:Y:S02]  /*3f70*/  SHFL.IDX PT, R36, R29, R2, 0x1f ;  /* 0x00001f021d247589 */ /* 0x00002400000e0000 */
.L_x_466:
        /* <DEDUP_REMOVED lines=13> */
.L_x_267:
[----:B------:R-:W-:Y:S05]  /*4050*/  BSYNC.RECONVERGENT B6 ;  /* 0x0000000000067941 */ /* 0x000fea0003800200 */
.L_x_266:
[----:B------:R0:W-:Y:S01]  /*4060*/  STG.E desc[UR4][R4.64+0x50], R29 ;  /* 0x0000501d04007986 */ /* 0x0001e2000c101904 */
[----:B------:R-:W-:-:S04]  /*4070*/  VOTE.ANY R36, PT, PT ;  /* 0x0000000000247806 */ /* 0x000fc800038e0100 */
[----:B------:R-:W-:-:S13]  /*4080*/  R2UR UR6, R36 ;  /* 0x00000000240672ca */ /* 0x000fda00000e0000 */
[----:B0-----:R-:W-:Y:S05]  /*4090*/  BRA.DIV UR6, `(.L_x_268) ;  /* 0x0000003206047947 */ /* 0x001fea000b800000 */
[----:B------:R0:W0:Y:S02]  /*40a0*/  SHFL.IDX PT, R36, R25, R2, 0x1f ;  /* 0x00001f0219247589 */ /* 0x00002400000e0000 */
.L_x_469:
        /* <DEDUP_REMOVED lines=13> */
.L_x_270:
[----:B------:R-:W-:Y:S05]  /*4180*/  BSYNC.RECONVERGENT B6 ;  /* 0x0000000000067941 */ /* 0x000fea0003800200 */
.L_x_269:
[----:B------:R0:W-:Y:S01]  /*4190*/  STG.E desc[UR4][R4.64+0x54], R25 ;  /* 0x0000541904007986 */ /* 0x0001e2000c101904 */
[----:B------:R-:W-:-:S04]  /*41a0*/  VOTE.ANY R36, PT, PT ;  /* 0x0000000000247806 */ /* 0x000fc800038e0100 */
[----:B------:R-:W-:-:S13]  /*41b0*/  R2UR UR6, R36 ;  /* 0x00000000240672ca */ /* 0x000fda00000e0000 */
[----:B0-----:R-:W-:Y:S05]  /*41c0*/  BRA.DIV UR6, `(.L_x_271) ;  /* 0x0000002e06dc7947 */ /* 0x001fea000b800000 */
[----:B------:R0:W0:Y:S02]  /*41d0*/  SHFL.IDX PT, R36, R27, R2, 0x1f ;  /* 0x00001f021b247589 */ /* 0x00002400000e0000 */
.L_x_472:
        /* <DEDUP_REMOVED lines=13> */
.L_x_273:
[----:B------:R-:W-:Y:S05]  /*42b0*/  BSYNC.RECONVERGENT B6 ;  /* 0x0000000000067941 */ /* 0x000fea0003800200 */
.L_x_272:
[----:B------:R0:W-:Y:S01]  /*42c0*/  STG.E desc[UR4][R4.64+0x58], R25 ;  /* 0x0000581904007986 */ /* 0x0001e2000c101904 */
[----:B------:R-:W-:-:S04]  /*42d0*/  VOTE.ANY R36, PT, PT ;  /* 0x0000000000247806 */ /* 0x000fc800038e0100 */
[----:B------:R-:W-:-:S13]  /*42e0*/  R2UR UR6, R36 ;  /* 0x00000000240672ca */ /* 0x000fda00000e0000 */
[----:B0-----:R-:W-:Y:S05]  /*42f0*/  BRA.DIV UR6, `(.L_x_274) ;  /* 0x0000002e06b47947 */ /* 0x001fea000b800000 */
[----:B------:R0:W0:Y:S02]  /*4300*/  SHFL.IDX PT, R36, R23, R2, 0x1f ;  /* 0x00001f0217247589 */ /* 0x00002400000e0000 */
.L_x_475:
        /* <DEDUP_REMOVED lines=13> */
.L_x_276:
[----:B------:R-:W-:Y:S05]  /*43e0*/  BSYNC.RECONVERGENT B6 ;  /* 0x0000000000067941 */ /* 0x000fea0003800200 */
.L_x_275:
[----:B------:R0:W-:Y:S01]  /*43f0*/  STG.E desc[UR4][R4.64+0x5c], R23 ;  /* 0x00005c1704007986 */ /* 0x0001e2000c101904 */
[----:B------:R-:W-:-:S04]  /*4400*/  VOTE.ANY R36, PT, PT ;  /* 0x0000000000247806 */ /* 0x000fc800038e0100 */
[----:B------:R-:W-:-:S13]  /*4410*/  R2UR UR6, R36 ;  /* 0x00000000240672ca */ /* 0x000fda00000e0000 */
[----:B0-----:R-:W-:Y:S05]  /*4420*/  BRA.DIV UR6, `(.L_x_277) ;  /* 0x0000002e068c7947 */ /* 0x001fea000b800000 */
[----:B------:R0:W0:Y:S02]  /*4430*/  SHFL.IDX PT, R36, R21, R2, 0x1f ;  /* 0x00001f0215247589 */ /* 0x00002400000e0000 */
.L_x_478:
        /* <DEDUP_REMOVED lines=13> */
.L_x_279:
[----:B------:R-:W-:Y:S05]  /*4510*/  BSYNC.RECONVERGENT B6 ;  /* 0x0000000000067941 */ /* 0x000fea0003800200 */
.L_x_278:
[----:B------:R0:W-:Y:S01]  /*4520*/  STG.E desc[UR4][R4.64+0x60], R21 ;  /* 0x0000601504007986 */ /* 0x0001e2000c101904 */
[----:B------:R-:W-:-:S04]  /*4530*/  VOTE.ANY R36, PT, PT ;  /* 0x0000000000247806 */ /* 0x000fc800038e0100 */
[----:B------:R-:W-:-:S13]  /*4540*/  R2UR UR6, R36 ;  /* 0x00000000240672ca */ /* 0x000fda00000e0000 */
[----:B0-----:R-:W-:Y:S05]  /*4550*/  BRA.DIV UR6, `(.L_x_280) ;  /* 0x0000002e06647947 */ /* 0x001fea000b800000 */
[----:B------:R0:W0:Y:S02]  /*4560*/  SHFL.IDX PT, R36, R19, R2, 0x1f ;  /* 0x00001f0213247589 */ /* 0x00002400000e0000 */
.L_x_481:
        /* <DEDUP_REMOVED lines=13> */
.L_x_282:
[----:B------:R-:W-:Y:S05]  /*4640*/  BSYNC.RECONVERGENT B6 ;  /* 0x0000000000067941 */ /* 0x000fea0003800200 */
.L_x_281:
[----:B------:R0:W-:Y:S01]  /*4650*/  STG.E desc[UR4][R4.64+0x64], R19 ;  /* 0x0000641304007986 */ /* 0x0001e2000c101904 */
[----:B------:R-:W-:-:S04]  /*4660*/  VOTE.ANY R36, PT, PT ;  /* 0x0000000000247806 */ /* 0x000fc800038e0100 */
[----:B------:R-:W-:-:S13]  /*4670*/  R2UR UR6, R36 ;  /* 0x00000000240672ca */ /* 0x000fda00000e0000 */
[----:B0-----:R-:W-:Y:S05]  /*4680*/  BRA.DIV UR6, `(.L_x_283) ;  /* 0x0000002e063c7947 */ /* 0x001fea000b800000 */
[----:B------:R0:W0:Y:S02]  /*4690*/  SHFL.IDX PT, R36, R17, R2, 0x1f ;  /* 0x00001f0211247589 */ /* 0x00002400000e0000 */
.L_x_484:
        /* <DEDUP_REMOVED lines=13> */
.L_x_285:
[----:B------:R-:W-:Y:S05]  /*4770*/  BSYNC.RECONVERGENT B6 ;  /* 0x0000000000067941 */ /* 0x000fea0003800200 */
.L_x_284:
[----:B------:R0:W-:Y:S01]  /*4780*/  STG.E desc[UR4][R4.64+0x68], R17 ;  /* 0x0000681104007986 */ /* 0x0001e2000c101904 */
[----:B------:R-:W-:-:S04]  /*4790*/  VOTE.ANY R36, PT, PT ;  /* 0x0000000000247806 */ /* 0x000fc800038e0100 */
[----:B------:R-:W-:-:S13]  /*47a0*/  R2UR UR6, R36 ;  /* 0x00000000240672ca */ /* 0x000fda00000e0000 */
[----:B0-----:R-:W-:Y:S05]  /*47b0*/  BRA.DIV UR6, `(.L_x_286) ;  /* 0x0000002e06147947 */ /* 0x001fea000b800000 */
[----:B------:R0:W0:Y:S02]  /*47c0*/  SHFL.IDX PT, R36, R15, R2, 0x1f ;  /* 0x00001f020f247589 */ /* 0x00002400000e0000 */
.L_x_487:
        /* <DEDUP_REMOVED lines=13> */
.L_x_288:
[----:B------:R-:W-:Y:S05]  /*48a0*/  BSYNC.RECONVERGENT B6 ;  /* 0x0000000000067941 */ /* 0x000fea0003800200 */
.L_x_287:
[----:B------:R0:W-:Y:S01]  /*48b0*/  STG.E desc[UR4][R4.64+0x6c], R15 ;  /* 0x00006c0f04007986 */ /* 0x0001e2000c101904 */
[----:B------:R-:W-:-:S04]  /*48c0*/  VOTE.ANY R36, PT, PT ;  /* 0x0000000000247806 */ /* 0x000fc800038e0100 */
[----:B------:R-:W-:-:S13]  /*48d0*/  R2UR UR6, R36 ;  /* 0x00000000240672ca */ /* 0x000fda00000e0000 */
[----:B0-----:R-:W-:Y:S05]  /*48e0*/  BRA.DIV UR6, `(.L_x_289) ;  /* 0x0000002a06ec7947 */ /* 0x001fea000b800000 */
[----:B------:R0:W0:Y:S02]  /*48f0*/  SHFL.IDX PT, R36, R13, R2, 0x1f ;  /* 0x00001f020d247589 */ /* 0x00002400000e0000 */
.L_x_490:
        /* <DEDUP_REMOVED lines=13> */
.L_x_291:
[----:B------:R-:W-:Y:S05]  /*49d0*/  BSYNC.RECONVERGENT B6 ;  /* 0x0000000000067941 */ /* 0x000fea0003800200 */
.L_x_290:
[----:B------:R0:W-:Y:S01]  /*49e0*/  STG.E desc[UR4][R4.64+0x70], R13 ;  /* 0x0000700d04007986 */ /* 0x0001e2000c101904 */
[----:B------:R-:W-:-:S04]  /*49f0*/  VOTE.ANY R36, PT, PT ;  /* 0x0000000000247806 */ /* 0x000fc800038e0100 */
[----:B------:R-:W-:-:S13]  /*4a00*/  R2UR UR6, R36 ;  /* 0x00000000240672ca */ /* 0x000fda00000e0000 */
[----:B0-----:R-:W-:Y:S05]  /*4a10*/  BRA.DIV UR6, `(.L_x_292) ;  /* 0x0000002a06c47947 */ /* 0x001fea000b800000 */
[----:B------:R0:W0:Y:S02]  /*4a20*/  SHFL.IDX PT, R36, R11, R2, 0x1f ;  /* 0x00001f020b247589 */ /* 0x00002400000e0000 */
.L_x_493:
        /* <DEDUP_REMOVED lines=13> */
.L_x_294:
[----:B------:R-:W-:Y:S05]  /*4b00*/  BSYNC.RECONVERGENT B6 ;  /* 0x0000000000067941 */ /* 0x000fea0003800200 */
.L_x_293:
[----:B------:R0:W-:Y:S01]  /*4b10*/  STG.E desc[UR4][R4.64+0x74], R11 ;  /* 0x0000740b04007986 */ /* 0x0001e2000c101904 */
[----:B------:R-:W-:-:S04]  /*4b20*/  VOTE.ANY R36, PT, PT ;  /* 0x0000000000247806 */ /* 0x000fc800038e0100 */
[----:B------:R-:W-:-:S13]  /*4b30*/  R2UR UR6, R36 ;  /* 0x00000000240672ca */ /* 0x000fda00000e0000 */
[----:B0-----:R-:W-:Y:S05]  /*4b40*/  BRA.DIV UR6, `(.L_x_295) ;  /* 0x0000002a069c7947 */ /* 0x001fea000b800000 */
[----:B------:R0:W0:Y:S02]  /*4b50*/  SHFL.IDX PT, R36, R9, R2, 0x1f ;  /* 0x00001f0209247589 */ /* 0x00002400000e0000 */
.L_x_496:
        /* <DEDUP_REMOVED lines=13> */
.L_x_297:
[----:B------:R-:W-:Y:S05]  /*4c30*/  BSYNC.RECONVERGENT B6 ;  /* 0x0000000000067941 */ /* 0x000fea0003800200 */
.L_x_296:
[----:B------:R0:W-:Y:S01]  /*4c40*/  STG.E desc[UR4][R4.64+0x78], R9 ;  /* 0x0000780904007986 */ /* 0x0001e2000c101904 */
[----:B------:R-:W-:-:S04]  /*4c50*/  VOTE.ANY R36, PT, PT ;  /* 0x0000000000247806 */ /* 0x000fc800038e0100 */
[----:B------:R-:W-:-:S13]  /*4c60*/  R2UR UR6, R36 ;  /* 0x00000000240672ca */ /* 0x000fda00000e0000 */
[----:B0-----:R-:W-:Y:S05]  /*4c70*/  BRA.DIV UR6, `(.L_x_298) ;  /* 0x0000002a06747947 */ /* 0x001fea000b800000 */
[----:B-1234-:R0:W1:Y:S02]  /*4c80*/  SHFL.IDX PT, R2, R7, R2, 0x1f ;  /* 0x00001f0207027589 */ /* 0x01e06400000e0000 */
.L_x_499:
[----:B------:R-:W0:Y:S01]  /*4c90*/  MUFU.RCP R0, R3 ;  /* 0x0000000300007308 */ /* 0x000e220000001000 */
[----:B------:R-:W-:Y:S07]  /*4ca0*/  BSSY.RECONVERGENT B6, `(.L_x_299) ;  /* 0x000000c000067945 */ /* 0x000fee0003800200 */
[----:B-1----:R-:W1:Y:S01]  /*4cb0*/  FCHK P0, R2, R3 ;  /* 0x0000000302007302 */ /* 0x002e620000000000 */
[----:B0-----:R-:W-:-:S04]  /*4cc0*/  FFMA R7, -R3, R0, 1 ;  /* 0x3f80000003077423 */ /* 0x001fc80000000100 */
[----:B------:R-:W-:-:S04]  /*4cd0*/  FFMA R0, R0, R7, R0 ;  /* 0x0000000700007223 */ /* 0x000fc80000000000 */
[----:B------:R-:W-:-:S04]  /*4ce0*/  FFMA R7, R0, R2, RZ ;  /* 0x0000000200077223 */ /* 0x000fc800000000ff */
[----:B------:R-:W-:-:S04]  /*4cf0*/  FFMA R6, -R3, R7, R2 ;  /* 0x0000000703067223 */ /* 0x000fc80000000102 */
[----:B------:R-:W-:Y:S01]  /*4d00*/  FFMA R7, R0, R6, R7 ;  /* 0x0000000600077223 */ /* 0x000fe20000000007 */
[----:B-1----:R-:W-:Y:S06]  /*4d10*/  @!P0 BRA `(.L_x_300) ;  /* 0x0000000000108947 */ /* 0x002fec0003800000 */
[----:B------:R-:W-:Y:S02]  /*4d20*/  MOV R0, R2 ;  /* 0x0000000200007202 */ /* 0x000fe40000000f00 */
[----:B------:R-:W-:-:S07]  /*4d30*/  MOV R38, 0x4d50 ;  /* 0x00004d5000267802 */ /* 0x000fce0000000f00 */
[----:B------:R-:W-:Y:S05]  /*4d40*/  CALL.REL.NOINC `($__internal_0_$__cuda_sm3x_div_rn_noftz_f32_slowpath) ;  /* 0x0000002800687944 */ /* 0x000fea0003c00000 */
[----:B------:R-:W-:-:S07]  /*4d50*/  IMAD.MOV.U32 R7, RZ, RZ, R0 ;  /* 0x000000ffff077224 */ /* 0x000fce00078e0000 */
.L_x_300:
[----:B------:R-:W-:Y:S05]  /*4d60*/  BSYNC.RECONVERGENT B6 ;  /* 0x0000000000067941 */ /* 0x000fea0003800200 */
.L_x_299:
[----:B------:R-:W-:Y:S01]  /*4d70*/  STG.E desc[UR4][R4.64+0x7c], R7 ;  /* 0x00007c0704007986 */ /* 0x000fe2000c101904 */
[----:B------:R-:W-:Y:S05]  /*4d80*/  EXIT ;  /* 0x000000000000794d */ /* 0x000fea0003800000 */
.L_x_138:
[----:B------:R-:W-:Y:S01]  /*4d90*/  HFMA2 R30, -RZ, RZ, 0, 1.847743988037109375e-06 ;  /* 0x0000001fff1e7431 */ /* 0x000fe200000001ff */
[----:B------:R-:W-:Y:S01]  /*4da0*/  MOV R34, R39 ;  /* 0x0000002700227202 */ /* 0x000fe20000000f00 */
[----:B------:R-:W-:-:S07]  /*4db0*/  IMAD.MOV.U32 R32, RZ, RZ, R2 ;  /* 0x000000ffff207224 */ /* 0x000fce00078e0002 */
[----:B01----:R-:W-:Y:S05]  /*4dc0*/  WARPSYNC.COLLECTIVE R36, `(.L_x_301) ;  /* 0x0000000024087348 */ /* 0x003fea0003c00000 */
[----:B------:R2:W3:Y:S02]  /*4dd0*/  SHFL.IDX P2, R36, R34, R32, R30 ;  /* 0x0000002022247389 */ /* 0x0004e4000004001e */
[----:B0123--:R-:W-:Y:S05]  /*4de0*/  ENDCOLLECTIVE ;  /* 0x000000000000791b */ /* 0x00ffea0003800000 */
.L_x_301:
[----:B------:R-:W-:Y:S01]  /*4df0*/  IMAD.MOV.U32 R3, RZ, RZ, R36 ;  /* 0x000000ffff037224 */ /* 0x000fe200078e0024 */
[----:B------:R-:W-:Y:S06]  /*4e00*/  BRA `(.L_x_302) ;  /* 0xffffffc800ec7947 */ /* 0x000fec000383ffff */
.L_x_139:
[----:B------:R-:W-:Y:S01]  /*4e10*/  HFMA2 R30, -RZ, RZ, 0, 1.847743988037109375e-06 ;  /* 0x0000001fff1e7431 */ /* 0x000fe200000001ff */
[----:B------:R-:W-:Y:S01]  /*4e20*/  BSSY B5, `(.L_x_303) ;  /* 0x0000006000057945 */ /* 0x000fe20003800000 */
[----:B------:R-:W-:Y:S01]  /*4e30*/  MOV R34, R28 ;  /* 0x0000001c00227202 */ /* 0x000fe20000000f00 */
[----:B------:R-:W-:-:S07]  /*4e40*/  IMAD.MOV.U32 R32, RZ, RZ, R2 ;  /* 0x000000ffff207224 */ /* 0x000fce00078e0002 */
[----:B01----:R-:W-:Y:S05]  /*4e50*/  WARPSYNC.COLLECTIVE R36, `(.L_x_304) ;  /* 0x0000000024087348 */ /* 0x003fea0003c00000 */
[----:B------:R2:W3:Y:S02]  /*4e60*/  SHFL.IDX P2, R36, R34, R32, R30 ;  /* 0x0000002022247389 */ /* 0x0004e4000004001e */
[----:B0123--:R-:W-:Y:S05]  /*4e70*/  ENDCOLLECTIVE ;  /* 0x000000000000791b */ /* 0x00ffea0003800000 */
.L_x_304:
[----:B------:R-:W-:Y:S05]  /*4e80*/  BSYNC B5 ;  /* 0x0000000000057941 */ /* 0x000fea0003800000 */
.L_x_303:
[----:B------:R-:W-:Y:S01]  /*4e90*/  IMAD.MOV.U32 R4, RZ, RZ, R36 ;  /* 0x000000ffff047224 */ /* 0x000fe200078e0024 */
[----:B------:R-:W-:Y:S06]  /*4ea0*/  BRA `(.L_x_305) ;  /* 0xffffffc800d87947 */ /* 0x000fec000383ffff */
.L_x_143:
[----:B------:R-:W-:Y:S01]  /*4eb0*/  HFMA2 R30, -RZ, RZ, 0, 1.847743988037109375e-06 ;  /* 0x0000001fff1e7431 */ /* 0x000fe200000001ff */
[----:B------:R-:W-:Y:S01]  /*4ec0*/  BSSY B6, `(.L_x_306) ;  /* 0x0000006000067945 */ /* 0x000fe20003800000 */
[----:B------:R-:W-:Y:S01]  /*4ed0*/  MOV R34, R26 ;  /* 0x0000001a00227202 */ /* 0x000fe20000000f00 */
[----:B------:R-:W-:-:S07]  /*4ee0*/  IMAD.MOV.U32 R32, RZ, RZ, R2 ;  /* 0x000000ffff207224 */ /* 0x000fce00078e0002 */
[----:B012---:R-:W-:Y:S05]  /*4ef0*/  WARPSYNC.COLLECTIVE R36, `(.L_x_307) ;  /* 0x0000000024087348 */ /* 0x007fea0003c00000 */
[----:B------:R3:W4:Y:S02]  /*4f00*/  SHFL.IDX P2, R36, R34, R32, R30 ;  /* 0x0000002022247389 */ /* 0x000724000004001e */
[----:B01234-:R-:W-:Y:S05]  /*4f10*/  ENDCOLLECTIVE ;  /* 0x000000000000791b */ /* 0x01ffea0003800000 */
.L_x_307:
[----:B------:R-:W-:Y:S05]  /*4f20*/  BSYNC B6 ;  /* 0x0000000000067941 */ /* 0x000fea0003800000 */
.L_x_306:
[----:B------:R-:W-:Y:S01]  /*4f30*/  IMAD.MOV.U32 R3, RZ, RZ, R36 ;  /* 0x000000ffff037224 */ /* 0x000fe200078e0024 */
[----:B------:R-:W-:Y:S06]  /*4f40*/  BRA `(.L_x_308) ;  /* 0xffffffc800d47947 */ /* 0x000fec000383ffff */
.L_x_145:
[----:B------:R-:W-:Y:S01]  /*4f50*/  HFMA2 R30, -RZ, RZ, 0, 1.847743988037109375e-06 ;  /* 0x0000001fff1e7431 */ /* 0x000fe200000001ff */
[----:B------:R-:W-:Y:S01]  /*4f60*/  BSSY B6, `(.L_x_309) ;  /* 0x0000006000067945 */ /* 0x000fe20003800000 */
[----:B------:R-:W-:Y:S01]  /*4f70*/  MOV R34, R24 ;  /* 0x0000001800227202 */ /* 0x000fe20000000f00 */
[----:B------:R-:W-:-:S07]  /*4f80*/  IMAD.MOV.U32 R32, RZ, RZ, R2 ;  /* 0x000000ffff207224 */ /* 0x000fce00078e0002 */
[----:B012---:R-:W-:Y:S05]  /*4f90*/  WARPSYNC.COLLECTIVE R36, `(.L_x_310) ;  /* 0x0000000024087348 */ /* 0x007fea0003c00000 */
[----:B------:R3:W4:Y:S02]  /*4fa0*/  SHFL.IDX P2, R36, R34, R32, R30 ;  /* 0x0000002022247389 */ /* 0x000724000004001e */
[----:B01234-:R-:W-:Y:S05]  /*4fb0*/  ENDCOLLECTIVE ;  /* 0x000000000000791b */ /* 0x01ffea0003800000 */
.L_x_310:
[----:B------:R-:W-:Y:S05]  /*4fc0*/  BSYNC B6 ;  /* 0x0000000000067941 */ /* 0x000fea0003800000 */
.L_x_309:
[----:B------:R-:W-:Y:S01]  /*4fd0*/  IMAD.MOV.U32 R3, RZ, RZ, R36 ;  /* 0x000000ffff037224 */ /* 0x000fe200078e0024 */
[----:B------:R-:W-:Y:S06]  /*4fe0*/  BRA `(.L_x_311) ;  /* 0xffffffc800c47947 */ /* 0x000fec000383ffff */
.L_x_147:
[----:B------:R-:W-:Y:S01]  /*4ff0*/  HFMA2 R30, -RZ, RZ, 0, 1.847743988037109375e-06 ;  /* 0x0000001fff1e7431 */ /* 0x000fe200000001ff */
[----:B------:R-:W-:Y:S01]  /*5000*/  BSSY B6, `(.L_x_312) ;  /* 0x0000006000067945 */ /* 0x000fe20003800000 */
[----:B------:R-:W-:Y:S01]  /*5010*/  MOV R34, R22 ;  /* 0x0000001600227202 */ /* 0x000fe20000000f00 */
[----:B------:R-:W-:-:S07]  /*5020*/  IMAD.MOV.U32 R32, RZ, RZ, R2 ;  /* 0x000000ffff207224 */ /* 0x000fce00078e0002 */
[----:B0123--:R-:W-:Y:S05]  /*5030*/  WARPSYNC.COLLECTIVE R36, `(.L_x_313) ;  /* 0x0000000024087348 */ /* 0x00ffea0003c00000 */
[----:B------:R4:W0:Y:S02]  /*5040*/  SHFL.IDX P2, R36, R34, R32, R30 ;  /* 0x0000002022247389 */ /* 0x000824000004001e */
[----:B01234-:R-:W-:Y:S05]  /*5050*/  ENDCOLLECTIVE ;  /* 0x000000000000791b */ /* 0x01ffea0003800000 */
.L_x_313:
[----:B------:R-:W-:Y:S05]  /*5060*/  BSYNC B6 ;  /* 0x0000000000067941 */ /* 0x000fea0003800000 */
.L_x_312:
[----:B------:R-:W-:Y:S01]  /*5070*/  IMAD.MOV.U32 R3, RZ, RZ, R36 ;  /* 0x000000ffff037224 */ /* 0x000fe200078e0024 */
[----:B------:R-:W-:Y:S06]  /*5080*/  BRA `(.L_x_314) ;  /* 0xffffffc800b47947 */ /* 0x000fec000383ffff */
.L_x_149:
[----:B------:R-:W-:Y:S01]  /*5090*/  HFMA2 R30, -RZ, RZ, 0, 1.847743988037109375e-06 ;  /* 0x0000001fff1e7431 */ /* 0x000fe200000001ff */
[----:B------:R-:W-:Y:S01]  /*50a0*/  BSSY B6, `(.L_x_315) ;  /* 0x0000006000067945 */ /* 0x000fe20003800000 */
[----:B------:R-:W-:Y:S01]  /*50b0*/  MOV R34, R20 ;  /* 0x0000001400227202 */ /* 0x000fe20000000f00 */
[----:B------:R-:W-:-:S07]  /*50c0*/  IMAD.MOV.U32 R32, RZ, RZ, R2 ;  /* 0x000000ffff207224 */ /* 0x000fce00078e0002 */
[----:B0123--:R-:W-:Y:S05]  /*50d0*/  WARPSYNC.COLLECTIVE R36, `(.L_x_316) ;  /* 0x0000000024087348 */ /* 0x00ffea0003c00000 */
[----:B------:R4:W0:Y:S02]  /*50e0*/  SHFL.IDX P2, R36, R34, R32, R30 ;  /* 0x0000002022247389 */ /* 0x000824000004001e */
[----:B01234-:R-:W-:Y:S05]  /*50f0*/  ENDCOLLECTIVE ;  /* 0x000000000000791b */ /* 0x01ffea0003800000 */
.L_x_316:
[----:B------:R-:W-:Y:S05]  /*5100*/  BSYNC B6 ;  /* 0x0000000000067941 */ /* 0x000fea0003800000 */
.L_x_315:
[----:B------:R-:W-:Y:S01]  /*5110*/  IMAD.MOV.U32 R3, RZ, RZ, R36 ;  /* 0x000000ffff037224 */ /* 0x000fe200078e0024 */
[----:B------:R-:W-:Y:S06]  /*5120*/  BRA `(.L_x_317) ;  /* 0xffffffc800a47947 */ /* 0x000fec000383ffff */
.L_x_151:
[----:B------:R-:W-:Y:S01]  /*5130*/  HFMA2 R30, -RZ, RZ, 0, 1.847743988037109375e-06 ;  /* 0x0000001fff1e7431 */ /* 0x000fe200000001ff */
[----:B------:R-:W-:Y:S01]  /*5140*/  BSSY B6, `(.L_x_318) ;  /* 0x0000006000067945 */ /* 0x000fe20003800000 */
[----:B------:R-:W-:Y:S01]  /*5150*/  MOV R34, R18 ;  /* 0x0000001200227202 */ /* 0x000fe20000000f00 */
[----:B------:R-:W-:-:S07]  /*5160*/  IMAD.MOV.U32 R32, RZ, RZ, R2 ;  /* 0x000000ffff207224 */ /* 0x000fce00078e0002 */
[----:B01234-:R-:W-:Y:S05]  /*5170*/  WARPSYNC.COLLECTIVE R36, `(.L_x_319) ;  /* 0x0000000024087348 */ /* 0x01ffea0003c00000 */
[----:B------:R0:W0:Y:S02]  /*5180*/  SHFL.IDX P2, R36, R34, R32, R30 ;  /* 0x0000002022247389 */ /* 0x000024000004001e */
[----:B01234-:R-:W-:Y:S05]  /*5190*/  ENDCOLLECTIVE ;  /* 0x000000000000791b */ /* 0x01ffea0003800000 */
.L_x_319:
[----:B------:R-:W-:Y:S05]  /*51a0*/  BSYNC B6 ;  /* 0x0000000000067941 */ /* 0x000fea0003800000 */
.L_x_318:
[----:B------:R-:W-:Y:S01]  /*51b0*/  IMAD.MOV.U32 R3, RZ, RZ, R36 ;  /* 0x000000ffff037224 */ /* 0x000fe200078e0024 */
[----:B------:R-:W-:Y:S06]  /*51c0*/  BRA `(.L_x_320) ;  /* 0xffffffc800987947 */ /* 0x000fec000383ffff */
.L_x_152:
[----:B------:R-:W-:Y:S01]  /*51d0*/  HFMA2 R30, -RZ, RZ, 0, 1.847743988037109375e-06 ;  /* 0x0000001fff1e7431 */ /* 0x000fe200000001ff */
[----:B------:R-:W-:Y:S01]  /*51e0*/  BSSY B6, `(.L_x_321) ;  /* 0x0000006000067945 */ /* 0x000fe20003800000 */
[----:B------:R-:W-:Y:S01]  /*51f0*/  MOV R34, R16 ;  /* 0x0000001000227202 */ /* 0x000fe20000000f00 */
[----:B------:R-:W-:-:S07]  /*5200*/  IMAD.MOV.U32 R32, RZ, RZ, R2 ;  /* 0x000000ffff207224 */ /* 0x000fce00078e0002 */
[----:B01234-:R-:W-:Y:S05]  /*5210*/  WARPSYNC.COLLECTIVE R36, `(.L_x_322) ;  /* 0x0000000024087348 */ /* 0x01ffea0003c00000 */
[----:B------:R0:W0:Y:S02]  /*5220*/  SHFL.IDX P2, R36, R34, R32, R30 ;  /* 0x0000002022247389 */ /* 0x000024000004001e */
[----:B01234-:R-:W-:Y:S05]  /*5230*/  ENDCOLLECTIVE ;  /* 0x000000000000791b */ /* 0x01ffea0003800000 */
.L_x_322:
[----:B------:R-:W-:Y:S05]  /*5240*/  BSYNC B6 ;  /* 0x0000000000067941 */ /* 0x000fea0003800000 */
.L_x_321:
[----:B------:R-:W-:Y:S01]  /*5250*/  IMAD.MOV.U32 R3, RZ, RZ, R36 ;  /* 0x000000ffff037224 */ /* 0x000fe200078e0024 */
[----:B------:R-:W-:Y:S06]  /*5260*/  BRA `(.L_x_323) ;  /* 0xffffffc800907947 */ /* 0x000fec000383ffff */
.L_x_155:
[----:B------:R-:W-:Y:S01]  /*5270*/  HFMA2 R30, -RZ, RZ, 0, 1.847743988037109375e-06 ;  /* 0x0000001fff1e7431 */ /* 0x000fe200000001ff */
[----:B------:R-:W-:Y:S01]  /*5280*/  BSSY B6, `(.L_x_324) ;  /* 0x0000006000067945 */ /* 0x000fe20003800000 */
[----:B------:R-:W-:Y:S01]  /*5290*/  MOV R34, R14 ;  /* 0x0000000e00227202 */ /* 0x000fe20000000f00 */
[----:B------:R-:W-:-:S07]  /*52a0*/  IMAD.MOV.U32 R32, RZ, RZ, R2 ;  /* 0x000000ffff207224 */ /* 0x000fce00078e0002 */
[----:B01234-:R-:W-:Y:S05]  /*52b0*/  WARPSYNC.COLLECTIVE R36, `(.L_x_325) ;  /* 0x0000000024087348 */ /* 0x01ffea0003c00000 */
[----:B------:R0:W0:Y:S02]  /*52c0*/  SHFL.IDX P2, R36, R34, R32, R30 ;  /* 0x0000002022247389 */ /* 0x000024000004001e */
[----:B01234-:R-:W-:Y:S05]  /*52d0*/  ENDCOLLECTIVE ;  /* 0x000000000000791b */ /* 0x01ffea0003800000 */
.L_x_325:
[----:B------:R-:W-:Y:S05]  /*52e0*/  BSYNC B6 ;  /* 0x0000000000067941 */ /* 0x000fea0003800000 */
.L_x_324:
[----:B------:R-:W-:Y:S01]  /*52f0*/  IMAD.MOV.U32 R3, RZ, RZ, R36 ;  /* 0x000000ffff037224 */ /* 0x000fe200078e0024 */
[----:B------:R-:W-:Y:S06]  /*5300*/  BRA `(.L_x_326) ;  /* 0xffffffc800887947 */ /* 0x000fec000383ffff */
.L_x_156:
[----:B------:R-:W-:Y:S01]  /*5310*/  HFMA2 R30, -RZ, RZ, 0, 1.847743988037109375e-06 ;  /* 0x0000001fff1e7431 */ /* 0x000fe200000001ff */
[----:B------:R-:W-:Y:S01]  /*5320*/  BSSY B6, `(.L_x_327) ;  /* 0x0000006000067945 */ /* 0x000fe20003800000 */
[----:B------:R-:W-:Y:S01]  /*5330*/  MOV R34, R12 ;  /* 0x0000000c00227202 */ /* 0x000fe20000000f00 */
[----:B------:R-:W-:-:S07]  /*5340*/  IMAD.MOV.U32 R32, RZ, RZ, R2 ;  /* 0x000000ffff207224 */ /* 0x000fce00078e0002 */
[----:B-1234-:R-:W-:Y:S05]  /*5350*/  WARPSYNC.COLLECTIVE R36, `(.L_x_328) ;  /* 0x0000000024087348 */ /* 0x01efea0003c00000 */
[----:B------:R0:W0:Y:S02]  /*5360*/  SHFL.IDX P2, R36, R34, R32, R30 ;  /* 0x0000002022247389 */ /* 0x000024000004001e */
[----:B01234-:R-:W-:Y:S05]  /*5370*/  ENDCOLLECTIVE ;  /* 0x000000000000791b */ /* 0x01ffea0003800000 */
.L_x_328:
[----:B------:R-:W-:Y:S05]  /*5380*/  BSYNC B6 ;  /* 0x0000000000067941 */ /* 0x000fea0003800000 */
.L_x_327:
[----:B------:R-:W-:Y:S01]  /*5390*/  IMAD.MOV.U32 R4, RZ, RZ, R36 ;  /* 0x000000ffff047224 */ /* 0x000fe200078e0024 */
[----:B------:R-:W-:Y:S06]  /*53a0*/  BRA `(.L_x_329) ;  /* 0xffffffc800747947 */ /* 0x000fec000383ffff */
.L_x_160:
[----:B------:R-:W-:Y:S01]  /*53b0*/  HFMA2 R30, -RZ, RZ, 0, 1.847743988037109375e-06 ;  /* 0x0000001fff1e7431 */ /* 0x000fe200000001ff */
[----:B------:R-:W-:Y:S01]  /*53c0*/  BSSY B7, `(.L_x_330) ;  /* 0x0000006000077945 */ /* 0x000fe20003800000 */
[----:B------:R-:W-:Y:S01]  /*53d0*/  MOV R34, R10 ;  /* 0x0000000a00227202 */ /* 0x000fe20000000f00 */
[----:B------:R-:W-:-:S07]  /*53e0*/  IMAD.MOV.U32 R32, RZ, RZ, R2 ;  /* 0x000000ffff207224 */ /* 0x000fce00078e0002 */
[----:B01234-:R-:W-:Y:S05]  /*53f0*/  WARPSYNC.COLLECTIVE R36, `(.L_x_331) ;  /* 0x0000000024087348 */ /* 0x01ffea0003c00000 */
[----:B------:R0:W0:Y:S02]  /*5400*/  SHFL.IDX P2, R36, R34, R32, R30 ;  /* 0x0000002022247389 */ /* 0x000024000004001e */
[----:B01234-:R-:W-:Y:S05]  /*5410*/  ENDCOLLECTIVE ;  /* 0x000000000000791b */ /* 0x01ffea0003800000 */
.L_x_331:
[----:B------:R-:W-:Y:S05]  /*5420*/  BSYNC B7 ;  /* 0x0000000000077941 */ /* 0x000fea0003800000 */
.L_x_330:
[----:B------:R-:W-:Y:S01]  /*5430*/  IMAD.MOV.U32 R3, RZ, RZ, R36 ;  /* 0x000000ffff037224 */ /* 0x000fe200078e0024 */
[----:B------:R-:W-:Y:S06]  /*5440*/  BRA `(.L_x_332) ;  /* 0xffffffc800707947 */ /* 0x000fec000383ffff */
.L_x_162:
[----:B------:R-:W-:Y:S01]  /*5450*/  HFMA2 R30, -RZ, RZ, 0, 1.847743988037109375e-06 ;  /* 0x0000001fff1e7431 */ /* 0x000fe200000001ff */
[----:B------:R-:W-:Y:S01]  /*5460*/  BSSY B7, `(.L_x_333) ;  /* 0x0000006000077945 */ /* 0x000fe20003800000 */
[----:B------:R-:W-:Y:S01]  /*5470*/  MOV R34, R8 ;  /* 0x0000000800227202 */ /* 0x000fe20000000f00 */
[----:B------:R-:W-:-:S07]  /*5480*/  IMAD.MOV.U32 R32, RZ, RZ, R2 ;  /* 0x000000ffff207224 */ /* 0x000fce00078e0002 */
[----:B-1234-:R-:W-:Y:S05]  /*5490*/  WARPSYNC.COLLECTIVE R36, `(.L_x_334) ;  /* 0x0000000024087348 */ /* 0x01efea0003c00000 */
[----:B------:R0:W0:Y:S02]  /*54a0*/  SHFL.IDX P2, R36, R34, R32, R30 ;  /* 0x0000002022247389 */ /* 0x000024000004001e */
[----:B01234-:R-:W-:Y:S05]  /*54b0*/  ENDCOLLECTIVE ;  /* 0x000000000000791b */ /* 0x01ffea0003800000 */
.L_x_334:
[----:B------:R-:W-:Y:S05]  /*54c0*/  BSYNC B7 ;  /* 0x0000000000077941 */ /* 0x000fea0003800000 */
.L_x_333:
[----:B------:R-:W-:Y:S01]  /*54d0*/  IMAD.MOV.U32 R3, RZ, RZ, R36 ;  /* 0x000000ffff037224 */ /* 0x000fe200078e0024 */
[----:B------:R-:W-:Y:S06]  /*54e0*/  BRA `(.L_x_335) ;  /* 0xffffffc800607947 */ /* 0x000fec000383ffff */
.L_x_164:
[----:B------:R-:W-:Y:S01]  /*54f0*/  HFMA2 R30, -RZ, RZ, 0, 1.847743988037109375e-06 ;  /* 0x0000001fff1e7431 */ /* 0x000fe200000001ff */
[----:B------:R-:W-:Y:S01]  /*5500*/  BSSY B7, `(.L_x_336) ;  /* 0x0000006000077945 */ /* 0x000fe20003800000 */
[----:B------:R-:W-:Y:S01]  /*5510*/  MOV R34, R6 ;  /* 0x0000000600227202 */ /* 0x000fe20000000f00 */
[----:B------:R-:W-:-:S07]  /*5520*/  IMAD.MOV.U32 R32, RZ, RZ, R2 ;  /* 0x000000ffff207224 */ /* 0x000fce00078e0002 */
[----:B01234-:R-:W-:Y:S05]  /*5530*/  WARPSYNC.COLLECTIVE R36, `(.L_x_337) ;  /* 0x0000000024087348 */ /* 0x01ffea0003c00000 */
[----:B------:R0:W0:Y:S02]  /*5540*/  SHFL.IDX P2, R36, R34, R32, R30 ;  /* 0x0000002022247389 */ /* 0x000024000004001e */
[----:B01234-:R-:W-:Y:S05]  /*5550*/  ENDCOLLECTIVE ;  /* 0x000000000000791b */ /* 0x01ffea0003800000 */
.L_x_337:
[----:B------:R-:W-:Y:S05]  /*5560*/  BSYNC B7 ;  /* 0x0000000000077941 */ /* 0x000fea0003800000 */
.L_x_336:
[----:B------:R-:W-:Y:S01]  /*5570*/  IMAD.MOV.U32 R3, RZ, RZ, R36 ;  /* 0x000000ffff037224 */ /* 0x000fe200078e0024 */
[----:B------:R-:W-:Y:S06]  /*5580*/  BRA `(.L_x_338) ;  /* 0xffffffc800507947 */ /* 0x000fec000383ffff */
.L_x_166:
[----:B------:R-:W-:Y:S01]  /*5590*/  HFMA2 R30, -RZ, RZ, 0, 1.847743988037109375e-06 ;  /* 0x0000001fff1e7431 */ /* 0x000fe200000001ff */
[----:B------:R-:W-:Y:S01]  /*55a0*/  BSSY B7, `(.L_x_339) ;  /* 0x0000006000077945 */ /* 0x000fe20003800000 */
[----:B------:R-:W-:Y:S01]  /*55b0*/  MOV R34, R43 ;  /* 0x0000002b00227202 */ /* 0x000fe20000000f00 */
[----:B------:R-:W-:-:S07]  /*55c0*/  IMAD.MOV.U32 R32, RZ, RZ, R2 ;  /* 0x000000ffff207224 */ /* 0x000fce00078e0002 */
[----:B-1234-:R-:W-:Y:S05]  /*55d0*/  WARPSYNC.COLLECTIVE R36, `(.L_x_340) ;  /* 0x0000000024087348 */ /* 0x01efea0003c00000 */
[----:B------:R0:W0:Y:S02]  /*55e0*/  SHFL.IDX P2, R36, R34, R32, R30 ;  /* 0x0000002022247389 */ /* 0x000024000004001e */
[----:B01234-:R-:W-:Y:S05]  /*55f0*/  ENDCOLLECTIVE ;  /* 0x000000000000791b */ /* 0x01ffea0003800000 */
.L_x_340:
[----:B------:R-:W-:Y:S05]  /*5600*/  BSYNC B7 ;  /* 0x0000000000077941 */ /* 0x000fea0003800000 */
.L_x_339:
[----:B------:R-:W-:Y:S01]  /*5610*/  IMAD.MOV.U32 R3, RZ, RZ, R36 ;  /* 0x000000ffff037224 */ /* 0x000fe200078e0024 */
[----:B------:R-:W-:Y:S06]  /*5620*/  BRA `(.L_x_341) ;  /* 0xffffffc800407947 */ /* 0x000fec000383ffff */
.L_x_168:
[----:B------:R-:W-:Y:S01]  /*5630*/  HFMA2 R30, -RZ, RZ, 0, 1.847743988037109375e-06 ;  /* 0x0000001fff1e7431 */ /* 0x000fe200000001ff */
[----:B------:R-:W-:Y:S01]  /*5640*/  BSSY B7, `(.L_x_342) ;  /* 0x0000006000077945 */ /* 0x000fe20003800000 */
[----:B------:R-:W-:Y:S01]  /*5650*/  MOV R34, R45 ;  /* 0x0000002d00227202 */ /* 0x000fe20000000f00 */
[----:B------:R-:W-:-:S07]  /*5660*/  IMAD.MOV.U32 R32, RZ, RZ, R2 ;  /* 0x000000ffff207224 */ /* 0x000fce00078e0002 */
[----:B01234-:R-:W-:Y:S05]  /*5670*/  WARPSYNC.COLLECTIVE R36, `(.L_x_343) ;  /* 0x0000000024087348 */ /* 0x01ffea0003c00000 */
[----:B------:R0:W0:Y:S02]  /*5680*/  SHFL.IDX P2, R36, R34, R32, R30 ;  /* 0x0000002022247389 */ /* 0x000024000004001e */
[----:B01234-:R-:W-:Y:S05]  /*5690*/  ENDCOLLECTIVE ;  /* 0x000000000000791b */ /* 0x01ffea0003800000 */
.L_x_343:
[----:B------:R-:W-:Y:S05]  /*56a0*/  BSYNC B7 ;  /* 0x0000000000077941 */ /* 0x000fea0003800000 */
.L_x_342:
[----:B------:R-:W-:Y:S01]  /*56b0*/  IMAD.MOV.U32 R3, RZ, RZ, R36 ;  /* 0x000000ffff037224 */ /* 0x000fe200078e0024 */
[----:B------:R-:W-:Y:S06]  /*56c0*/  BRA `(.L_x_344) ;  /* 0xffffffc800307947 */ /* 0x000fec000383ffff */
.L_x_170:
[----:B------:R-:W-:Y:S01]  /*56d0*/  HFMA2 R30, -RZ, RZ, 0, 1.847743988037109375e-06 ;  /* 0x0000001fff1e7431 */ /* 0x000fe200000001ff */
[----:B------:R-:W-:Y:S01]  /*56e0*/  BSSY B7, `(.L_x_345) ;  /* 0x0000006000077945 */ /* 0x000fe20003800000 */
[----:B------:R-:W-:Y:S01]  /*56f0*/  MOV R34, R41 ;  /* 0x0000002900227202 */ /* 0x000fe20000000f00 */
[----:B------:R-:W-:-:S07]  /*5700*/  IMAD.MOV.U32 R32, RZ, RZ, R2 ;  /* 0x000000ffff207224 */ /* 0x000fce00078e0002 */
[----:B-1234-:R-:W-:Y:S05]  /*5710*/  WARPSYNC.COLLECTIVE R36, `(.L_x_346) ;  /* 0x0000000024087348 */ /* 0x01efea0003c00000 */
[----:B------:R0:W0:Y:S02]  /*5720*/  SHFL.IDX P2, R36, R34, R32, R30 ;  /* 0x0000002022247389 */ /* 0x000024000004001e */
[----:B01234-:R-:W-:Y:S05]  /*5730*/  ENDCOLLECTIVE ;  /* 0x000000000000791b */ /* 0x01ffea0003800000 */
.L_x_346:
[----:B------:R-:W-:Y:S05]  /*5740*/  BSYNC B7 ;  /* 0x0000000000077941 */ /* 0x000fea0003800000 */
.L_x_345:
[----:B------:R-:W-:Y:S01]  /*5750*/  IMAD.MOV.U32 R3, RZ, RZ, R36 ;  /* 0x000000ffff037224 */ /* 0x000fe200078e0024 */
[----:B------:R-:W-:Y:S06]  /*5760*/  BRA `(.L_x_347) ;  /* 0xffffffc800207947 */ /* 0x000fec000383ffff */
.L_x_172:
[----:B------:R-:W-:Y:S01]  /*5770*/  HFMA2 R30, -RZ, RZ, 0, 1.847743988037109375e-06 ;  /* 0x0000001fff1e7431 */ /* 0x000fe200000001ff */
[----:B------:R-:W-:Y:S01]  /*5780*/  BSSY B7, `(.L_x_348) ;  /* 0x0000006000077945 */ /* 0x000fe20003800000 */
[----:B------:R-:W-:Y:S01]  /*5790*/  MOV R34, R37 ;  /* 0x0000002500227202 */ /* 0x000fe20000000f00 */
[----:B------:R-:W-:-:S07]  /*57a0*/  IMAD.MOV.U32 R32, RZ, RZ, R2 ;  /* 0x000000ffff207224 */ /* 0x000fce00078e0002 */
[----:B01234-:R-:W-:Y:S05]  /*57b0*/  WARPSYNC.COLLECTIVE R36, `(.L_x_349) ;  /* 0x0000000024087348 */ /* 0x01ffea0003c00000 */
[----:B------:R0:W0:Y:S02]  /*57c0*/  SHFL.IDX P2, R36, R34, R32, R30 ;  /* 0x0000002022247389 */ /* 0x000024000004001e */
[----:B01234-:R-:W-:Y:S05]  /*57d0*/  ENDCOLLECTIVE ;  /* 0x000000000000791b */ /* 0x01ffea0003800000 */
.L_x_349:
[----:B------:R-:W-:Y:S05]  /*57e0*/  BSYNC B7 ;  /* 0x0000000000077941 */ /* 0x000fea0003800000 */
.L_x_348:
[----:B------:R-:W-:Y:S01]  /*57f0*/  IMAD.MOV.U32 R3, RZ, RZ, R36 ;  /* 0x000000ffff037224 */ /* 0x000fe200078e0024 */
[----:B------:R-:W-:Y:S06]  /*5800*/  BRA `(.L_x_350) ;  /* 0xffffffc800107947 */ /* 0x000fec000383ffff */
.L_x_174:
[----:B------:R-:W-:Y:S01]  /*5810*/  HFMA2 R30, -RZ, RZ, 0, 1.847743988037109375e-06 ;  /* 0x0000001fff1e7431 */ /* 0x000fe200000001ff */
[----:B------:R-:W-:Y:S01]  /*5820*/  BSSY B7, `(.L_x_351) ;  /* 0x0000006000077945 */ /* 0x000fe20003800000 */
[----:B------:R-:W-:Y:S01]  /*5830*/  MOV R34, R35 ;  /* 0x0000002300227202 */ /* 0x000fe20000000f00 */
[----:B------:R-:W-:-:S07]  /*5840*/  IMAD.MOV.U32 R32, RZ, RZ, R2 ;  /* 0x000000ffff207224 */ /* 0x000fce00078e0002 */
[----:B-1234-:R-:W-:Y:S05]  /*5850*/  WARPSYNC.COLLECTIVE R36, `(.L_x_352) ;  /* 0x0000000024087348 */ /* 0x01efea0003c00000 */
[----:B------:R0:W0:Y:S02]  /*5860*/  SHFL.IDX P2, R36, R34, R32, R30 ;  /* 0x0000002022247389 */ /* 0x000024000004001e */
[----:B01234-:R-:W-:Y:S05]  /*5870*/  ENDCOLLECTIVE ;  /* 0x000000000000791b */ /* 0x01ffea0003800000 */
.L_x_352:
[----:B------:R-:W-:Y:S05]  /*5880*/  BSYNC B7 ;  /* 0x0000000000077941 */ /* 0x000fea0003800000 */
.L_x_351:
[----:B------:R-:W-:Y:S01]  /*5890*/  IMAD.MOV.U32 R3, RZ, RZ, R36 ;  /* 0x000000ffff037224 */ /* 0x000fe200078e0024 */
[----:B------:R-:W-:Y:S06]  /*58a0*/  BRA `(.L_x_353) ;  /* 0xffffffc800007947 */ /* 0x000fec000383ffff */
.L_x_176:
[----:B------:R-:W-:Y:S01]  /*58b0*/  HFMA2 R30, -RZ, RZ, 0, 1.847743988037109375e-06 ;  /* 0x0000001fff1e7431 */ /* 0x000fe200000001ff */
[----:B------:R-:W-:Y:S01]  /*58c0*/  BSSY B7, `(.L_x_354) ;  /* 0x0000006000077945 */ /* 0x000fe20003800000 */
[----:B------:R-:W-:Y:S01]  /*58d0*/  MOV R34, R31 ;  /* 0x0000001f00227202 */ /* 0x000fe20000000f00 */
[----:B------:R-:W-:-:S07]  /*58e0*/  IMAD.MOV.U32 R32, RZ, RZ, R2 ;  /* 0x000000ffff207224 */ /* 0x000fce00078e0002 */
[----:B01234-:R-:W-:Y:S05]  /*58f0*/  WARPSYNC.COLLECTIVE R36, `(.L_x_355) ;  /* 0x0000000024087348 */ /* 0x01ffea0003c00000 */
[----:B------:R0:W0:Y:S02]  /*5900*/  SHFL.IDX P2, R36, R34, R32, R30 ;  /* 0x0000002022247389 */ /* 0x000024000004001e */
[----:B01234-:R-:W-:Y:S05]  /*5910*/  ENDCOLLECTIVE ;  /* 0x000000000000791b */ /* 0x01ffea0003800000 */
.L_x_355:
[----:B------:R-:W-:Y:S05]  /*5920*/  BSYNC B7 ;  /* 0x0000000000077941 */ /* 0x000fea0003800000 */
.L_x_354:
[----:B------:R-:W-:Y:S01]  /*5930*/  IMAD.MOV.U32 R3, RZ, RZ, R36 ;  /* 0x000000ffff037224 */ /* 0x000fe200078e0024 */
[----:B------:R-:W-:Y:S06]  /*5940*/  BRA `(.L_x_356) ;  /* 0xffffffc400f07947 */ /* 0x000fec000383ffff */
.L_x_178:
[----:B------:R-:W-:Y:S01]  /*5950*/  HFMA2 R30, -RZ, RZ, 0, 1.847743988037109375e-06 ;  /* 0x0000001fff1e7431 */ /* 0x000fe200000001ff */
[----:B------:R-:W-:Y:S01]  /*5960*/  BSSY B7, `(.L_x_357) ;  /* 0x0000006000077945 */ /* 0x000fe20003800000 */
[----:B------:R-:W-:Y:S01]  /*5970*/  MOV R34, R33 ;  /* 0x0000002100227202 */ /* 0x000fe20000000f00 */
[----:B------:R-:W-:-:S07]  /*5980*/  IMAD.MOV.U32 R32, RZ, RZ, R2 ;  /* 0x000000ffff207224 */ /* 0x000fce00078e0002 */
[----:B-1234-:R-:W-:Y:S05]  /*5990*/  WARPSYNC.COLLECTIVE R36, `(.L_x_358) ;  /* 0x0000000024087348 */ /* 0x01efea0003c00000 */
[----:B------:R0:W0:Y:S02]  /*59a0*/  SHFL.IDX P2, R36, R34, R32, R30 ;  /* 0x0000002022247389 */ /* 0x000024000004001e */
[----:B01234-:R-:W-:Y:S05]  /*59b0*/  ENDCOLLECTIVE ;  /* 0x000000000000791b */ /* 0x01ffea0003800000 */
.L_x_358:
[----:B------:R-:W-:Y:S05]  /*59c0*/  BSYNC B7 ;  /* 0x0000000000077941 */ /* 0x000fea0003800000 */
.L_x_357:
[----:B------:R-:W-:Y:S01]  /*59d0*/  IMAD.MOV.U32 R3, RZ, RZ, R36 ;  /* 0x000000ffff037224 */ /* 0x000fe200078e0024 */
[----:B------:R-:W-:Y:S06]  /*59e0*/  BRA `(.L_x_359) ;  /* 0xffffffc400e07947 */ /* 0x000fec000383ffff */
.L_x_180:
[----:B------:R-:W-:Y:S01]  /*59f0*/  HFMA2 R30, -RZ, RZ, 0, 1.847743988037109375e-06 ;  /* 0x0000001fff1e7431 */ /* 0x000fe200000001ff */
[----:B------:R-:W-:Y:S01]  /*5a00*/  BSSY B7, `(.L_x_360) ;  /* 0x0000006000077945 */ /* 0x000fe20003800000 */
[----:B------:R-:W-:Y:S01]  /*5a10*/  MOV R34, R29 ;  /* 0x0000001d00227202 */ /* 0x000fe20000000f00 */
[----:B------:R-:W-:-:S07]  /*5a20*/  IMAD.MOV.U32 R32, RZ, RZ, R2 ;  /* 0x000000ffff207224 */ /* 0x000fce00078e0002 */
[----:B01234-:R-:W-:Y:S05]  /*5a30*/  WARPSYNC.COLLECTIVE R36, `(.L_x_361) ;  /* 0x0000000024087348 */ /* 0x01ffea0003c00000 */
[----:B------:R0:W0:Y:S02]  /*5a40*/  SHFL.IDX P2, R36, R34, R32, R30 ;  /* 0x0000002022247389 */ /* 0x000024000004001e */
[----:B01234-:R-:W-:Y:S05]  /*5a50*/  ENDCOLLECTIVE ;  /* 0x000000000000791b */ /* 0x01ffea0003800000 */
.L_x_361:
[----:B------:R-:W-:Y:S05]  /*5a60*/  BSYNC B7 ;  /* 0x0000000000077941 */ /* 0x000fea0003800000 */
.L_x_360:
[----:B------:R-:W-:Y:S01]  /*5a70*/  IMAD.MOV.U32 R3, RZ, RZ, R36 ;  /* 0x000000ffff037224 */ /* 0x000fe200078e0024 */
[----:B------:R-:W-:Y:S06]  /*5a80*/  BRA `(.L_x_362) ;  /* 0xffffffc400d07947 */ /* 0x000fec000383ffff */
.L_x_182:
[----:B------:R-:W-:Y:S01]  /*5a90*/  BSSY B7, `(.L_x_363) ;  /* 0x0000007000077945 */ /* 0x000fe20003800000 */
[----:B------:R-:W-:Y:S01]  /*5aa0*/  MOV R34, R25 ;  /* 0x0000001900227202 */ /* 0x000fe20000000f00 */
[----:B------:R-:W-:Y:S01]  /*5ab0*/  IMAD.MOV.U32 R30, RZ, RZ, 0x1f ;  /* 0x0000001fff1e7424 */ /* 0x000fe200078e00ff */
[----:B------:R-:W-:-:S07]  /*5ac0*/  MOV R32, R2 ;  /* 0x0000000200207202 */ /* 0x000fce0000000f00 */
[----:B-1234-:R-:W-:Y:S05]  /*5ad0*/  WARPSYNC.COLLECTIVE R36, `(.L_x_364) ;  /* 0x0000000024087348 */ /* 0x01efea0003c00000 */
[----:B------:R0:W0:Y:S02]  /*5ae0*/  SHFL.IDX P2, R36, R34, R32, R30 ;  /* 0x0000002022247389 */ /* 0x000024000004001e */
[----:B01234-:R-:W-:Y:S05]  /*5af0*/  ENDCOLLECTIVE ;  /* 0x000000000000791b */ /* 0x01ffea0003800000 */
.L_x_364:
[----:B------:R-:W-:Y:S05]  /*5b00*/  BSYNC B7 ;  /* 0x0000000000077941 */ /* 0x000fea0003800000 */
.L_x_363:
[----:B------:R-:W-:Y:S01]  /*5b10*/  MOV R3, R36 ;  /* 0x0000002400037202 */ /* 0x000fe20000000f00 */
[----:B------:R-:W-:Y:S06]  /*5b20*/  BRA `(.L_x_365) ;  /* 0xffffffc400c07947 */ /* 0x000fec000383ffff */
.L_x_184:
[----:B------:R-:W-:Y:S01]  /*5b30*/  HFMA2 R30, -RZ, RZ, 0, 1.847743988037109375e-06 ;  /* 0x0000001fff1e7431 */ /* 0x000fe200000001ff */
[----:B------:R-:W-:Y:S01]  /*5b40*/  BSSY B7, `(.L_x_366) ;  /* 0x0000006000077945 */ /* 0x000fe20003800000 */
[----:B------:R-:W-:Y:S01]  /*5b50*/  MOV R34, R27 ;  /* 0x0000001b00227202 */ /* 0x000fe20000000f00 */
[----:B------:R-:W-:-:S07]  /*5b60*/  IMAD.MOV.U32 R32, RZ, RZ, R2 ;  /* 0x000000ffff207224 */ /* 0x000fce00078e0002 */
[----:B01234-:R-:W-:Y:S05]  /*5b70*/  WARPSYNC.COLLECTIVE R36, `(.L_x_367) ;  /* 0x0000000024087348 */ /* 0x01ffea0003c00000 */
[----:B------:R0:W0:Y:S02]  /*5b80*/  SHFL.IDX P2, R36, R34, R32, R30 ;  /* 0x0000002022247389 */ /* 0x000024000004001e */
[----:B01234-:R-:W-:Y:S05]  /*5b90*/  ENDCOLLECTIVE ;  /* 0x000000000000791b */ /* 0x01ffea0003800000 */
.L_x_367:
[----:B------:R-:W-:Y:S05]  /*5ba0*/  BSYNC B7 ;  /* 0x0000000000077941 */ /* 0x000fea0003800000 */
.L_x_366:
[----:B------:R-:W-:Y:S01]  /*5bb0*/  MOV R3, R36 ;  /* 0x0000002400037202 */ /* 0x000fe20000000f00 */
[----:B------:R-:W-:Y:S06]  /*5bc0*/  BRA `(.L_x_368) ;  /* 0xffffffc400b07947 */ /* 0x000fec000383ffff */
.L_x_186:
[----:B------:R-:W-:Y:S01]  /*5bd0*/  HFMA2 R30, -RZ, RZ, 0, 1.847743988037109375e-06 ;  /* 0x0000001fff1e7431 */ /* 0x000fe200000001ff */
[----:B------:R-:W-:Y:S01]  /*5be0*/  BSSY B7, `(.L_x_369) ;  /* 0x0000006000077945 */ /* 0x000fe20003800000 */
[----:B------:R-:W-:Y:S01]  /*5bf0*/  IMAD.MOV.U32 R34, RZ, RZ, R23 ;  /* 0x000000ffff227224 */ /* 0x000fe200078e0017 */
[----:B------:R-:W-:-:S07]  /*5c00*/  MOV R32, R2 ;  /* 0x0000000200207202 */ /* 0x000fce0000000f00 */
[----:B-1234-:R-:W-:Y:S05]  /*5c10*/  WARPSYNC.COLLECTIVE R36, `(.L_x_370) ;  /* 0x0000000024087348 */ /* 0x01efea0003c00000 */
[----:B------:R0:W0:Y:S02]  /*5c20*/  SHFL.IDX P2, R36, R34, R32, R30 ;  /* 0x0000002022247389 */ /* 0x000024000004001e */
[----:B01234-:R-:W-:Y:S05]  /*5c30*/  ENDCOLLECTIVE ;  /* 0x000000000000791b */ /* 0x01ffea0003800000 */
.L_x_370:
[----:B------:R-:W-:Y:S05]  /*5c40*/  BSYNC B7 ;  /* 0x0000000000077941 */ /* 0x000fea0003800000 */
.L_x_369:
[----:B------:R-:W-:Y:S01]  /*5c50*/  IMAD.MOV.U32 R3, RZ, RZ, R36 ;  /* 0x000000ffff037224 */ /* 0x000fe200078e0024 */
[----:B------:R-:W-:Y:S06]  /*5c60*/  BRA `(.L_x_371) ;  /* 0xffffffc400a07947 */ /* 0x000fec000383ffff */
.L_x_188:
[----:B------:R-:W-:Y:S01]  /*5c70*/  BSSY B7, `(.L_x_372) ;  /* 0x0000007000077945 */ /* 0x000fe20003800000 */
[----:B------:R-:W-:Y:S01]  /*5c80*/  MOV R34, R21 ;  /* 0x0000001500227202 */ /* 0x000fe20000000f00 */
[----:B------:R-:W-:Y:S01]  /*5c90*/  IMAD.MOV.U32 R30, RZ, RZ, 0x1f ;  /* 0x0000001fff1e7424 */ /* 0x000fe200078e00ff */
[----:B------:R-:W-:-:S07]  /*5ca0*/  MOV R32, R2 ;  /* 0x0000000200207202 */ /* 0x000fce0000000f00 */
[----:B01234-:R-:W-:Y:S05]  /*5cb0*/  WARPSYNC.COLLECTIVE R36, `(.L_x_373) ;  /* 0x0000000024087348 */ /* 0x01ffea0003c00000 */
[----:B------:R0:W0:Y:S02]  /*5cc0*/  SHFL.IDX P2, R36, R34, R32, R30 ;  /* 0x0000002022247389 */ /* 0x000024000004001e */
[----:B01234-:R-:W-:Y:S05]  /*5cd0*/  ENDCOLLECTIVE ;  /* 0x000000000000791b */ /* 0x01ffea0003800000 */
.L_x_373:
[----:B------:R-:W-:Y:S05]  /*5ce0*/  BSYNC B7 ;  /* 0x0000000000077941 */ /* 0x000fea0003800000 */
.L_x_372:
[----:B------:R-:W-:Y:S01]  /*5cf0*/  MOV R3, R36 ;  /* 0x0000002400037202 */ /* 0x000fe20000000f00 */
[----:B------:R-:W-:Y:S06]  /*5d00*/  BRA `(.L_x_374) ;  /* 0xffffffc400907947 */ /* 0x000fec000383ffff */
.L_x_190:
[----:B------:R-:W-:Y:S01]  /*5d10*/  HFMA2 R30, -RZ, RZ, 0, 1.847743988037109375e-06 ;  /* 0x0000001fff1e7431 */ /* 0x000fe200000001ff */
[----:B------:R-:W-:Y:S01]  /*5d20*/  BSSY B7, `(.L_x_375) ;  /* 0x0000006000077945 */ /* 0x000fe20003800000 */
[----:B------:R-:W-:Y:S01]  /*5d30*/  MOV R34, R19 ;  /* 0x0000001300227202 */ /* 0x000fe20000000f00 */
[----:B------:R-:W-:-:S07]  /*5d40*/  IMAD.MOV.U32 R32, RZ, RZ, R2 ;  /* 0x000000ffff207224 */ /* 0x000fce00078e0002 */
[----:B-1234-:R-:W-:Y:S05]  /*5d50*/  WARPSYNC.COLLECTIVE R36, `(.L_x_376) ;  /* 0x0000000024087348 */ /* 0x01efea0003c00000 */
[----:B------:R0:W0:Y:S02]  /*5d60*/  SHFL.IDX P2, R36, R34, R32, R30 ;  /* 0x0000002022247389 */ /* 0x000024000004001e */
[----:B01234-:R-:W-:Y:S05]  /*5d70*/  ENDCOLLECTIVE ;  /* 0x000000000000791b */ /* 0x01ffea0003800000 */
.L_x_376:
[----:B------:R-:W-:Y:S05]  /*5d80*/  BSYNC B7 ;  /* 0x0000000000077941 */ /* 0x000fea0003800000 */
.L_x_375:
[----:B------:R-:W-:Y:S01]  /*5d90*/  MOV R3, R36 ;  /* 0x0000002400037202 */ /* 0x000fe20000000f00 */
[----:B------:R-:W-:Y:S06]  /*5da0*/  BRA `(.L_x_377) ;  /* 0xffffffc400807947 */ /* 0x000fec000383ffff */
.L_x_192:
[----:B------:R-:W-:Y:S01]  /*5db0*/  HFMA2 R30, -RZ, RZ, 0, 1.847743988037109375e-06 ;  /* 0x0000001fff1e7431 */ /* 0x000fe200000001ff */
[----:B------:R-:W-:Y:S01]  /*5dc0*/  BSSY B7, `(.L_x_378) ;  /* 0x0000006000077945 */ /* 0x000fe20003800000 */
[----:B------:R-:W-:Y:S01]  /*5dd0*/  IMAD.MOV.U32 R34, RZ, RZ, R17 ;  /* 0x000000ffff227224 */ /* 0x000fe200078e0011 */
[----:B------:R-:W-:-:S07]  /*5de0*/  MOV R32, R2 ;  /* 0x0000000200207202 */ /* 0x000fce0000000f00 */
[----:B01234-:R-:W-:Y:S05]  /*5df0*/  WARPSYNC.COLLECTIVE R36, `(.L_x_379) ;  /* 0x0000000024087348 */ /* 0x01ffea0003c00000 */
[----:B------:R0:W0:Y:S02]  /*5e00*/  SHFL.IDX P2, R36, R34, R32, R30 ;  /* 0x0000002022247389 */ /* 0x000024000004001e */
[----:B01234-:R-:W-:Y:S05]  /*5e10*/  ENDCOLLECTIVE ;  /* 0x000000000000791b */ /* 0x01ffea0003800000 */
.L_x_379:
[----:B------:R-:W-:Y:S05]  /*5e20*/  BSYNC B7 ;  /* 0x0000000000077941 */ /* 0x000fea0003800000 */
.L_x_378:
[----:B------:R-:W-:Y:S01]  /*5e30*/  IMAD.MOV.U32 R3, RZ, RZ, R36 ;  /* 0x000000ffff037224 */ /* 0x000fe200078e0024 */
[----:B------:R-:W-:Y:S06]  /*5e40*/  BRA `(.L_x_380) ;  /* 0xffffffc400707947 */ /* 0x000fec000383ffff */
.L_x_194:
[----:B------:R-:W-:Y:S01]  /*5e50*/  BSSY B7, `(.L_x_381) ;  /* 0x0000007000077945 */ /* 0x000fe20003800000 */
[----:B------:R-:W-:Y:S01]  /*5e60*/  MOV R34, R15 ;  /* 0x0000000f00227202 */ /* 0x000fe20000000f00 */
[----:B------:R-:W-:Y:S01]  /*5e70*/  IMAD.MOV.U32 R30, RZ, RZ, 0x1f ;  /* 0x0000001fff1e7424 */ /* 0x000fe200078e00ff */
[----:B------:R-:W-:-:S07]  /*5e80*/  MOV R32, R2 ;  /* 0x0000000200207202 */ /* 0x000fce0000000f00 */
[----:B-1234-:R-:W-:Y:S05]  /*5e90*/  WARPSYNC.COLLECTIVE R36, `(.L_x_382) ;  /* 0x0000000024087348 */ /* 0x01efea0003c00000 */
[----:B------:R0:W0:Y:S02]  /*5ea0*/  SHFL.IDX P2, R36, R34, R32, R30 ;  /* 0x0000002022247389 */ /* 0x000024000004001e */
[----:B01234-:R-:W-:Y:S05]  /*5eb0*/  ENDCOLLECTIVE ;  /* 0x000000000000791b */ /* 0x01ffea0003800000 */
.L_x_382:
[----:B------:R-:W-:Y:S05]  /*5ec0*/  BSYNC B7 ;  /* 0x0000000000077941 */ /* 0x000fea0003800000 */
.L_x_381:
[----:B------:R-:W-:Y:S01]  /*5ed0*/  MOV R3, R36 ;  /* 0x0000002400037202 */ /* 0x000fe20000000f00 */
[----:B------:R-:W-:Y:S06]  /*5ee0*/  BRA `(.L_x_383) ;  /* 0xffffffc400607947 */ /* 0x000fec000383ffff */
.L_x_196:
[----:B------:R-:W-:Y:S01]  /*5ef0*/  HFMA2 R30, -RZ, RZ, 0, 1.847743988037109375e-06 ;  /* 0x0000001fff1e7431 */ /* 0x000fe200000001ff */
[----:B------:R-:W-:Y:S01]  /*5f00*/  BSSY B7, `(.L_x_384) ;  /* 0x0000006000077945 */ /* 0x000fe20003800000 */
[----:B------:R-:W-:Y:S01]  /*5f10*/  MOV R34, R13 ;  /* 0x0000000d00227202 */ /* 0x000fe20000000f00 */
[----:B------:R-:W-:-:S07]  /*5f20*/  IMAD.MOV.U32 R32, RZ, RZ, R2 ;  /* 0x000000ffff207224 */ /* 0x000fce00078e0002 */
[----:B01234-:R-:W-:Y:S05]  /*5f30*/  WARPSYNC.COLLECTIVE R36, `(.L_x_385) ;  /* 0x0000000024087348 */ /* 0x01ffea0003c00000 */
[----:B------:R0:W0:Y:S02]  /*5f40*/  SHFL.IDX P2, R36, R34, R32, R30 ;  /* 0x0000002022247389 */ /* 0x000024000004001e */
[----:B01234-:R-:W-:Y:S05]  /*5f50*/  ENDCOLLECTIVE ;  /* 0x000000000000791b */ /* 0x01ffea0003800000 */
.L_x_385:
[----:B------:R-:W-:Y:S05]  /*5f60*/  BSYNC B7 ;  /* 0x0000000000077941 */ /* 0x000fea0003800000 */
.L_x_384:
[----:B------:R-:W-:Y:S01]  /*5f70*/  MOV R3, R36 ;  /* 0x0000002400037202 */ /* 0x000fe20000000f00 */
[----:B------:R-:W-:Y:S06]  /*5f80*/  BRA `(.L_x_386) ;  /* 0xffffffc400507947 */ /* 0x000fec000383ffff */
.L_x_198:
[----:B------:R-:W-:Y:S01]  /*5f90*/  HFMA2 R30, -RZ, RZ, 0, 1.847743988037109375e-06 ;  /* 0x0000001fff1e7431 */ /* 0x000fe200000001ff */
[----:B------:R-:W-:Y:S01]  /*5fa0*/  BSSY B7, `(.L_x_387) ;  /* 0x0000006000077945 */ /* 0x000fe20003800000 */
[----:B------:R-:W-:Y:S01]  /*5fb0*/  IMAD.MOV.U32 R34, RZ, RZ, R11 ;  /* 0x000000ffff227224 */ /* 0x000fe200078e000b */
[----:B------:R-:W-:-:S07]  /*5fc0*/  MOV R32, R2 ;  /* 0x0000000200207202 */ /* 0x000fce0000000f00 */
[----:B-1234-:R-:W-:Y:S05]  /*5fd0*/  WARPSYNC.COLLECTIVE R36, `(.L_x_388) ;  /* 0x0000000024087348 */ /* 0x01efea0003c00000 */
[----:B------:R0:W0:Y:S02]  /*5fe0*/  SHFL.IDX P2, R36, R34, R32, R30 ;  /* 0x0000002022247389 */ /* 0x000024000004001e */
[----:B01234-:R-:W-:Y:S05]  /*5ff0*/  ENDCOLLECTIVE ;  /* 0x000000000000791b */ /* 0x01ffea0003800000 */
.L_x_388:
[----:B------:R-:W-:Y:S05]  /*6000*/  BSYNC B7 ;  /* 0x0000000000077941 */ /* 0x000fea0003800000 */
.L_x_387:
[----:B------:R-:W-:Y:S01]  /*6010*/  IMAD.MOV.U32 R3, RZ, RZ, R36 ;  /* 0x000000ffff037224 */ /* 0x000fe200078e0024 */
[----:B------:R-:W-:Y:S06]  /*6020*/  BRA `(.L_x_389) ;  /* 0xffffffc400407947 */ /* 0x000fec000383ffff */
.L_x_200:
[----:B------:R-:W-:Y:S01]  /*6030*/  BSSY B7, `(.L_x_390) ;  /* 0x0000007000077945 */ /* 0x000fe20003800000 */
[----:B------:R-:W-:Y:S01]  /*6040*/  MOV R34, R9 ;  /* 0x0000000900227202 */ /* 0x000fe20000000f00 */
[----:B------:R-:W-:Y:S01]  /*6050*/  IMAD.MOV.U32 R30, RZ, RZ, 0x1f ;  /* 0x0000001fff1e7424 */ /* 0x000fe200078e00ff */
[----:B------:R-:W-:-:S07]  /*6060*/  MOV R32, R2 ;  /* 0x0000000200207202 */ /* 0x000fce0000000f00 */
[----:B01234-:R-:W-:Y:S05]  /*6070*/  WARPSYNC.COLLECTIVE R36, `(.L_x_391) ;  /* 0x0000000024087348 */ /* 0x01ffea0003c00000 */
[----:B------:R0:W0:Y:S02]  /*6080*/  SHFL.IDX P2, R36, R34, R32, R30 ;  /* 0x0000002022247389 */ /* 0x000024000004001e */
[----:B01234-:R-:W-:Y:S05]  /*6090*/  ENDCOLLECTIVE ;  /* 0x000000000000791b */ /* 0x01ffea0003800000 */
.L_x_391:
[----:B------:R-:W-:Y:S05]  /*60a0*/  BSYNC B7 ;  /* 0x0000000000077941 */ /* 0x000fea0003800000 */
.L_x_390:
[----:B------:R-:W-:Y:S01]  /*60b0*/  MOV R3, R36 ;  /* 0x0000002400037202 */ /* 0x000fe20000000f00 */
[----:B------:R-:W-:Y:S06]  /*60c0*/  BRA `(.L_x_392) ;  /* 0xffffffc400347947 */ /* 0x000fec000383ffff */
.L_x_201:
[----:B------:R-:W-:Y:S01]  /*60d0*/  HFMA2 R30, -RZ, RZ, 0, 1.847743988037109375e-06 ;  /* 0x0000001fff1e7431 */ /* 0x000fe200000001ff */
[----:B------:R-:W-:Y:S01]  /*60e0*/  BSSY B7, `(.L_x_393) ;  /* 0x0000006000077945 */ /* 0x000fe20003800000 */
[----:B------:R-:W-:Y:S01]  /*60f0*/  MOV R34, R7 ;  /* 0x0000000700227202 */ /* 0x000fe20000000f00 */
[----:B------:R-:W-:-:S07]  /*6100*/  IMAD.MOV.U32 R32, RZ, RZ, R2 ;  /* 0x000000ffff207224 */ /* 0x000fce00078e0002 */
[----:B-1234-:R-:W-:Y:S05]  /*6110*/  WARPSYNC.COLLECTIVE R36, `(.L_x_394) ;  /* 0x0000000024087348 */ /* 0x01efea0003c00000 */
[----:B------:R0:W0:Y:S02]  /*6120*/  SHFL.IDX P2, R36, R34, R32, R30 ;  /* 0x0000002022247389 */ /* 0x000024000004001e */
[----:B01234-:R-:W-:Y:S05]  /*6130*/  ENDCOLLECTIVE ;  /* 0x000000000000791b */ /* 0x01ffea0003800000 */
.L_x_394:
[----:B------:R-:W-:Y:S05]  /*6140*/  BSYNC B7 ;  /* 0x0000000000077941 */ /* 0x000fea0003800000 */
.L_x_393:
[----:B------:R-:W-:Y:S01]  /*6150*/  MOV R3, R36 ;  /* 0x0000002400037202 */ /* 0x000fe20000000f00 */
[----:B------:R-:W-:Y:S06]  /*6160*/  BRA `(.L_x_395) ;  /* 0xffffffc4002c7947 */ /* 0x000fec000383ffff */
.L_x_202:
[----:B------:R-:W-:Y:S01]  /*6170*/  HFMA2 R38, -RZ, RZ, 0, 9.5367431640625e-07 ;  /* 0x00000010ff267431 */ /* 0x000fe200000001ff */
[----:B------:R-:W-:Y:S01]  /*6180*/  BSSY B6, `(.L_x_396) ;  /* 0x0000006000067945 */ /* 0x000fe20003800000 */
[----:B------:R-:W-:Y:S01]  /*6190*/  IMAD.MOV.U32 R5, RZ, RZ, R4 ;  /* 0x000000ffff057224 */ /* 0x000fe200078e0004 */
[----:B------:R-:W-:-:S07]  /*61a0*/  MOV R40, 0x1f ;  /* 0x0000001f00287802 */ /* 0x000fce0000000f00 */
[----:B01234-:R-:W-:Y:S05]  /*61b0*/  WARPSYNC.COLLECTIVE R36, `(.L_x_397) ;  /* 0x0000000024087348 */ /* 0x01ffea0003c00000 */
[----:B-1----:R1:W0:Y:S02]  /*61c0*/  SHFL.DOWN P1, R3, R5, R38, R40 ;  /* 0x0800002605037389 */ /* 0x0022240000020028 */
[----:B01234-:R-:W-:Y:S05]  /*61d0*/  ENDCOLLECTIVE ;  /* 0x000000000000791b */ /* 0x01ffea0003800000 */
.L_x_397:
[----:B------:R-:W-:Y:S05]  /*61e0*/  BSYNC B6 ;  /* 0x0000000000067941 */ /* 0x000fea0003800000 */
.L_x_396:
[----:B------:R-:W-:Y:S02]  /*61f0*/  HFMA2 R40, -RZ, RZ, 0, 1.847743988037109375e-06 ;  /* 0x0000001fff287431 */ /* 0x000fe400000001ff */
[----:B------:R-:W-:Y:S01]  /*6200*/  FADD R5, R3, R4 ;  /* 0x0000000403057221 */ /* 0x000fe20000000000 */
[----:B------:R-:W-:-:S07]  /*6210*/  IMAD.MOV.U32 R38, RZ, RZ, 0x8 ;  /* 0x00000008ff267424 */ /* 0x000fce00078e00ff */
[----:B------:R-:W-:Y:S05]  /*6220*/  WARPSYNC.COLLECTIVE R36, `(.L_x_398) ;  /* 0x0000000024087348 */ /* 0x000fea0003c00000 */
[----:B------:R0:W1:Y:S02]  /*6230*/  SHFL.DOWN P1, R3, R5, R38, R40 ;  /* 0x0800002605037389 */ /* 0x0000640000020028 */
[----:B01----:R-:W-:Y:S05]  /*6240*/  ENDCOLLECTIVE ;  /* 0x000000000000791b */ /* 0x003fea0003800000 */
.L_x_398:
[----:B------:R-:W-:Y:S01]  /*6250*/  HFMA2 R38, -RZ, RZ, 0, 2.384185791015625e-07 ;  /* 0x00000004ff267431 */ /* 0x000fe200000001ff */
[----:B------:R-:W-:-:S05]  /*6260*/  MOV R30, R3 ;  /* 0x00000003001e7202 */ /* 0x000fca0000000f00 */
[----:B------:R-:W-:-:S04]  /*6270*/  FADD R30, R5, R30 ;  /* 0x0000001e051e7221 */ /* 0x000fc80000000000 */
[----:B------:R-:W-:-:S07]  /*6280*/  IMAD.MOV.U32 R5, RZ, RZ, R30 ;  /* 0x000000ffff057224 */ /* 0x000fce00078e001e */
[----:B------:R-:W-:Y:S05]  /*6290*/  WARPSYNC.COLLECTIVE R36, `(.L_x_399) ;  /* 0x0000000024087348 */ /* 0x000fea0003c00000 */
[----:B------:R0:W1:Y:S02]  /*62a0*/  SHFL.DOWN P1, R3, R5, R38, R40 ;  /* 0x0800002605037389 */ /* 0x0000640000020028 */
[----:B01----:R-:W-:Y:S05]  /*62b0*/  ENDCOLLECTIVE ;  /* 0x000000000000791b */ /* 0x003fea0003800000 */
.L_x_399:
[----:B------:R-:W-:Y:S02]  /*62c0*/  IMAD.MOV.U32 R38, RZ, RZ, 0x2 ;  /* 0x00000002ff267424 */ /* 0x000fe400078e00ff */
[----:B------:R-:W-:Y:S01]  /*62d0*/  FADD R32, R30, R3 ;  /* 0x000000031e207221 */ /* 0x000fe20000000000 */
[----:B------:R-:W-:-:S04]  /*62e0*/  HFMA2 R30, -RZ, RZ, 0, 1.847743988037109375e-06 ;  /* 0x0000001fff1e7431 */ /* 0x000fc800000001ff */
[----:B------:R-:W-:-:S07]  /*62f0*/  MOV R5, R32 ;  /* 0x0000002000057202 */ /* 0x000fce0000000f00 */
[----:B------:R-:W-:Y:S05]  /*6300*/  WARPSYNC.COLLECTIVE R36, `(.L_x_400) ;  /* 0x0000000024087348 */ /* 0x000fea0003c00000 */
[----:B------:R0:W1:Y:S02]  /*6310*/  SHFL.DOWN P1, R3, R5, R38, R40 ;  /* 0x0800002605037389 */ /* 0x0000640000020028 */
[----:B01----:R-:W-:Y:S05]  /*6320*/  ENDCOLLECTIVE ;  /* 0x000000000000791b */ /* 0x003fea0003800000 */
.L_x_400:
[----:B------:R-:W-:Y:S02]  /*6330*/  HFMA2 R38, -RZ, RZ, 0, 5.9604644775390625e-08 ;  /* 0x00000001ff267431 */ /* 0x000fe400000001ff */
[----:B------:R-:W-:Y:S01]  /*6340*/  FADD R34, R32, R3 ;  /* 0x0000000320227221 */ /* 0x000fe20000000000 */
[----:B------:R-:W-:-:S04]  /*6350*/  MOV R32, RZ ;  /* 0x000000ff00207202 */ /* 0x000fc80000000f00 */
[----:B------:R-:W-:-:S07]  /*6360*/  MOV R5, R34 ;  /* 0x0000002200057202 */ /* 0x000fce0000000f00 */
[----:B------:R-:W-:Y:S05]  /*6370*/  WARPSYNC.COLLECTIVE R36, `(.L_x_401) ;  /* 0x0000000024087348 */ /* 0x000fea0003c00000 */
[----:B------:R0:W1:Y:S02]  /*6380*/  SHFL.DOWN P1, R3, R5, R38, R40 ;  /* 0x0800002605037389 */ /* 0x0000640000020028 */
[----:B01----:R-:W-:Y:S05]  /*6390*/  ENDCOLLECTIVE ;  /* 0x000000000000791b */ /* 0x003fea0003800000 */
.L_x_401:
[----:B------:R-:W-:-:S04]  /*63a0*/  FADD R3, R34, R3 ;  /* 0x0000000322037221 */ /* 0x000fc80000000000 */
[----:B------:R-:W-:-:S07]  /*63b0*/  IMAD.MOV.U32 R34, RZ, RZ, R3 ;  /* 0x000000ffff227224 */ /* 0x000fce00078e0003 */
[----:B------:R-:W-:Y:S05]  /*63c0*/  WARPSYNC.COLLECTIVE R36, `(.L_x_402) ;  /* 0x0000000024087348 */ /* 0x000fea0003c00000 */
[----:B------:R0:W1:Y:S02]  /*63d0*/  SHFL.IDX P2, R36, R34, R32, R30 ;  /* 0x0000002022247389 */ /* 0x000064000004001e */
[----:B01----:R-:W-:Y:S05]  /*63e0*/  ENDCOLLECTIVE ;  /* 0x000000000000791b */ /* 0x003fea0003800000 */
.L_x_402:
[----:B------:R-:W-:Y:S01]  /*63f0*/  IMAD.MOV.U32 R3, RZ, RZ, R36 ;  /* 0x000000ffff037224 */ /* 0x000fe200078e0024 */
[----:B------:R-:W-:Y:S06]  /*6400*/  BRA `(.L_x_403) ;  /* 0xffffffc000c47947 */ /* 0x000fec000383ffff */
.L_x_205:
[----:B------:R-:W-:Y:S01]  /*6410*/  BSSY B7, `(.L_x_404) ;  /* 0x0000007000077945 */ /* 0x000fe20003800000 */
[----:B------:R-:W-:Y:S01]  /*6420*/  MOV R34, R39 ;  /* 0x0000002700227202 */ /* 0x000fe20000000f00 */
[----:B------:R-:W-:Y:S01]  /*6430*/  IMAD.MOV.U32 R30, RZ, RZ, 0x1f ;  /* 0x0000001fff1e7424 */ /* 0x000fe200078e00ff */
[----:B------:R-:W-:-:S07]  /*6440*/  MOV R32, R2 ;  /* 0x0000000200207202 */ /* 0x000fce0000000f00 */
[----:B01234-:R-:W-:Y:S05]  /*6450*/  WARPSYNC.COLLECTIVE R36, `(.L_x_405) ;  /* 0x0000000024087348 */ /* 0x01ffea0003c00000 */
[----:B------:R0:W0:Y:S02]  /*6460*/  SHFL.IDX P2, R36, R34, R32, R30 ;  /* 0x0000002022247389 */ /* 0x000024000004001e */
[----:B01234-:R-:W-:Y:S05]  /*6470*/  ENDCOLLECTIVE ;  /* 0x000000000000791b */ /* 0x01ffea0003800000 */
.L_x_405:
[----:B------:R-:W-:Y:S05]  /*6480*/  BSYNC B7 ;  /* 0x0000000000077941 */ /* 0x000fea0003800000 */
.L_x_404:
[----:B------:R-:W-:Y:S01]  /*6490*/  MOV R0, R36 ;  /* 0x0000002400007202 */ /* 0x000fe20000000f00 */
[----:B------:R-:W-:Y:S06]  /*64a0*/  BRA `(.L_x_406) ;  /* 0xffffffc000bc7947 */ /* 0x000fec000383ffff */
.L_x_208:
[----:B------:R-:W-:Y:S01]  /*64b0*/  HFMA2 R30, -RZ, RZ, 0, 1.847743988037109375e-06 ;  /* 0x0000001fff1e7431 */ /* 0x000fe200000001ff */
[----:B------:R-:W-:Y:S01]  /*64c0*/  BSSY B7, `(.L_x_407) ;  /* 0x0000006000077945 */ /* 0x000fe20003800000 */
[----:B------:R-:W-:Y:S01]  /*64d0*/  MOV R34, R28 ;  /* 0x0000001c00227202 */ /* 0x000fe20000000f00 */
[----:B------:R-:W-:-:S07]  /*64e0*/  IMAD.MOV.U32 R32, RZ, RZ, R2 ;  /* 0x000000ffff207224 */ /* 0x000fce00078e0002 */
[----:B--234-:R-:W-:Y:S05]  /*64f0*/  WARPSYNC.COLLECTIVE R36, `(.L_x_408) ;  /* 0x0000000024087348 */ /* 0x01cfea0003c00000 */
[----:B------:R0:W1:Y:S02]  /*6500*/  SHFL.IDX P2, R36, R34, R32, R30 ;  /* 0x0000002022247389 */ /* 0x000064000004001e */
[----:B01234-:R-:W-:Y:S05]  /*6510*/  ENDCOLLECTIVE ;  /* 0x000000000000791b */ /* 0x01ffea0003800000 */
.L_x_408:
[----:B------:R-:W-:Y:S05]  /*6520*/  BSYNC B7 ;  /* 0x0000000000077941 */ /* 0x000fea0003800000 */
.L_x_407:
[----:B------:R-:W-:Y:S01]  /*6530*/  MOV R28, R36 ;  /* 0x00000024001c7202 */ /* 0x000fe20000000f00 */
[----:B------:R-:W-:Y:S06]  /*6540*/  BRA `(.L_x_409) ;  /* 0xffffffc000dc7947 */ /* 0x000fec000383ffff */
.L_x_211:
[----:B------:R-:W-:Y:S01]  /*6550*/  HFMA2 R30, -RZ, RZ, 0, 1.847743988037109375e-06 ;  /* 0x0000001fff1e7431 */ /* 0x000fe200000001ff */
[----:B------:R-:W-:Y:S01]  /*6560*/  BSSY B7, `(.L_x_410) ;  /* 0x0000006000077945 */ /* 0x000fe20003800000 */
[----:B------:R-:W-:Y:S01]  /*6570*/  IMAD.MOV.U32 R34, RZ, RZ, R26 ;  /* 0x000000ffff227224 */ /* 0x000fe200078e001a */
[----:B------:R-:W-:-:S07]  /*6580*/  MOV R32, R2 ;  /* 0x0000000200207202 */ /* 0x000fce0000000f00 */
[----:B0--34-:R-:W-:Y:S05]  /*6590*/  WARPSYNC.COLLECTIVE R36, `(.L_x_411) ;  /* 0x0000000024087348 */ /* 0x019fea0003c00000 */
[----:B------:R1:W2:Y:S02]  /*65a0*/  SHFL.IDX P2, R36, R34, R32, R30 ;  /* 0x0000002022247389 */ /* 0x0002a4000004001e */
[----:B01234-:R-:W-:Y:S05]  /*65b0*/  ENDCOLLECTIVE ;  /* 0x000000000000791b */ /* 0x01ffea0003800000 */
.L_x_411:
[----:B------:R-:W-:Y:S05]  /*65c0*/  BSYNC B7 ;  /* 0x0000000000077941 */ /* 0x000fea0003800000 */
.L_x_410:
[----:B------:R-:W-:Y:S01]  /*65d0*/  IMAD.MOV.U32 R26, RZ, RZ, R36 ;  /* 0x000000ffff1a7224 */ /* 0x000fe200078e0024 */
[----:B------:R-:W-:Y:S06]  /*65e0*/  BRA `(.L_x_412) ;  /* 0xffffffc400007947 */ /* 0x000fec000383ffff */
.L_x_214:
[----:B------:R-:W-:Y:S01]  /*65f0*/  BSSY B7, `(.L_x_413) ;  /* 0x0000007000077945 */ /* 0x000fe20003800000 */
[----:B------:R-:W-:Y:S01]  /*6600*/  MOV R34, R24 ;  /* 0x0000001800227202 */ /* 0x000fe20000000f00 */
[----:B------:R-:W-:Y:S01]  /*6610*/  IMAD.MOV.U32 R30, RZ, RZ, 0x1f ;  /* 0x0000001fff1e7424 */ /* 0x000fe200078e00ff */
[----:B------:R-:W-:-:S07]  /*6620*/  MOV R32, R2 ;  /* 0x0000000200207202 */ /* 0x000fce0000000f00 */
[----:B01-34-:R-:W-:Y:S05]  /*6630*/  WARPSYNC.COLLECTIVE R36, `(.L_x_414) ;  /* 0x0000000024087348 */ /* 0x01bfea0003c00000 */
[----:B------:R2:W0:Y:S02]  /*6640*/  SHFL.IDX P2, R36, R34, R32, R30 ;  /* 0x0000002022247389 */ /* 0x000424000004001e */
[----:B01234-:R-:W-:Y:S05]  /*6650*/  ENDCOLLECTIVE ;  /* 0x000000000000791b */ /* 0x01ffea0003800000 */
.L_x_414:
[----:B------:R-:W-:Y:S05]  /*6660*/  BSYNC B7 ;  /* 0x0000000000077941 */ /* 0x000fea0003800000 */
.L_x_413:
[----:B------:R-:W-:Y:S01]  /*6670*/  MOV R24, R36 ;  /* 0x0000002400187202 */ /* 0x000fe20000000f00 */
[----:B------:R-:W-:Y:S06]  /*6680*/  BRA `(.L_x_415) ;  /* 0xffffffc400247947 */ /* 0x000fec000383ffff */
.L_x_217:
[----:B------:R-:W-:Y:S01]  /*6690*/  HFMA2 R30, -RZ, RZ, 0, 1.847743988037109375e-06 ;  /* 0x0000001fff1e7431 */ /* 0x000fe200000001ff */
[----:B------:R-:W-:Y:S01]  /*66a0*/  BSSY B7, `(.L_x_416) ;  /* 0x0000006000077945 */ /* 0x000fe20003800000 */
[----:B------:R-:W-:Y:S01]  /*66b0*/  MOV R34, R22 ;  /* 0x0000001600227202 */ /* 0x000fe20000000f00 */
[----:B------:R-:W-:-:S07]  /*66c0*/  IMAD.MOV.U32 R32, RZ, RZ, R2 ;  /* 0x000000ffff207224 */ /* 0x000fce00078e0002 */
[----:B012-4-:R-:W-:Y:S05]  /*66d0*/  WARPSYNC.COLLECTIVE R36, `(.L_x_417) ;  /* 0x0000000024087348 */ /* 0x017fea0003c00000 */
[----:B------:R3:W0:Y:S02]  /*66e0*/  SHFL.IDX P2, R36, R34, R32, R30 ;  /* 0x0000002022247389 */ /* 0x000624000004001e */
[----:B01234-:R-:W-:Y:S05]  /*66f0*/  ENDCOLLECTIVE ;  /* 0x000000000000791b */ /* 0x01ffea0003800000 */
.L_x_417:
[----:B------:R-:W-:Y:S05]  /*6700*/  BSYNC B7 ;  /* 0x0000000000077941 */ /* 0x000fea0003800000 */
.L_x_416:
[----:B------:R-:W-:Y:S01]  /*6710*/  MOV R22, R36 ;  /* 0x0000002400167202 */ /* 0x000fe20000000f00 */
[----:B------:R-:W-:Y:S06]  /*6720*/  BRA `(.L_x_418) ;  /* 0xffffffc400487947 */ /* 0x000fec000383ffff */
.L_x_220:
[----:B------:R-:W-:Y:S01]  /*6730*/  HFMA2 R30, -RZ, RZ, 0, 1.847743988037109375e-06 ;  /* 0x0000001fff1e7431 */ /* 0x000fe200000001ff */
[----:B------:R-:W-:Y:S01]  /*6740*/  BSSY B7, `(.L_x_419) ;  /* 0x0000006000077945 */ /* 0x000fe20003800000 */
[----:B------:R-:W-:Y:S01]  /*6750*/  IMAD.MOV.U32 R34, RZ, RZ, R20 ;  /* 0x000000ffff227224 */ /* 0x000fe200078e0014 */
[----:B------:R-:W-:-:S07]  /*6760*/  MOV R32, R2 ;  /* 0x0000000200207202 */ /* 0x000fce0000000f00 */
[----:B-1234-:R-:W-:Y:S05]  /*6770*/  WARPSYNC.COLLECTIVE R36, `(.L_x_420) ;  /* 0x0000000024087348 */ /* 0x01efea0003c00000 */
[----:B------:R0:W0:Y:S02]  /*6780*/  SHFL.IDX P2, R36, R34, R32, R30 ;  /* 0x0000002022247389 */ /* 0x000024000004001e */
[----:B01234-:R-:W-:Y:S05]  /*6790*/  ENDCOLLECTIVE ;  /* 0x000000000000791b */ /* 0x01ffea0003800000 */
.L_x_420:
[----:B------:R-:W-:Y:S05]  /*67a0*/  BSYNC B7 ;  /* 0x0000000000077941 */ /* 0x000fea0003800000 */
.L_x_419:
[----:B------:R-:W-:Y:S01]  /*67b0*/  IMAD.MOV.U32 R20, RZ, RZ, R36 ;  /* 0x000000ffff147224 */ /* 0x000fe200078e0024 */
[----:B------:R-:W-:Y:S06]  /*67c0*/  BRA `(.L_x_421) ;  /* 0xffffffc4006c7947 */ /* 0x000fec000383ffff */
.L_x_223:
[----:B------:R-:W-:Y:S01]  /*67d0*/  BSSY B7, `(.L_x_422) ;  /* 0x0000007000077945 */ /* 0x000fe20003800000 */
[----:B------:R-:W-:Y:S01]  /*67e0*/  MOV R34, R18 ;  /* 0x0000001200227202 */ /* 0x000fe20000000f00 */
[----:B------:R-:W-:Y:S01]  /*67f0*/  IMAD.MOV.U32 R30, RZ, RZ, 0x1f ;  /* 0x0000001fff1e7424 */ /* 0x000fe200078e00ff */
[----:B------:R-:W-:-:S07]  /*6800*/  MOV R32, R2 ;  /* 0x0000000200207202 */ /* 0x000fce0000000f00 */
[----:B0123--:R-:W-:Y:S05]  /*6810*/  WARPSYNC.COLLECTIVE R36, `(.L_x_423) ;  /* 0x0000000024087348 */ /* 0x00ffea0003c00000 */
[----:B------:R4:W0:Y:S02]  /*6820*/  SHFL.IDX P2, R36, R34, R32, R30 ;  /* 0x0000002022247389 */ /* 0x000824000004001e */
[----:B01234-:R-:W-:Y:S05]  /*6830*/  ENDCOLLECTIVE ;  /* 0x000000000000791b */ /* 0x01ffea0003800000 */
.L_x_423:
[----:B------:R-:W-:Y:S05]  /*6840*/  BSYNC B7 ;  /* 0x0000000000077941 */ /* 0x000fea0003800000 */
.L_x_422:
[----:B------:R-:W-:Y:S01]  /*6850*/  MOV R18, R36 ;  /* 0x0000002400127202 */ /* 0x000fe20000000f00 */
[----:B------:R-:W-:Y:S06]  /*6860*/  BRA `(.L_x_424) ;  /* 0xffffffc400907947 */ /* 0x000fec000383ffff */
.L_x_226:
[----:B------:R-:W-:Y:S01]  /*6870*/  HFMA2 R30, -RZ, RZ, 0, 1.847743988037109375e-06 ;  /* 0x0000001fff1e7431 */ /* 0x000fe200000001ff */
[----:B------:R-:W-:Y:S01]  /*6880*/  BSSY B7, `(.L_x_425) ;  /* 0x0000006000077945 */ /* 0x000fe20003800000 */
[----:B------:R-:W-:Y:S01]  /*6890*/  MOV R34, R16 ;  /* 0x0000001000227202 */ /* 0x000fe20000000f00 */
[----:B------:R-:W-:-:S07]  /*68a0*/  IMAD.MOV.U32 R32, RZ, RZ, R2 ;  /* 0x000000ffff207224 */ /* 0x000fce00078e0002 */
[----:B-1234-:R-:W-:Y:S05]  /*68b0*/  WARPSYNC.COLLECTIVE R36, `(.L_x_426) ;  /* 0x0000000024087348 */ /* 0x01efea0003c00000 */
[----:B------:R0:W0:Y:S02]  /*68c0*/  SHFL.IDX P2, R36, R34, R32, R30 ;  /* 0x0000002022247389 */ /* 0x000024000004001e */
[----:B01234-:R-:W-:Y:S05]  /*68d0*/  ENDCOLLECTIVE ;  /* 0x000000000000791b */ /* 0x01ffea0003800000 */
.L_x_426:
[----:B------:R-:W-:Y:S05]  /*68e0*/  BSYNC B7 ;  /* 0x0000000000077941 */ /* 0x000fea0003800000 */
.L_x_425:
[----:B------:R-:W-:Y:S01]  /*68f0*/  MOV R16, R36 ;  /* 0x0000002400107202 */ /* 0x000fe20000000f00 */
[----:B------:R-:W-:Y:S06]  /*6900*/  BRA `(.L_x_427) ;  /* 0xffffffc400b47947 */ /* 0x000fec000383ffff */
.L_x_229:
[----:B------:R-:W-:Y:S01]  /*6910*/  HFMA2 R30, -RZ, RZ, 0, 1.847743988037109375e-06 ;  /* 0x0000001fff1e7431 */ /* 0x000fe200000001ff */
[----:B------:R-:W-:Y:S01]  /*6920*/  BSSY B6, `(.L_x_428) ;  /* 0x0000006000067945 */ /* 0x000fe20003800000 */
[----:B------:R-:W-:Y:S01]  /*6930*/  IMAD.MOV.U32 R34, RZ, RZ, R14 ;  /* 0x000000ffff227224 */ /* 0x000fe200078e000e */
[----:B------:R-:W-:-:S07]  /*6940*/  MOV R32, R2 ;  /* 0x0000000200207202 */ /* 0x000fce0000000f00 */
[----:B01234-:R-:W-:Y:S05]  /*6950*/  WARPSYNC.COLLECTIVE R36, `(.L_x_429) ;  /* 0x0000000024087348 */ /* 0x01ffea0003c00000 */
[----:B------:R0:W0:Y:S02]  /*6960*/  SHFL.IDX P2, R36, R34, R32, R30 ;  /* 0x0000002022247389 */ /* 0x000024000004001e */
[----:B01234-:R-:W-:Y:S05]  /*6970*/  ENDCOLLECTIVE ;  /* 0x000000000000791b */ /* 0x01ffea0003800000 */
.L_x_429:
[----:B------:R-:W-:Y:S05]  /*6980*/  BSYNC B6 ;  /* 0x0000000000067941 */ /* 0x000fea0003800000 */
.L_x_428:
[----:B------:R-:W-:Y:S01]  /*6990*/  IMAD.MOV.U32 R14, RZ, RZ, R36 ;  /* 0x000000ffff0e7224 */ /* 0x000fe200078e0024 */
[----:B------:R-:W-:Y:S06]  /*69a0*/  BRA `(.L_x_430) ;  /* 0xffffffc400e47947 */ /* 0x000fec000383ffff */
.L_x_232:
[----:B------:R-:W-:Y:S01]  /*69b0*/  BSSY B6, `(.L_x_431) ;  /* 0x0000007000067945 */ /* 0x000fe20003800000 */
[----:B------:R-:W-:Y:S01]  /*69c0*/  MOV R34, R12 ;  /* 0x0000000c00227202 */ /* 0x000fe20000000f00 */
[----:B------:R-:W-:Y:S01]  /*69d0*/  IMAD.MOV.U32 R30, RZ, RZ, 0x1f ;  /* 0x0000001fff1e7424 */ /* 0x000fe200078e00ff */
[----:B------:R-:W-:-:S07]  /*69e0*/  MOV R32, R2 ;  /* 0x0000000200207202 */ /* 0x000fce0000000f00 */
[----:B--234-:R-:W-:Y:S05]  /*69f0*/  WARPSYNC.COLLECTIVE R36, `(.L_x_432) ;  /* 0x0000000024087348 */ /* 0x01cfea0003c00000 */
[----:B------:R0:W1:Y:S02]  /*6a00*/  SHFL.IDX P2, R36, R34, R32, R30 ;  /* 0x0000002022247389 */ /* 0x000064000004001e */
[----:B01234-:R-:W-:Y:S05]  /*6a10*/  ENDCOLLECTIVE ;  /* 0x000000000000791b */ /* 0x01ffea0003800000 */
.L_x_432:
[----:B------:R-:W-:Y:S05]  /*6a20*/  BSYNC B6 ;  /* 0x0000000000067941 */ /* 0x000fea0003800000 */
.L_x_431:
[----:B------:R-:W-:Y:S01]  /*6a30*/  MOV R12, R36 ;  /* 0x00000024000c7202 */ /* 0x000fe20000000f00 */
[----:B------:R-:W-:Y:S06]  /*6a40*/  BRA `(.L_x_433) ;  /* 0xffffffc800087947 */ /* 0x000fec000383ffff */
.L_x_235:
[----:B------:R-:W-:Y:S01]  /*6a50*/  HFMA2 R30, -RZ, RZ, 0, 1.847743988037109375e-06 ;  /* 0x0000001fff1e7431 */ /* 0x000fe200000001ff */
[----:B------:R-:W-:Y:S01]  /*6a60*/  BSSY B6, `(.L_x_434) ;  /* 0x0000006000067945 */ /* 0x000fe20003800000 */
[----:B------:R-:W-:Y:S01]  /*6a70*/  MOV R34, R10 ;  /* 0x0000000a00227202 */ /* 0x000fe20000000f00 */
[----:B------:R-:W-:-:S07]  /*6a80*/  IMAD.MOV.U32 R32, RZ, RZ, R2 ;  /* 0x000000ffff207224 */ /* 0x000fce00078e0002 */
[----:B0-234-:R-:W-:Y:S05]  /*6a90*/  WARPSYNC.COLLECTIVE R36, `(.L_x_435) ;  /* 0x0000000024087348 */ /* 0x01dfea0003c00000 */
[----:B------:R1:W0:Y:S02]  /*6aa0*/  SHFL.IDX P2, R36, R34, R32, R30 ;  /* 0x0000002022247389 */ /* 0x000224000004001e */
[----:B01234-:R-:W-:Y:S05]  /*6ab0*/  ENDCOLLECTIVE ;  /* 0x000000000000791b */ /* 0x01ffea0003800000 */
.L_x_435:
[----:B------:R-:W-:Y:S05]  /*6ac0*/  BSYNC B6 ;  /* 0x0000000000067941 */ /* 0x000fea0003800000 */
.L_x_434:
[----:B------:R-:W-:Y:S01]  /*6ad0*/  MOV R10, R36 ;  /* 0x00000024000a7202 */ /* 0x000fe20000000f00 */
[----:B------:R-:W-:Y:S06]  /*6ae0*/  BRA `(.L_x_436) ;  /* 0xffffffc8002c7947 */ /* 0x000fec000383ffff */
.L_x_238:
[----:B------:R-:W-:Y:S01]  /*6af0*/  HFMA2 R30, -RZ, RZ, 0, 1.847743988037109375e-06 ;  /* 0x0000001fff1e7431 */ /* 0x000fe200000001ff */
[----:B------:R-:W-:Y:S01]  /*6b00*/  BSSY B6, `(.L_x_437) ;  /* 0x0000006000067945 */ /* 0x000fe20003800000 */
[----:B------:R-:W-:Y:S01]  /*6b10*/  IMAD.MOV.U32 R34, RZ, RZ, R8 ;  /* 0x000000ffff227224 */ /* 0x000fe200078e0008 */
[----:B------:R-:W-:-:S07]  /*6b20*/  MOV R32, R2 ;  /* 0x0000000200207202 */ /* 0x000fce0000000f00 */
[----:B-1234-:R-:W-:Y:S05]  /*6b30*/  WARPSYNC.COLLECTIVE R36, `(.L_x_438) ;  /* 0x0000000024087348 */ /* 0x01efea0003c00000 */
[----:B------:R0:W0:Y:S02]  /*6b40*/  SHFL.IDX P2, R36, R34, R32, R30 ;  /* 0x0000002022247389 */ /* 0x000024000004001e */
[----:B01234-:R-:W-:Y:S05]  /*6b50*/  ENDCOLLECTIVE ;  /* 0x000000000000791b */ /* 0x01ffea0003800000 */
.L_x_438:
[----:B------:R-:W-:Y:S05]  /*6b60*/  BSYNC B6 ;  /* 0x0000000000067941 */ /* 0x000fea0003800000 */
.L_x_437:
[----:B------:R-:W-:Y:S01]  /*6b70*/  IMAD.MOV.U32 R8, RZ, RZ, R36 ;  /* 0x000000ffff087224 */ /* 0x000fe200078e0024 */
[----:B------:R-:W-:Y:S06]  /*6b80*/  BRA `(.L_x_439) ;  /* 0xffffffc800507947 */ /* 0x000fec000383ffff */
.L_x_241:
[----:B------:R-:W-:Y:S01]  /*6b90*/  BSSY B6, `(.L_x_440) ;  /* 0x0000007000067945 */ /* 0x000fe20003800000 */
[----:B------:R-:W-:Y:S01]  /*6ba0*/  MOV R34, R6 ;  /* 0x0000000600227202 */ /* 0x000fe20000000f00 */
[----:B------:R-:W-:Y:S01]  /*6bb0*/  IMAD.MOV.U32 R30, RZ, RZ, 0x1f ;  /* 0x0000001fff1e7424 */ /* 0x000fe200078e00ff */
[----:B------:R-:W-:-:S07]  /*6bc0*/  MOV R32, R2 ;  /* 0x0000000200207202 */ /* 0x000fce0000000f00 */
[----:B-1234-:R-:W-:Y:S05]  /*6bd0*/  WARPSYNC.COLLECTIVE R36, `(.L_x_441) ;  /* 0x0000000024087348 */ /* 0x01efea0003c00000 */
[----:B------:R0:W0:Y:S02]  /*6be0*/  SHFL.IDX P2, R36, R34, R32, R30 ;  /* 0x0000002022247389 */ /* 0x000024000004001e */
[----:B01234-:R-:W-:Y:S05]  /*6bf0*/  ENDCOLLECTIVE ;  /* 0x000000000000791b */ /* 0x01ffea0003800000 */
.L_x_441:
[----:B------:R-:W-:Y:S05]  /*6c00*/  BSYNC B6 ;  /* 0x0000000000067941 */ /* 0x000fea0003800000 */
.L_x_440:
[----:B------:R-:W-:Y:S01]  /*6c10*/  MOV R6, R36 ;  /* 0x0000002400067202 */ /* 0x000fe20000000f00 */
[----:B------:R-:W-:Y:S06]  /*6c20*/  BRA `(.L_x_442) ;  /* 0xffffffc800747947 */ /* 0x000fec000383ffff */
.L_x_244:
[----:B------:R-:W-:Y:S01]  /*6c30*/  HFMA2 R30, -RZ, RZ, 0, 1.847743988037109375e-06 ;  /* 0x0000001fff1e7431 */ /* 0x000fe200000001ff */
[----:B------:R-:W-:Y:S01]  /*6c40*/  BSSY B6, `(.L_x_443) ;  /* 0x0000006000067945 */ /* 0x000fe20003800000 */
[----:B------:R-:W-:Y:S01]  /*6c50*/  MOV R34, R43 ;  /* 0x0000002b00227202 */ /* 0x000fe20000000f00 */
[----:B------:R-:W-:-:S07]  /*6c60*/  IMAD.MOV.U32 R32, RZ, RZ, R2 ;  /* 0x000000ffff207224 */ /* 0x000fce00078e0002 */
[----:B-1234-:R-:W-:Y:S05]  /*6c70*/  WARPSYNC.COLLECTIVE R36, `(.L_x_444) ;  /* 0x0000000024087348 */ /* 0x01efea0003c00000 */
[----:B------:R0:W0:Y:S02]  /*6c80*/  SHFL.IDX P2, R36, R34, R32, R30 ;  /* 0x0000002022247389 */ /* 0x000024000004001e */
[----:B01234-:R-:W-:Y:S05]  /*6c90*/  ENDCOLLECTIVE ;  /* 0x000000000000791b */ /* 0x01ffea0003800000 */
.L_x_444:
[----:B------:R-:W-:Y:S05]  /*6ca0*/  BSYNC B6 ;  /* 0x0000000000067941 */ /* 0x000fea0003800000 */
.L_x_443:
[----:B------:R-:W-:Y:S05]  /*6cb0*/  BRA `(.L_x_445) ;  /* 0xffffffc8009c7947 */ /* 0x000fea000383ffff */
.L_x_247:
[----:B------:R-:W-:Y:S01]  /*6cc0*/  HFMA2 R30, -RZ, RZ, 0, 1.847743988037109375e-06 ;  /* 0x0000001fff1e7431 */ /* 0x000fe200000001ff */
[----:B------:R-:W-:Y:S01]  /*6cd0*/  BSSY B6, `(.L_x_446) ;  /* 0x0000006000067945 */ /* 0x000fe20003800000 */
[----:B------:R-:W-:Y:S01]  /*6ce0*/  MOV R34, R45 ;  /* 0x0000002d00227202 */ /* 0x000fe20000000f00 */
[----:B------:R-:W-:-:S07]  /*6cf0*/  IMAD.MOV.U32 R32, RZ, RZ, R2 ;  /* 0x000000ffff207224 */ /* 0x000fce00078e0002 */
[----:B-1234-:R-:W-:Y:S05]  /*6d00*/  WARPSYNC.COLLECTIVE R36, `(.L_x_447) ;  /* 0x0000000024087348 */ /* 0x01efea0003c00000 */
[----:B------:R0:W0:Y:S02]  /*6d10*/  SHFL.IDX P2, R36, R34, R32, R30 ;  /* 0x0000002022247389 */ /* 0x000024000004001e */
[----:B01234-:R-:W-:Y:S05]  /*6d20*/  ENDCOLLECTIVE ;  /* 0x000000000000791b */ /* 0x01ffea0003800000 */
.L_x_447:
[----:B------:R-:W-:Y:S05]  /*6d30*/  BSYNC B6 ;  /* 0x0000000000067941 */ /* 0x000fea0003800000 */
.L_x_446:
[----:B------:R-:W-:Y:S05]  /*6d40*/  BRA `(.L_x_448) ;  /* 0xffffffc800c47947 */ /* 0x000fea000383ffff */
.L_x_250:
[----:B------:R-:W-:Y:S01]  /*6d50*/  HFMA2 R30, -RZ, RZ, 0, 1.847743988037109375e-06 ;  /* 0x0000001fff1e7431 */ /* 0x000fe200000001ff */
[----:B------:R-:W-:Y:S01]  /*6d60*/  BSSY B6, `(.L_x_449) ;  /* 0x0000006000067945 */ /* 0x000fe20003800000 */
[----:B------:R-:W-:Y:S01]  /*6d70*/  MOV R34, R41 ;  /* 0x0000002900227202 */ /* 0x000fe20000000f00 */
[----:B------:R-:W-:-:S07]  /*6d80*/  IMAD.MOV.U32 R32, RZ, RZ, R2 ;  /* 0x000000ffff207224 */ /* 0x000fce00078e0002 */
[----:B-1234-:R-:W-:Y:S05]  /*6d90*/  WARPSYNC.COLLECTIVE R36, `(.L_x_450) ;  /* 0x0000000024087348 */ /* 0x01efea0003c00000 */
[----:B------:R0:W0:Y:S02]  /*6da0*/  SHFL.IDX P2, R36, R34, R32, R30 ;  /* 0x0000002022247389 */ /* 0x000024000004001e */
[----:B01234-:R-:W-:Y:S05]  /*6db0*/  ENDCOLLECTIVE ;  /* 0x000000000000791b */ /* 0x01ffea0003800000 */
.L_x_450:
[----:B------:R-:W-:Y:S05]  /*6dc0*/  BSYNC B6 ;  /* 0x0000000000067941 */ /* 0x000fea0003800000 */
.L_x_449:
[----:B------:R-:W-:Y:S05]  /*6dd0*/  BRA `(.L_x_451) ;  /* 0xffffffc800ec7947 */ /* 0x000fea000383ffff */
.L_x_253:
[----:B------:R-:W-:Y:S01]  /*6de0*/  HFMA2 R30, -RZ, RZ, 0, 1.847743988037109375e-06 ;  /* 0x0000001fff1e7431 */ /* 0x000fe200000001ff */
[----:B------:R-:W-:Y:S01]  /*6df0*/  BSSY B6, `(.L_x_452) ;  /* 0x0000006000067945 */ /* 0x000fe20003800000 */
[----:B------:R-:W-:Y:S01]  /*6e00*/  MOV R34, R37 ;  /* 0x0000002500227202 */ /* 0x000fe20000000f00 */
[----:B------:R-:W-:-:S07]  /*6e10*/  IMAD.MOV.U32 R32, RZ, RZ, R2 ;  /* 0x000000ffff207224 */ /* 0x000fce00078e0002 */
[----:B-1234-:R-:W-:Y:S05]  /*6e20*/  WARPSYNC.COLLECTIVE R36, `(.L_x_453) ;  /* 0x0000000024087348 */ /* 0x01efea0003c00000 */
[----:B------:R0:W0:Y:S02]  /*6e30*/  SHFL.IDX P2, R36, R34, R32, R30 ;  /* 0x0000002022247389 */ /* 0x000024000004001e */
[----:B01234-:R-:W-:Y:S05]  /*6e40*/  ENDCOLLECTIVE ;  /* 0x000000000000791b */ /* 0x01ffea0003800000 */
.L_x_453:
[----:B------:R-:W-:Y:S05]  /*6e50*/  BSYNC B6 ;  /* 0x0000000000067941 */ /* 0x000fea0003800000 */
.L_x_452:
[----:B------:R-:W-:Y:S05]  /*6e60*/  BRA `(.L_x_454) ;  /* 0xffffffcc00147947 */ /* 0x000fea000383ffff */
.L_x_256:
[----:B------:R-:W-:Y:S01]  /*6e70*/  HFMA2 R30, -RZ, RZ, 0, 1.847743988037109375e-06 ;  /* 0x0000001fff1e7431 */ /* 0x000fe200000001ff */
[----:B------:R-:W-:Y:S01]  /*6e80*/  BSSY B6, `(.L_x_455) ;  /* 0x0000006000067945 */ /* 0x000fe20003800000 */
[----:B------:R-:W-:Y:S01]  /*6e90*/  MOV R34, R35 ;  /* 0x0000002300227202 */ /* 0x000fe20000000f00 */
[----:B------:R-:W-:-:S07]  /*6ea0*/  IMAD.MOV.U32 R32, RZ, RZ, R2 ;  /* 0x000000ffff207224 */ /* 0x000fce00078e0002 */
[----:B-1234-:R-:W-:Y:S05]  /*6eb0*/  WARPSYNC.COLLECTIVE R36, `(.L_x_456) ;  /* 0x0000000024087348 */ /* 0x01efea0003c00000 */
[----:B------:R0:W0:Y:S02]  /*6ec0*/  SHFL.IDX P2, R36, R34, R32, R30 ;  /* 0x0000002022247389 */ /* 0x000024000004001e */
[----:B01234-:R-:W-:Y:S05]  /*6ed0*/  ENDCOLLECTIVE ;  /* 0x000000000000791b */ /* 0x01ffea0003800000 */
.L_x_456:
[----:B------:R-:W-:Y:S05]  /*6ee0*/  BSYNC B6 ;  /* 0x0000000000067941 */ /* 0x000fea0003800000 */
.L_x_455:
[----:B------:R-:W-:Y:S05]  /*6ef0*/  BRA `(.L_x_457) ;  /* 0xffffffcc003c7947 */ /* 0x000fea000383ffff */
.L_x_259:
[----:B------:R-:W-:Y:S01]  /*6f00*/  HFMA2 R30, -RZ, RZ, 0, 1.847743988037109375e-06 ;  /* 0x0000001fff1e7431 */ /* 0x000fe200000001ff */
[----:B------:R-:W-:Y:S01]  /*6f10*/  BSSY B6, `(.L_x_458) ;  /* 0x0000006000067945 */ /* 0x000fe20003800000 */
[----:B------:R-:W-:Y:S01]  /*6f20*/  MOV R34, R31 ;  /* 0x0000001f00227202 */ /* 0x000fe20000000f00 */
[----:B------:R-:W-:-:S07]  /*6f30*/  IMAD.MOV.U32 R32, RZ, RZ, R2 ;  /* 0x000000ffff207224 */ /* 0x000fce00078e0002 */
[----:B-1234-:R-:W-:Y:S05]  /*6f40*/  WARPSYNC.COLLECTIVE R36, `(.L_x_459) ;  /* 0x0000000024087348 */ /* 0x01efea0003c00000 */
[----:B------:R0:W0:Y:S02]  /*6f50*/  SHFL.IDX P2, R36, R34, R32, R30 ;  /* 0x0000002022247389 */ /* 0x000024000004001e */
[----:B01234-:R-:W-:Y:S05]  /*6f60*/  ENDCOLLECTIVE ;  /* 0x000000000000791b */ /* 0x01ffea0003800000 */
.L_x_459:
[----:B------:R-:W-:Y:S05]  /*6f70*/  BSYNC B6 ;  /* 0x0000000000067941 */ /* 0x000fea0003800000 */
.L_x_458:
[----:B------:R-:W-:Y:S05]  /*6f80*/  BRA `(.L_x_460) ;  /* 0xffffffcc00647947 */ /* 0x000fea000383ffff */
.L_x_262:
[----:B------:R-:W-:Y:S01]  /*6f90*/  HFMA2 R30, -RZ, RZ, 0, 1.847743988037109375e-06 ;  /* 0x0000001fff1e7431 */ /* 0x000fe200000001ff */
[----:B------:R-:W-:Y:S01]  /*6fa0*/  BSSY B6, `(.L_x_461) ;  /* 0x0000006000067945 */ /* 0x000fe20003800000 */
[----:B------:R-:W-:Y:S01]  /*6fb0*/  MOV R34, R33 ;  /* 0x0000002100227202 */ /* 0x000fe20000000f00 */
[----:B------:R-:W-:-:S07]  /*6fc0*/  IMAD.MOV.U32 R32, RZ, RZ, R2 ;  /* 0x000000ffff207224 */ /* 0x000fce00078e0002 */
[----:B-1234-:R-:W-:Y:S05]  /*6fd0*/  WARPSYNC.COLLECTIVE R36, `(.L_x_462) ;  /* 0x0000000024087348 */ /* 0x01efea0003c00000 */
[----:B------:R0:W0:Y:S02]  /*6fe0*/  SHFL.IDX P2, R36, R34, R32, R30 ;  /* 0x0000002022247389 */ /* 0x000024000004001e */
[----:B01234-:R-:W-:Y:S05]  /*6ff0*/  ENDCOLLECTIVE ;  /* 0x000000000000791b */ /* 0x01ffea0003800000 */
.L_x_462:
[----:B------:R-:W-:Y:S05]  /*7000*/  BSYNC B6 ;  /* 0x0000000000067941 */ /* 0x000fea0003800000 */
.L_x_461:
[----:B------:R-:W-:Y:S05]  /*7010*/  BRA `(.L_x_463) ;  /* 0xffffffcc008c7947 */ /* 0x000fea000383ffff */
.L_x_265:
[----:B------:R-:W-:Y:S01]  /*7020*/  HFMA2 R30, -RZ, RZ, 0, 1.847743988037109375e-06 ;  /* 0x0000001fff1e7431 */ /* 0x000fe200000001ff */
[----:B------:R-:W-:Y:S01]  /*7030*/  BSSY B6, `(.L_x_464) ;  /* 0x0000006000067945 */ /* 0x000fe20003800000 */
[----:B------:R-:W-:Y:S01]  /*7040*/  MOV R34, R29 ;  /* 0x0000001d00227202 */ /* 0x000fe20000000f00 */
[----:B------:R-:W-:-:S07]  /*7050*/  IMAD.MOV.U32 R32, RZ, RZ, R2 ;  /* 0x000000ffff207224 */ /* 0x000fce00078e0002 */
[----:B-1234-:R-:W-:Y:S05]  /*7060*/  WARPSYNC.COLLECTIVE R36, `(.L_x_465) ;  /* 0x0000000024087348 */ /* 0x01efea0003c00000 */
[----:B------:R0:W0:Y:S02]  /*7070*/  SHFL.IDX P2, R36, R34, R32, R30 ;  /* 0x0000002022247389 */ /* 0x000024000004001e */
[----:B01234-:R-:W-:Y:S05]  /*7080*/  ENDCOLLECTIVE ;  /* 0x000000000000791b */ /* 0x01ffea0003800000 */
.L_x_465:
[----:B------:R-:W-:Y:S05]  /*7090*/  BSYNC B6 ;  /* 0x0000000000067941 */ /* 0x000fea0003800000 */
.L_x_464:
[----:B------:R-:W-:Y:S05]  /*70a0*/  BRA `(.L_x_466) ;  /* 0xffffffcc00b47947 */ /* 0x000fea000383ffff */
.L_x_268:
[----:B------:R-:W-:Y:S01]  /*70b0*/  HFMA2 R30, -RZ, RZ, 0, 1.847743988037109375e-06 ;  /* 0x0000001fff1e7431 */ /* 0x000fe200000001ff */
[----:B------:R-:W-:Y:S01]  /*70c0*/  BSSY B6, `(.L_x_467) ;  /* 0x0000006000067945 */ /* 0x000fe20003800000 */
[----:B------:R-:W-:Y:S01]  /*70d0*/  MOV R34, R25 ;  /* 0x0000001900227202 */ /* 0x000fe20000000f00 */
[----:B------:R-:W-:-:S07]  /*70e0*/  IMAD.MOV.U32 R32, RZ, RZ, R2 ;  /* 0x000000ffff207224 */ /* 0x000fce00078e0002 */
[----:B-1234-:R-:W-:Y:S05]  /*70f0*/  WARPSYNC.COLLECTIVE R36, `(.L_x_468) ;  /* 0x0000000024087348 */ /* 0x01efea0003c00000 */
[----:B------:R0:W0:Y:S02]  /*7100*/  SHFL.IDX P2, R36, R34, R32, R30 ;  /* 0x0000002022247389 */ /* 0x000024000004001e */
[----:B01234-:R-:W-:Y:S05]  /*7110*/  ENDCOLLECTIVE ;  /* 0x000000000000791b */ /* 0x01ffea0003800000 */
.L_x_468:
[----:B------:R-:W-:Y:S05]  /*7120*/  BSYNC B6 ;  /* 0x0000000000067941 */ /* 0x000fea0003800000 */
.L_x_467:
[----:B------:R-:W-:Y:S05]  /*7130*/  BRA `(.L_x_469) ;  /* 0xffffffcc00dc7947 */ /* 0x000fea000383ffff */
.L_x_271:
[----:B------:R-:W-:Y:S01]  /*7140*/  HFMA2 R30, -RZ, RZ, 0, 1.847743988037109375e-06 ;  /* 0x0000001fff1e7431 */ /* 0x000fe200000001ff */
[----:B------:R-:W-:Y:S01]  /*7150*/  BSSY B6, `(.L_x_470) ;  /* 0x0000006000067945 */ /* 0x000fe20003800000 */
[----:B------:R-:W-:Y:S01]  /*7160*/  MOV R34, R27 ;  /* 0x0000001b00227202 */ /* 0x000fe20000000f00 */
[----:B------:R-:W-:-:S07]  /*7170*/  IMAD.MOV.U32 R32, RZ, RZ, R2 ;  /* 0x000000ffff207224 */ /* 0x000fce00078e0002 */
[----:B-1234-:R-:W-:Y:S05]  /*7180*/  WARPSYNC.COLLECTIVE R36, `(.L_x_471) ;  /* 0x0000000024087348 */ /* 0x01efea0003c00000 */
[----:B------:R0:W0:Y:S02]  /*7190*/  SHFL.IDX P2, R36, R34, R32, R30 ;  /* 0x0000002022247389 */ /* 0x000024000004001e */
[----:B01234-:R-:W-:Y:S05]  /*71a0*/  ENDCOLLECTIVE ;  /* 0x000000000000791b */ /* 0x01ffea0003800000 */
.L_x_471:
[----:B------:R-:W-:Y:S05]  /*71b0*/  BSYNC B6 ;  /* 0x0000000000067941 */ /* 0x000fea0003800000 */
.L_x_470:
[----:B------:R-:W-:Y:S05]  /*71c0*/  BRA `(.L_x_472) ;  /* 0xffffffd000047947 */ /* 0x000fea000383ffff */
.L_x_274:
[----:B------:R-:W-:Y:S01]  /*71d0*/  HFMA2 R30, -RZ, RZ, 0, 1.847743988037109375e-06 ;  /* 0x0000001fff1e7431 */ /* 0x000fe200000001ff */
[----:B------:R-:W-:Y:S01]  /*71e0*/  BSSY B6, `(.L_x_473) ;  /* 0x0000006000067945 */ /* 0x000fe20003800000 */
[----:B------:R-:W-:Y:S01]  /*71f0*/  MOV R34, R23 ;  /* 0x0000001700227202 */ /* 0x000fe20000000f00 */
[----:B------:R-:W-:-:S07]  /*7200*/  IMAD.MOV.U32 R32, RZ, RZ, R2 ;  /* 0x000000ffff207224 */ /* 0x000fce00078e0002 */
[----:B-1234-:R-:W-:Y:S05]  /*7210*/  WARPSYNC.COLLECTIVE R36, `(.L_x_474) ;  /* 0x0000000024087348 */ /* 0x01efea0003c00000 */
[----:B------:R0:W0:Y:S02]  /*7220*/  SHFL.IDX P2, R36, R34, R32, R30 ;  /* 0x0000002022247389 */ /* 0x000024000004001e */
[----:B01234-:R-:W-:Y:S05]  /*7230*/  ENDCOLLECTIVE ;  /* 0x000000000000791b */ /* 0x01ffea0003800000 */
.L_x_474:
[----:B------:R-:W-:Y:S05]  /*7240*/  BSYNC B6 ;  /* 0x0000000000067941 */ /* 0x000fea0003800000 */
.L_x_473:
[----:B------:R-:W-:Y:S05]  /*7250*/  BRA `(.L_x_475) ;  /* 0xffffffd0002c7947 */ /* 0x000fea000383ffff */
.L_x_277:
[----:B------:R-:W-:Y:S01]  /*7260*/  HFMA2 R30, -RZ, RZ, 0, 1.847743988037109375e-06 ;  /* 0x0000001fff1e7431 */ /* 0x000fe200000001ff */
[----:B------:R-:W-:Y:S01]  /*7270*/  BSSY B6, `(.L_x_476) ;  /* 0x0000006000067945 */ /* 0x000fe20003800000 */
[----:B------:R-:W-:Y:S01]  /*7280*/  MOV R34, R21 ;  /* 0x0000001500227202 */ /* 0x000fe20000000f00 */
[----:B------:R-:W-:-:S07]  /*7290*/  IMAD.MOV.U32 R32, RZ, RZ, R2 ;  /* 0x000000ffff207224 */ /* 0x000fce00078e0002 */
[----:B-1234-:R-:W-:Y:S05]  /*72a0*/  WARPSYNC.COLLECTIVE R36, `(.L_x_477) ;  /* 0x0000000024087348 */ /* 0x01efea0003c00000 */
[----:B------:R0:W0:Y:S02]  /*72b0*/  SHFL.IDX P2, R36, R34, R32, R30 ;  /* 0x0000002022247389 */ /* 0x000024000004001e */
[----:B01234-:R-:W-:Y:S05]  /*72c0*/  ENDCOLLECTIVE ;  /* 0x000000000000791b */ /* 0x01ffea0003800000 */
.L_x_477:
[----:B------:R-:W-:Y:S05]  /*72d0*/  BSYNC B6 ;  /* 0x0000000000067941 */ /* 0x000fea0003800000 */
.L_x_476:
[----:B------:R-:W-:Y:S05]  /*72e0*/  BRA `(.L_x_478) ;  /* 0xffffffd000547947 */ /* 0x000fea000383ffff */
.L_x_280:
[----:B------:R-:W-:Y:S01]  /*72f0*/  HFMA2 R30, -RZ, RZ, 0, 1.847743988037109375e-06 ;  /* 0x0000001fff1e7431 */ /* 0x000fe200000001ff */
[----:B------:R-:W-:Y:S01]  /*7300*/  BSSY B6, `(.L_x_479) ;  /* 0x0000006000067945 */ /* 0x000fe20003800000 */
[----:B------:R-:W-:Y:S01]  /*7310*/  MOV R34, R19 ;  /* 0x0000001300227202 */ /* 0x000fe20000000f00 */
[----:B------:R-:W-:-:S07]  /*7320*/  IMAD.MOV.U32 R32, RZ, RZ, R2 ;  /* 0x000000ffff207224 */ /* 0x000fce00078e0002 */
[----:B-1234-:R-:W-:Y:S05]  /*7330*/  WARPSYNC.COLLECTIVE R36, `(.L_x_480) ;  /* 0x0000000024087348 */ /* 0x01efea0003c00000 */
[----:B------:R0:W0:Y:S02]  /*7340*/  SHFL.IDX P2, R36, R34, R32, R30 ;  /* 0x0000002022247389 */ /* 0x000024000004001e */
[----:B01234-:R-:W-:Y:S05]  /*7350*/  ENDCOLLECTIVE ;  /* 0x000000000000791b */ /* 0x01ffea0003800000 */
.L_x_480:
[----:B------:R-:W-:Y:S05]  /*7360*/  BSYNC B6 ;  /* 0x0000000000067941 */ /* 0x000fea0003800000 */
.L_x_479:
[----:B------:R-:W-:Y:S05]  /*7370*/  BRA `(.L_x_481) ;  /* 0xffffffd0007c7947 */ /* 0x000fea000383ffff */
.L_x_283:
[----:B------:R-:W-:Y:S01]  /*7380*/  HFMA2 R30, -RZ, RZ, 0, 1.847743988037109375e-06 ;  /* 0x0000001fff1e7431 */ /* 0x000fe200000001ff */
[----:B------:R-:W-:Y:S01]  /*7390*/  BSSY B6, `(.L_x_482) ;  /* 0x0000006000067945 */ /* 0x000fe20003800000 */
[----:B------:R-:W-:Y:S01]  /*73a0*/  MOV R34, R17 ;  /* 0x0000001100227202 */ /* 0x000fe20000000f00 */
[----:B------:R-:W-:-:S07]  /*73b0*/  IMAD.MOV.U32 R32, RZ, RZ, R2 ;  /* 0x000000ffff207224 */ /* 0x000fce00078e0002 */
[----:B-1234-:R-:W-:Y:S05]  /*73c0*/  WARPSYNC.COLLECTIVE R36, `(.L_x_483) ;  /* 0x0000000024087348 */ /* 0x01efea0003c00000 */
[----:B------:R0:W0:Y:S02]  /*73d0*/  SHFL.IDX P2, R36, R34, R32, R30 ;  /* 0x0000002022247389 */ /* 0x000024000004001e */
[----:B01234-:R-:W-:Y:S05]  /*73e0*/  ENDCOLLECTIVE ;  /* 0x000000000000791b */ /* 0x01ffea0003800000 */
.L_x_483:
[----:B------:R-:W-:Y:S05]  /*73f0*/  BSYNC B6 ;  /* 0x0000000000067941 */ /* 0x000fea0003800000 */
.L_x_482:
[----:B------:R-:W-:Y:S05]  /*7400*/  BRA `(.L_x_484) ;  /* 0xffffffd000a47947 */ /* 0x000fea000383ffff */
.L_x_286:
[----:B------:R-:W-:Y:S01]  /*7410*/  HFMA2 R30, -RZ, RZ, 0, 1.847743988037109375e-06 ;  /* 0x0000001fff1e7431 */ /* 0x000fe200000001ff */
[----:B------:R-:W-:Y:S01]  /*7420*/  BSSY B6, `(.L_x_485) ;  /* 0x0000006000067945 */ /* 0x000fe20003800000 */
[----:B------:R-:W-:Y:S01]  /*7430*/  MOV R34, R15 ;  /* 0x0000000f00227202 */ /* 0x000fe20000000f00 */
[----:B------:R-:W-:-:S07]  /*7440*/  IMAD.MOV.U32 R32, RZ, RZ, R2 ;  /* 0x000000ffff207224 */ /* 0x000fce00078e0002 */
[----:B-1234-:R-:W-:Y:S05]  /*7450*/  WARPSYNC.COLLECTIVE R36, `(.L_x_486) ;  /* 0x0000000024087348 */ /* 0x01efea0003c00000 */
[----:B------:R0:W0:Y:S02]  /*7460*/  SHFL.IDX P2, R36, R34, R32, R30 ;  /* 0x0000002022247389 */ /* 0x000024000004001e */
[----:B01234-:R-:W-:Y:S05]  /*7470*/  ENDCOLLECTIVE ;  /* 0x000000000000791b */ /* 0x01ffea0003800000 */
.L_x_486:
[----:B------:R-:W-:Y:S05]  /*7480*/  BSYNC B6 ;  /* 0x0000000000067941 */ /* 0x000fea0003800000 */
.L_x_485:
[----:B------:R-:W-:Y:S05]  /*7490*/  BRA `(.L_x_487) ;  /* 0xffffffd000cc7947 */ /* 0x000fea000383ffff */
.L_x_289:
[----:B------:R-:W-:Y:S01]  /*74a0*/  HFMA2 R30, -RZ, RZ, 0, 1.847743988037109375e-06 ;  /* 0x0000001fff1e7431 */ /* 0x000fe200000001ff */
[----:B------:R-:W-:Y:S01]  /*74b0*/  BSSY B6, `(.L_x_488) ;  /* 0x0000006000067945 */ /* 0x000fe20003800000 */
[----:B------:R-:W-:Y:S01]  /*74c0*/  MOV R34, R13 ;  /* 0x0000000d00227202 */ /* 0x000fe20000000f00 */
[----:B------:R-:W-:-:S07]  /*74d0*/  IMAD.MOV.U32 R32, RZ, RZ, R2 ;  /* 0x000000ffff207224 */ /* 0x000fce00078e0002 */
[----:B-1234-:R-:W-:Y:S05]  /*74e0*/  WARPSYNC.COLLECTIVE R36, `(.L_x_489) ;  /* 0x0000000024087348 */ /* 0x01efea0003c00000 */
[----:B------:R0:W0:Y:S02]  /*74f0*/  SHFL.IDX P2, R36, R34, R32, R30 ;  /* 0x0000002022247389 */ /* 0x000024000004001e */
[----:B01234-:R-:W-:Y:S05]  /*7500*/  ENDCOLLECTIVE ;  /* 0x000000000000791b */ /* 0x01ffea0003800000 */
.L_x_489:
[----:B------:R-:W-:Y:S05]  /*7510*/  BSYNC B6 ;  /* 0x0000000000067941 */ /* 0x000fea0003800000 */
.L_x_488:
[----:B------:R-:W-:Y:S05]  /*7520*/  BRA `(.L_x_490) ;  /* 0xffffffd000f47947 */ /* 0x000fea000383ffff */
.L_x_292:
[----:B------:R-:W-:Y:S01]  /*7530*/  HFMA2 R30, -RZ, RZ, 0, 1.847743988037109375e-06 ;  /* 0x0000001fff1e7431 */ /* 0x000fe200000001ff */
[----:B------:R-:W-:Y:S01]  /*7540*/  BSSY B6, `(.L_x_491) ;  /* 0x0000006000067945 */ /* 0x000fe20003800000 */
[----:B------:R-:W-:Y:S01]  /*7550*/  MOV R34, R11 ;  /* 0x0000000b00227202 */ /* 0x000fe20000000f00 */
[----:B------:R-:W-:-:S07]  /*7560*/  IMAD.MOV.U32 R32, RZ, RZ, R2 ;  /* 0x000000ffff207224 */ /* 0x000fce00078e0002 */
[----:B-1234-:R-:W-:Y:S05]  /*7570*/  WARPSYNC.COLLECTIVE R36, `(.L_x_492) ;  /* 0x0000000024087348 */ /* 0x01efea0003c00000 */
[----:B------:R0:W0:Y:S02]  /*7580*/  SHFL.IDX P2, R36, R34, R32, R30 ;  /* 0x0000002022247389 */ /* 0x000024000004001e */
[----:B01234-:R-:W-:Y:S05]  /*7590*/  ENDCOLLECTIVE ;  /* 0x000000000000791b */ /* 0x01ffea0003800000 */
.L_x_492:
[----:B------:R-:W-:Y:S05]  /*75a0*/  BSYNC B6 ;  /* 0x0000000000067941 */ /* 0x000fea0003800000 */
.L_x_491:
[----:B------:R-:W-:Y:S05]  /*75b0*/  BRA `(.L_x_493) ;  /* 0xffffffd4001c7947 */ /* 0x000fea000383ffff */
.L_x_295:
[----:B------:R-:W-:Y:S01]  /*75c0*/  HFMA2 R30, -RZ, RZ, 0, 1.847743988037109375e-06 ;  /* 0x0000001fff1e7431 */ /* 0x000fe200000001ff */
[----:B------:R-:W-:Y:S01]  /*75d0*/  BSSY B6, `(.L_x_494) ;  /* 0x0000006000067945 */ /* 0x000fe20003800000 */
[----:B------:R-:W-:Y:S01]  /*75e0*/  MOV R34, R9 ;  /* 0x0000000900227202 */ /* 0x000fe20000000f00 */
[----:B------:R-:W-:-:S07]  /*75f0*/  IMAD.MOV.U32 R32, RZ, RZ, R2 ;  /* 0x000000ffff207224 */ /* 0x000fce00078e0002 */
[----:B-1234-:R-:W-:Y:S05]  /*7600*/  WARPSYNC.COLLECTIVE R36, `(.L_x_495) ;  /* 0x0000000024087348 */ /* 0x01efea0003c00000 */
[----:B------:R0:W0:Y:S02]  /*7610*/  SHFL.IDX P2, R36, R34, R32, R30 ;  /* 0x0000002022247389 */ /* 0x000024000004001e */
[----:B01234-:R-:W-:Y:S05]  /*7620*/  ENDCOLLECTIVE ;  /* 0x000000000000791b */ /* 0x01ffea0003800000 */
.L_x_495:
[----:B------:R-:W-:Y:S05]  /*7630*/  BSYNC B6 ;  /* 0x0000000000067941 */ /* 0x000fea0003800000 */
.L_x_494:
[----:B------:R-:W-:Y:S05]  /*7640*/  BRA `(.L_x_496) ;  /* 0xffffffd400447947 */ /* 0x000fea000383ffff */
.L_x_298:
[----:B------:R-:W-:Y:S01]  /*7650*/  HFMA2 R30, -RZ, RZ, 0, 1.847743988037109375e-06 ;  /* 0x0000001fff1e7431 */ /* 0x000fe200000001ff */
[----:B------:R-:W-:Y:S01]  /*7660*/  BSSY B6, `(.L_x_497) ;  /* 0x0000006000067945 */ /* 0x000fe20003800000 */
[----:B------:R-:W-:Y:S01]  /*7670*/  MOV R34, R7 ;  /* 0x0000000700227202 */ /* 0x000fe20000000f00 */
[----:B------:R-:W-:-:S07]  /*7680*/  IMAD.MOV.U32 R32, RZ, RZ, R2 ;  /* 0x000000ffff207224 */ /* 0x000fce00078e0002 */
[----:B-1234-:R-:W-:Y:S05]  /*7690*/  WARPSYNC.COLLECTIVE R36, `(.L_x_498) ;  /* 0x0000000024087348 */ /* 0x01efea0003c00000 */
[----:B------:R0:W0:Y:S02]  /*76a0*/  SHFL.IDX P2, R36, R34, R32, R30 ;  /* 0x0000002022247389 */ /* 0x000024000004001e */
[----:B01234-:R-:W-:Y:S05]  /*76b0*/  ENDCOLLECTIVE ;  /* 0x000000000000791b */ /* 0x01ffea0003800000 */
.L_x_498:
[----:B------:R-:W-:Y:S05]  /*76c0*/  BSYNC B6 ;  /* 0x0000000000067941 */ /* 0x000fea0003800000 */
.L_x_497:
[----:B------:R-:W-:Y:S01]  /*76d0*/  MOV R2, R36 ;  /* 0x0000002400027202 */ /* 0x000fe20000000f00 */
[----:B------:R-:W-:Y:S06]  /*76e0*/  BRA `(.L_x_499) ;  /* 0xffffffd400687947 */ /* 0x000fec000383ffff */
        .weak           $__internal_0_$__cuda_sm3x_div_rn_noftz_f32_slowpath
        .type           $__internal_0_$__cuda_sm3x_div_rn_noftz_f32_slowpath,@function
        .size           $__internal_0_$__cuda_sm3x_div_rn_noftz_f32_slowpath,(.L_x_597 - $__internal_0_$__cuda_sm3x_div_rn_noftz_f32_slowpath)
$__internal_0_$__cuda_sm3x_div_rn_noftz_f32_slowpath:
[----:B------:R-:W-:Y:S01]  /*76f0*/  SHF.R.U32.HI R32, RZ, 0x17, R3 ;  /* 0x00000017ff207819 */ /* 0x000fe20000011603 */
[----:B------:R-:W-:Y:S01]  /*7700*/  BSSY.RECONVERGENT B7, `(.L_x_500) ;  /* 0x0000064000077945 */ /* 0x000fe20003800200 */
[----:B------:R-:W-:Y:S02]  /*7710*/  SHF.R.U32.HI R36, RZ, 0x17, R0 ;  /* 0x00000017ff247819 */ /* 0x000fe40000011600 */
[----:B------:R-:W-:Y:S02]  /*7720*/  LOP3.LUT R32, R32, 0xff, RZ, 0xc0, !PT ;  /* 0x000000ff20207812 */ /* 0x000fe400078ec0ff */
[----:B------:R-:W-:Y:S02]  /*7730*/  LOP3.LUT R36, R36, 0xff, RZ, 0xc0, !PT ;  /* 0x000000ff24247812 */ /* 0x000fe400078ec0ff */
[----:B------:R-:W-:Y:S01]  /*7740*/  MOV R39, R3 ;  /* 0x0000000300277202 */ /* 0x000fe20000000f00 */
[----:B------:R-:W-:Y:S01]  /*7750*/  VIADD R34, R32, 0xffffffff ;  /* 0xffffffff20227836 */ /* 0x000fe20000000000 */
[----:B------:R-:W-:-:S04]  /*7760*/  IADD3 R30, PT, PT, R36, -0x1, RZ ;  /* 0xffffffff241e7810 */ /* 0x000fc80007ffe0ff */
[----:B------:R-:W-:-:S04]  /*7770*/  ISETP.GT.U32.AND P0, PT, R34, 0xfd, PT ;  /* 0x000000fd2200780c */ /* 0x000fc80003f04070 */
[----:B------:R-:W-:-:S13]  /*7780*/  ISETP.GT.U32.OR P0, PT, R30, 0xfd, P0 ;  /* 0x000000fd1e00780c */ /* 0x000fda0000704470 */
[----:B------:R-:W-:Y:S01]  /*7790*/  @!P0 IMAD.MOV.U32 R30, RZ, RZ, RZ ;  /* 0x000000ffff1e8224 */ /* 0x000fe200078e00ff */
[----:B------:R-:W-:Y:S06]  /*77a0*/  @!P0 BRA `(.L_x_501) ;  /* 0x0000000000608947 */ /* 0x000fec0003800000 */
[----:B------:R-:W-:Y:S02]  /*77b0*/  FSETP.GTU.FTZ.AND P0, PT, |R0|, +INF , PT ;  /* 0x7f8000000000780b */ /* 0x000fe40003f1c200 */
[----:B------:R-:W-:-:S04]  /*77c0*/  FSETP.GTU.FTZ.AND P1, PT, |R3|, +INF , PT ;  /* 0x7f8000000300780b */ /* 0x000fc80003f3c200 */
[----:B------:R-:W-:-:S13]  /*77d0*/  PLOP3.LUT P0, PT, P0, P1, PT, 0xf8, 0x8f ;  /* 0x00000000008f781c */ /* 0x000fda0000703f70 */
[----:B------:R-:W-:Y:S05]  /*77e0*/  @P0 BRA `(.L_x_502) ;  /* 0x0000000400500947 */ /* 0x000fea0003800000 */
[----:B------:R-:W-:-:S13]  /*77f0*/  LOP3.LUT P0, RZ, R39, 0x7fffffff, R0, 0xc8, !PT ;  /* 0x7fffffff27ff7812 */ /* 0x000fda000780c800 */
[----:B------:R-:W-:Y:S05]  /*7800*/  @!P0 BRA `(.L_x_503) ;  /* 0x0000000400408947 */ /* 0x000fea0003800000 */
[C---:B------:R-:W-:Y:S02]  /*7810*/  FSETP.NEU.FTZ.AND P1, PT, |R0|.reuse, +INF , PT ;  /* 0x7f8000000000780b */ /* 0x040fe40003f3d200 */
[----:B------:R-:W-:Y:S02]  /*7820*/  FSETP.NEU.FTZ.AND P2, PT, |R3|, +INF , PT ;  /* 0x7f8000000300780b */ /* 0x000fe40003f5d200 */
[----:B------:R-:W-:-:S11]  /*7830*/  FSETP.NEU.FTZ.AND P0, PT, |R0|, +INF , PT ;  /* 0x7f8000000000780b */ /* 0x000fd60003f1d200 */
[----:B------:R-:W-:Y:S05]  /*7840*/  @!P2 BRA !P1, `(.L_x_503) ;  /* 0x000000040030a947 */ /* 0x000fea0004800000 */
[----:B------:R-:W-:-:S04]  /*7850*/  LOP3.LUT P1, RZ, R0, 0x7fffffff, RZ, 0xc0, !PT ;  /* 0x7fffffff00ff7812 */ /* 0x000fc8000782c0ff */
[----:B------:R-:W-:-:S13]  /*7860*/  PLOP3.LUT P1, PT, P2, P1, PT, 0x2f, 0xf2 ;  /* 0x0000000000f2781c */ /* 0x000fda0001722577 */
[----:B------:R-:W-:Y:S05]  /*7870*/  @P1 BRA `(.L_x_504) ;  /* 0x00000004001c1947 */ /* 0x000fea0003800000 */
[----:B------:R-:W-:-:S04]  /*7880*/  LOP3.LUT P1, RZ, R39, 0x7fffffff, RZ, 0xc0, !PT ;  /* 0x7fffffff27ff7812 */ /* 0x000fc8000782c0ff */
[----:B------:R-:W-:-:S13]  /*7890*/  PLOP3.LUT P0, PT, P0, P1, PT, 0x2f, 0xf2 ;  /* 0x0000000000f2781c */ /* 0x000fda0000702577 */
[----:B------:R-:W-:Y:S05]  /*78a0*/  @P0 BRA `(.L_x_505) ;  /* 0x0000000400040947 */ /* 0x000fea0003800000 */
[----:B------:R-:W-:Y:S02]  /*78b0*/  IADD3 R30, PT, PT, R36, -0x1, RZ ;  /* 0xffffffff241e7810 */ /* 0x000fe40007ffe0ff */
[----:B------:R-:W-:Y:S02]  /*78c0*/  ISETP.GE.AND P1, PT, R34, RZ, PT ;  /* 0x000000ff2200720c */ /* 0x000fe40003f26270 */
[----:B------:R-:W-:-:S11]  /*78d0*/  ISETP.GE.AND P0, PT, R30, RZ, PT ;  /* 0x000000ff1e00720c */ /* 0x000fd60003f06270 */
[----:B------:R-:W-:Y:S02]  /*78e0*/  @!P1 FFMA R39, R3, 1.84467440737095516160e+19, RZ ;  /* 0x5f80000003279823 */ /* 0x000fe400000000ff */
[----:B------:R-:W-:Y:S01]  /*78f0*/  @P0 MOV R30, RZ ;  /* 0x000000ff001e0202 */ /* 0x000fe20000000f00 */
[----:B------:R-:W-:Y:S02]  /*7900*/  @!P0 IMAD.MOV.U32 R30, RZ, RZ, -0x40 ;  /* 0xffffffc0ff1e8424 */ /* 0x000fe400078e00ff */
[----:B------:R-:W-:-:S03]  /*7910*/  @!P0 FFMA R0, R0, 1.84467440737095516160e+19, RZ ;  /* 0x5f80000000008823 */ /* 0x000fc600000000ff */
[----:B------:R-:W-:-:S07]  /*7920*/  @!P1 IADD3 R30, PT, PT, R30, 0x40, RZ ;  /* 0x000000401e1e9810 */ /* 0x000fce0007ffe0ff */
.L_x_501:
[----:B------:R-:W-:Y:S01]  /*7930*/  LEA R34, R32, 0xc0800000, 0x17 ;  /* 0xc080000020227811 */ /* 0x000fe200078eb8ff */
[----:B------:R-:W-:Y:S01]  /*7940*/  VIADD R36, R36, 0xffffff81 ;  /* 0xffffff8124247836 */ /* 0x000fe20000000000 */
[----:B------:R-:W-:Y:S02]  /*7950*/  BSSY.RECONVERGENT B8, `(.L_x_506) ;  /* 0x0000035000087945 */ /* 0x000fe40003800200 */
[----:B------:R-:W-:Y:S01]  /*7960*/  IADD3 R40, PT, PT, -R34, R39, RZ ;  /* 0x0000002722287210 */ /* 0x000fe20007ffe1ff */
[C---:B------:R-:W-:Y:S01]  /*7970*/  IMAD R0, R36.reuse, -0x800000, R0 ;  /* 0xff80000024007824 */ /* 0x040fe200078e0200 */
[----:B------:R-:W-:Y:S02]  /*7980*/  IADD3 R32, PT, PT, R36, 0x7f, -R32 ;  /* 0x0000007f24207810 */ /* 0x000fe40007ffe820 */
[----:B------:R-:W0:Y:S01]  /*7990*/  MUFU.RCP R39, R40 ;  /* 0x0000002800277308 */ /* 0x000e220000001000 */
[----:B------:R-:W-:Y:S01]  /*79a0*/  FADD.FTZ R34, -R40, -RZ ;  /* 0x800000ff28227221 */ /* 0x000fe20000010100 */
[----:B------:R-:W-:-:S03]  /*79b0*/  IADD3 R32, PT, PT, R32, R30, RZ ;  /* 0x0000001e20207210 */ /* 0x000fc60007ffe0ff */
[----:B0-----:R-:W-:-:S04]  /*79c0*/  FFMA R42, R39, R34, 1 ;  /* 0x3f800000272a7423 */ /* 0x001fc80000000022 */
[----:B------:R-:W-:-:S04]  /*79d0*/  FFMA R39, R39, R42, R39 ;  /* 0x0000002a27277223 */ /* 0x000fc80000000027 */
[----:B------:R-:W-:-:S04]  /*79e0*/  FFMA R36, R0, R39, RZ ;  /* 0x0000002700247223 */ /* 0x000fc800000000ff */
[----:B------:R-:W-:-:S04]  /*79f0*/  FFMA R42, R34, R36, R0 ;  /* 0x00000024222a7223 */ /* 0x000fc80000000000 */
[----:B------:R-:W-:-:S04]  /*7a00*/  FFMA R36, R39, R42, R36 ;  /* 0x0000002a27247223 */ /* 0x000fc80000000024 */
[----:B------:R-:W-:-:S04]  /*7a10*/  FFMA R34, R34, R36, R0 ;  /* 0x0000002422227223 */ /* 0x000fc80000000000 */
[----:B------:R-:W-:-:S05]  /*7a20*/  FFMA R0, R39, R34, R36 ;  /* 0x0000002227007223 */ /* 0x000fca0000000024 */
[----:B------:R-:W-:-:S04]  /*7a30*/  SHF.R.U32.HI R30, RZ, 0x17, R0 ;  /* 0x00000017ff1e7819 */ /* 0x000fc80000011600 */
[----:B------:R-:W-:-:S04]  /*7a40*/  LOP3.LUT R30, R30, 0xff, RZ, 0xc0, !PT ;  /* 0x000000ff1e1e7812 */ /* 0x000fc800078ec0ff */
[----:B------:R-:W-:-:S05]  /*7a50*/  IADD3 R30, PT, PT, R30, R32, RZ ;  /* 0x000000201e1e7210 */ /* 0x000fca0007ffe0ff */
[----:B------:R-:W-:-:S05]  /*7a60*/  VIADD R40, R30, 0xffffffff ;  /* 0xffffffff1e287836 */ /* 0x000fca0000000000 */
[----:B------:R-:W-:-:S13]  /*7a70*/  ISETP.GE.U32.AND P0, PT, R40, 0xfe, PT ;  /* 0x000000fe2800780c */ /* 0x000fda0003f06070 */
[----:B------:R-:W-:Y:S05]  /*7a80*/  @!P0 BRA `(.L_x_507) ;  /* 0x0000000000808947 */ /* 0x000fea0003800000 */
[----:B------:R-:W-:-:S13]  /*7a90*/  ISETP.GT.AND P0, PT, R30, 0xfe, PT ;  /* 0x000000fe1e00780c */ /* 0x000fda0003f04270 */
[----:B------:R-:W-:Y:S05]  /*7aa0*/  @P0 BRA `(.L_x_508) ;  /* 0x00000000006c0947 */ /* 0x000fea0003800000 */
[----:B------:R-:W-:-:S13]  /*7ab0*/  ISETP.GE.AND P0, PT, R30, 0x1, PT ;  /* 0x000000011e00780c */ /* 0x000fda0003f06270 */
[----:B------:R-:W-:Y:S05]  /*7ac0*/  @P0 BRA `(.L_x_509) ;  /* 0x0000000000740947 */ /* 0x000fea0003800000 */
[----:B------:R-:W-:Y:S02]  /*7ad0*/  ISETP.GE.AND P0, PT, R30, -0x18, PT ;  /* 0xffffffe81e00780c */ /* 0x000fe40003f06270 */
[----:B------:R-:W-:-:S11]  /*7ae0*/  LOP3.LUT R0, R0, 0x80000000, RZ, 0xc0, !PT ;  /* 0x8000000000007812 */ /* 0x000fd600078ec0ff */
[----:B------:R-:W-:Y:S05]  /*7af0*/  @!P0 BRA `(.L_x_509) ;  /* 0x0000000000688947 */ /* 0x000fea0003800000 */
[CCC-:B------:R-:W-:Y:S01]  /*7b00*/  FFMA.RZ R40, R39.reuse, R34.reuse, R36.reuse ;  /* 0x0000002227287223 */ /* 0x1c0fe2000000c024 */
[CCC-:B------:R-:W-:Y:S01]  /*7b10*/  FFMA.RP R32, R39.reuse, R34.reuse, R36.reuse ;  /* 0x0000002227207223 */ /* 0x1c0fe20000008024 */
[----:B------:R-:W-:Y:S01]  /*7b20*/  FFMA.RM R39, R39, R34, R36 ;  /* 0x0000002227277223 */ /* 0x000fe20000004024 */
[----:B------:R-:W-:Y:S02]  /*7b30*/  ISETP.NE.AND P2, PT, R30, RZ, PT ;  /* 0x000000ff1e00720c */ /* 0x000fe40003f45270 */
[----:B------:R-:W-:Y:S02]  /*7b40*/  LOP3.LUT R40, R40, 0x7fffff, RZ, 0xc0, !PT ;  /* 0x007fffff28287812 */ /* 0x000fe400078ec0ff */
[----:B------:R-:W-:Y:S02]  /*7b50*/  FSETP.NEU.FTZ.AND P0, PT, R32, R39, PT ;  /* 0x000000272000720b */ /* 0x000fe40003f1d000 */
[----:B------:R-:W-:Y:S02]  /*7b60*/  IADD3 R39, PT, PT, R30, 0x20, RZ ;  /* 0x000000201e277810 */ /* 0x000fe40007ffe0ff */
[----:B------:R-:W-:-:S02]  /*7b70*/  LOP3.LUT R40, R40, 0x800000, RZ, 0xfc, !PT ;  /* 0x0080000028287812 */ /* 0x000fc400078efcff */
[C---:B------:R-:W-:Y:S02]  /*7b80*/  ISETP.NE.AND P1, PT, R30.reuse, RZ, PT ;  /* 0x000000ff1e00720c */ /* 0x040fe40003f25270 */
[----:B------:R-:W-:Y:S02]  /*7b90*/  IADD3 R30, PT, PT, -R30, RZ, RZ ;  /* 0x000000ff1e1e7210 */ /* 0x000fe40007ffe1ff */
[----:B------:R-:W-:Y:S02]  /*7ba0*/  SHF.L.U32 R39, R40, R39, RZ ;  /* 0x0000002728277219 */ /* 0x000fe400000006ff */
[----:B------:R-:W-:Y:S02]  /*7bb0*/  SEL R30, R30, RZ, P2 ;  /* 0x000000ff1e1e7207 */ /* 0x000fe40001000000 */
[----:B------:R-:W-:Y:S02]  /*7bc0*/  ISETP.NE.AND P1, PT, R39, RZ, P1 ;  /* 0x000000ff2700720c */ /* 0x000fe40000f25270 */
[----:B------:R-:W-:-:S02]  /*7bd0*/  SHF.R.U32.HI R30, RZ, R30, R40 ;  /* 0x0000001eff1e7219 */ /* 0x000fc40000011628 */
[----:B------:R-:W-:Y:S02]  /*7be0*/  PLOP3.LUT P0, PT, P0, P1, PT, 0xf8, 0x8f ;  /* 0x00000000008f781c */ /* 0x000fe40000703f70 */
[----:B------:R-:W-:Y:S02]  /*7bf0*/  SHF.R.U32.HI R39, RZ, 0x1, R30 ;  /* 0x00000001ff277819 */ /* 0x000fe4000001161e */
[----:B------:R-:W-:-:S04]  /*7c00*/  SEL R32, RZ, 0x1, !P0 ;  /* 0x00000001ff207807 */ /* 0x000fc80004000000 */
[----:B------:R-:W-:-:S04]  /*7c10*/  LOP3.LUT R32, R32, 0x1, R39, 0xf8, !PT ;  /* 0x0000000120207812 */ /* 0x000fc800078ef827 */
[----:B------:R-:W-:-:S05]  /*7c20*/  LOP3.LUT R32, R32, R30, RZ, 0xc0, !PT ;  /* 0x0000001e20207212 */ /* 0x000fca00078ec0ff */
[----:B------:R-:W-:-:S05]  /*7c30*/  IMAD.IADD R39, R39, 0x1, R32 ;  /* 0x0000000127277824 */ /* 0x000fca00078e0220 */
[----:B------:R-:W-:Y:S01]  /*7c40*/  LOP3.LUT R0, R39, R0, RZ, 0xfc, !PT ;  /* 0x0000000027007212 */ /* 0x000fe200078efcff */
[----:B------:R-:W-:Y:S06]  /*7c50*/  BRA `(.L_x_509) ;  /* 0x0000000000107947 */ /* 0x000fec0003800000 */
.L_x_508:
[----:B------:R-:W-:-:S04]  /*7c60*/  LOP3.LUT R0, R0, 0x80000000, RZ, 0xc0, !PT ;  /* 0x8000000000007812 */ /* 0x000fc800078ec0ff */
[----:B------:R-:W-:Y:S01]  /*7c70*/  LOP3.LUT R0, R0, 0x7f800000, RZ, 0xfc, !PT ;  /* 0x7f80000000007812 */ /* 0x000fe200078efcff */
[----:B------:R-:W-:Y:S06]  /*7c80*/  BRA `(.L_x_509) ;  /* 0x0000000000047947 */ /* 0x000fec0003800000 */
.L_x_507:
[----:B------:R-:W-:-:S07]  /*7c90*/  LEA R0, R32, R0, 0x17 ;  /* 0x0000000020007211 */ /* 0x000fce00078eb8ff */
.L_x_509:
[----:B------:R-:W-:Y:S05]  /*7ca0*/  BSYNC.RECONVERGENT B8 ;  /* 0x0000000000087941 */ /* 0x000fea0003800200 */
.L_x_506:
[----:B------:R-:W-:Y:S05]  /*7cb0*/  BRA `(.L_x_510) ;  /* 0x0000000000207947 */ /* 0x000fea0003800000 */
.L_x_505:
[----:B------:R-:W-:-:S04]  /*7cc0*/  LOP3.LUT R0, R39, 0x80000000, R0, 0x48, !PT ;  /* 0x8000000027007812 */ /* 0x000fc800078e4800 */
[----:B------:R-:W-:Y:S01]  /*7cd0*/  LOP3.LUT R0, R0, 0x7f800000, RZ, 0xfc, !PT ;  /* 0x7f80000000007812 */ /* 0x000fe200078efcff */
[----:B------:R-:W-:Y:S06]  /*7ce0*/  BRA `(.L_x_510) ;  /* 0x0000000000147947 */ /* 0x000fec0003800000 */
.L_x_504:
[----:B------:R-:W-:Y:S01]  /*7cf0*/  LOP3.LUT R0, R39, 0x80000000, R0, 0x48, !PT ;  /* 0x8000000027007812 */ /* 0x000fe200078e4800 */
[----:B------:R-:W-:Y:S06]  /*7d00*/  BRA `(.L_x_510) ;  /* 0x00000000000c7947 */ /* 0x000fec0003800000 */
.L_x_503:
[----:B------:R-:W0:Y:S01]  /*7d10*/  MUFU.RSQ R0, -QNAN ;  /* 0xffc0000000007908 */ /* 0x000e220000001400 */
[----:B------:R-:W-:Y:S05]  /*7d20*/  BRA `(.L_x_510) ;  /* 0x0000000000047947 */ /* 0x000fea0003800000 */
.L_x_502:
[----:B------:R-:W-:-:S07]  /*7d30*/  FADD.FTZ R0, R0, R3 ;  /* 0x0000000300007221 */ /* 0x000fce0000010000 */
.L_x_510:
[----:B------:R-:W-:Y:S05]  /*7d40*/  BSYNC.RECONVERGENT B7 ;  /* 0x0000000000077941 */ /* 0x000fea0003800200 */
.L_x_500:
[----:B------:R-:W-:-:S04]  /*7d50*/  HFMA2 R39, -RZ, RZ, 0, 0 ;  /* 0x00000000ff277431 */ /* 0x000fc800000001ff */
[----:B0-----:R-:W-:Y:S05]  /*7d60*/  RET.REL.NODEC R38 `(fused_nn_softmax_kernel0) ;  /* 0xffffff8026a47950 */ /* 0x001fea0003c3ffff */
.L_x_511:
        /* <DEDUP_REMOVED lines=9> */
.L_x_597:


//--------------------- .text.fused_nn_conv2d_add_nn_relu_10_kernel0 --------------------------
	.section	.text.fused_nn_conv2d_add_nn_relu_10_kernel0,"ax",@progbits
	.align	128
        .global         fused_nn_conv2d_add_nn_relu_10_kernel0
        .type           fused_nn_conv2d_add_nn_relu_10_kernel0,@function
        .size           fused_nn_conv2d_add_nn_relu_10_kernel0,(.L_x_605 - fused_nn_conv2d_add_nn_relu_10_kernel0)
        .other          fused_nn_conv2d_add_nn_relu_10_kernel0,@"STO_CUDA_ENTRY STV_DEFAULT"
fused_nn_conv2d_add_nn_relu_10_kernel0:
.text.fused_nn_conv2d_add_nn_relu_10_kernel0:
        /* <DEDUP_REMOVED lines=56> */
.L_x_512:
        /* <DEDUP_REMOVED lines=245> */
.L_x_513:
        /* <DEDUP_REMOVED lines=11> */
.L_x_605:


//--------------------- .text.fused_nn_conv2d_add_nn_relu_1_kernel0 --------------------------
	.section	.text.fused_nn_conv2d_add_nn_relu_1_kernel0,"ax",@progbits
	.align	128
        .global         fused_nn_conv2d_add_nn_relu_1_kernel0
        .type           fused_nn_conv2d_add_nn_relu_1_kernel0,@function
        .size           fused_nn_conv2d_add_nn_relu_1_kernel0,(.L_x_606 - fused_nn_conv2d_add_nn_relu_1_kernel0)
        .other          fused_nn_conv2d_add_nn_relu_1_kernel0,@"STO_CUDA_ENTRY STV_DEFAULT"
fused_nn_conv2d_add_nn_relu_1_kernel0:
.text.fused_nn_conv2d_add_nn_relu_1_kernel0:
[----:B------:R-:W-:Y:S01]  /*0000*/  LDC R1, c[0x0][0x37c] ;  /* 0x0000df00ff017b82 */ /* 0x000fe20000000800 */
[----:B------:R-:W0:Y:S01]  /*0010*/  S2R R0, SR_TID.Y ;  /* 0x0000000000007919 */ /* 0x000e220000002200 */
[----:B------:R-:W1:Y:S01]  /*0020*/  LDCU.64 UR4, c[0x0][0x358] ;  /* 0x00006b00ff0477ac */ /* 0x000e620008000a00 */
[----:B------:R-:W-:Y:S01]  /*0030*/  BSSY.RECONVERGENT B0, `(.L_x_514) ;  /* 0x0000032000007945 */ /* 0x000fe20003800200 */
[----:B------:R-:W-:Y:S01]  /*0040*/  IMAD.MOV.U32 R11, RZ, RZ, RZ ;  /* 0x000000ffff0b7224 */ /* 0x000fe200078e00ff */
[----:B------:R-:W0:Y:S01]  /*0050*/  S2R R5, SR_TID.X ;  /* 0x0000000000057919 */ /* 0x000e220000002100 */
[----:B------:R-:W2:Y:S01]  /*0060*/  S2R R3, SR_TID.Z ;  /* 0x0000000000037919 */ /* 0x000ea20000002300 */
[----:B0-----:R-:W-:-:S04]  /*0070*/  IMAD R4, R0, 0x7, R5 ;  /* 0x0000000700047824 */ /* 0x001fc800078e0205 */
[----:B--2---:R-:W-:-:S05]  /*0080*/  IMAD R2, R3, 0x31, R4 ;  /* 0x0000003103027824 */ /* 0x004fca00078e0204 */
[----:B------:R-:W-:-:S05]  /*0090*/  LOP3.LUT R12, R2, 0xffff, RZ, 0xc0, !PT ;  /* 0x0000ffff020c7812 */ /* 0x000fca00078ec0ff */
[----:B------:R-:W-:-:S05]  /*00a0*/  IMAD R5, R12, 0x6523, RZ ;  /* 0x000065230c057824 */ /* 0x000fca00078e02ff */
[----:B------:R-:W-:-:S04]  /*00b0*/  SHF.R.U32.HI R5, RZ, 0x15, R5 ;  /* 0x00000015ff057819 */ /* 0x000fc80000011605 */
[----:B------:R-:W-:Y:S02]  /*00c0*/  PRMT R9, R5, 0x9910, RZ ;  /* 0x0000991005097816 */ /* 0x000fe400000000ff */
[----:B------:R-:W0:Y:S03]  /*00d0*/  S2R R5, SR_CgaCtaId ;  /* 0x0000000000057919 */ /* 0x000e260000008800 */
[----:B------:R-:W-:-:S04]  /*00e0*/  IMAD R6, R9, 0x51, RZ ;  /* 0x0000005109067824 */ /* 0x000fc800078e02ff */
[----:B------:R-:W-:-:S05]  /*00f0*/  IMAD.MOV R6, RZ, RZ, -R6 ;  /* 0x000000ffff067224 */ /* 0x000fca00078e0a06 */
[----:B------:R-:W-:-:S05]  /*0100*/  PRMT R7, R6, 0x7710, RZ ;  /* 0x0000771006077816 */ /* 0x000fca00000000ff */
[----:B------:R-:W-:-:S04]  /*0110*/  IMAD.IADD R10, R2, 0x1, R7 ;  /* 0x00000001020a7824 */ /* 0x000fc800078e0207 */
[----:B------:R-:W-:-:S05]  /*0120*/  VIADD R6, R10, 0xfffffff7 ;  /* 0xfffffff70a067836 */ /* 0x000fca0000000000 */
[----:B------:R-:W-:Y:S02]  /*0130*/  LOP3.LUT R7, R6, 0xffff, RZ, 0xc0, !PT ;  /* 0x0000ffff06077812 */ /* 0x000fe400078ec0ff */
[----:B------:R-:W-:Y:S02]  /*0140*/  MOV R6, 0x400 ;  /* 0x0000040000067802 */ /* 0x000fe40000000f00 */
[----:B------:R-:W-:Y:S02]  /*0150*/  ISETP.GT.U32.AND P0, PT, R7, 0x3e, PT ;  /* 0x0000003e0700780c */ /* 0x000fe40003f04070 */
[----:B0-----:R-:W-:-:S04]  /*0160*/  LEA R7, R5, R6, 0x18 ;  /* 0x0000000605077211 */ /* 0x001fc800078ec0ff */
[----:B------:R-:W-:-:S07]  /*0170*/  LEA R8, R2, R7, 0x2 ;  /* 0x0000000702087211 */ /* 0x000fce00078e10ff */
[----:B-1----:R-:W-:Y:S05]  /*0180*/  @P0 BRA `(.L_x_515) ;  /* 0x0000000000700947 */ /* 0x002fea0003800000 */
[----:B------:R-:W-:-:S05]  /*0190*/  IMAD R12, R12, 0x1c72, RZ ;  /* 0x00001c720c0c7824 */ /* 0x000fca00078e02ff */
[----:B------:R-:W-:-:S04]  /*01a0*/  SHF.R.U32.HI R12, RZ, 0x10, R12 ;  /* 0x00000010ff0c7819 */ /* 0x000fc8000001160c */
[----:B------:R-:W-:-:S05]  /*01b0*/  PRMT R12, R12, 0x9910, RZ ;  /* 0x000099100c0c7816 */ /* 0x000fca00000000ff */
[----:B------:R-:W-:-:S04]  /*01c0*/  IMAD R12, R12, 0x9, RZ ;  /* 0x000000090c0c7824 */ /* 0x000fc800078e02ff */
[----:B------:R-:W-:-:S05]  /*01d0*/  IMAD.MOV R12, RZ, RZ, -R12 ;  /* 0x000000ffff0c7224 */ /* 0x000fca00078e0a0c */
[----:B------:R-:W-:-:S04]  /*01e0*/  PRMT R13, R12, 0x7710, RZ ;  /* 0x000077100c0d7816 */ /* 0x000fc800000000ff */
[----:B------:R-:W-:-:S05]  /*01f0*/  IADD3 R12, PT, PT, R2, R13, RZ ;  /* 0x0000000d020c7210 */ /* 0x000fca0007ffe0ff */
[----:B------:R-:W-:-:S05]  /*0200*/  VIADD R13, R12, 0xffffffff ;  /* 0xffffffff0c0d7836 */ /* 0x000fca0000000000 */
[----:B------:R-:W-:-:S04]  /*0210*/  LOP3.LUT R13, R13, 0xffff, RZ, 0xc0, !PT ;  /* 0x0000ffff0d0d7812 */ /* 0x000fc800078ec0ff */
[----:B------:R-:W-:-:S13]  /*0220*/  ISETP.GT.U32.AND P0, PT, R13, 0x6, PT ;  /* 0x000000060d00780c */ /* 0x000fda0003f04070 */
[----:B------:R-:W-:Y:S05]  /*0230*/  @P0 BRA `(.L_x_515) ;  /* 0x0000000000440947 */ /* 0x000fea0003800000 */
[----:B------:R-:W0:Y:S01]  /*0240*/  S2R R15, SR_CTAID.Z ;  /* 0x00000000000f7919 */ /* 0x000e220000002700 */
[----:B------:R-:W-:Y:S01]  /*0250*/  PRMT R10, R10, 0x9910, RZ ;  /* 0x000099100a0a7816 */ /* 0x000fe200000000ff */
[----:B------:R-:W-:Y:S01]  /*0260*/  IMAD R9, R9, 0x31, RZ ;  /* 0x0000003109097824 */ /* 0x000fe200078e02ff */
[----:B------:R-:W-:-:S03]  /*0270*/  LOP3.LUT R12, R12, 0xffff, RZ, 0xc0, !PT ;  /* 0x0000ffff0c0c7812 */ /* 0x000fc600078ec0ff */
[----:B------:R-:W-:Y:S01]  /*0280*/  IMAD R10, R10, 0x39, RZ ;  /* 0x000000390a0a7824 */ /* 0x000fe200078e02ff */
[----:B------:R-:W-:-:S04]  /*0290*/  LOP3.LUT R9, R9, 0xffff, RZ, 0xc0, !PT ;  /* 0x0000ffff09097812 */ /* 0x000fc800078ec0ff */
[----:B------:R-:W-:-:S04]  /*02a0*/  LOP3.LUT R10, R10, 0xffff, RZ, 0xc0, !PT ;  /* 0x0000ffff0a0a7812 */ /* 0x000fc800078ec0ff */
[----:B------:R-:W-:-:S04]  /*02b0*/  SHF.R.U32.HI R10, RZ, 0x9, R10 ;  /* 0x00000009ff0a7819 */ /* 0x000fc8000001160a */
[----:B------:R-:W-:Y:S02]  /*02c0*/  PRMT R13, R10, 0x9910, RZ ;  /* 0x000099100a0d7816 */ /* 0x000fe400000000ff */
[----:B------:R-:W1:Y:S03]  /*02d0*/  LDC.64 R10, c[0x0][0x380] ;  /* 0x0000e000ff0a7b82 */ /* 0x000e660000000a00 */
[----:B------:R-:W-:Y:S02]  /*02e0*/  IMAD R13, R13, 0x7, RZ ;  /* 0x000000070d0d7824 */ /* 0x000fe400078e02ff */
[----:B0-----:R-:W-:-:S03]  /*02f0*/  IMAD R14, R15, 0xc4, R12 ;  /* 0x000000c40f0e7824 */ /* 0x001fc600078e020c */
[----:B------:R-:W-:-:S04]  /*0300*/  LOP3.LUT R12, R13, 0xff, RZ, 0xc0, !PT ;  /* 0x000000ff0d0c7812 */ /* 0x000fc800078ec0ff */
[----:B------:R-:W-:-:S05]  /*0310*/  IADD3 R9, PT, PT, R12, R14, R9 ;  /* 0x0000000e0c097210 */ /* 0x000fca0007ffe009 */
[----:B------:R-:W-:-:S04]  /*0320*/  VIADD R9, R9, 0xfffffff8 ;  /* 0xfffffff809097836 */ /* 0x000fc80000000000 */
[----:B-1----:R-:W-:-:S06]  /*0330*/  IMAD.WIDE.U32 R10, R9, 0x4, R10 ;  /* 0x00000004090a7825 */ /* 0x002fcc00078e000a */
[----:B------:R0:W5:Y:S02]  /*0340*/  LDG.E.CONSTANT R11, desc[UR4][R10.64] ;  /* 0x000000040a0b7981 */ /* 0x000164000c1e9900 */
.L_x_515:
[----:B------:R-:W-:Y:S05]  /*0350*/  BSYNC.RECONVERGENT B0 ;  /* 0x0000000000007941 */ /* 0x000fea0003800200 */
.L_x_514:
[----:B-----5:R1:W-:Y:S01]  /*0360*/  STS [R8], R11 ;  /* 0x0000000b08007388 */ /* 0x0203e20000000800 */
[----:B------:R-:W-:Y:S01]  /*0370*/  ISETP.GT.U32.AND P0, PT, R2, 0x7f, PT ;  /* 0x0000007f0200780c */ /* 0x000fe20003f04070 */
[----:B------:R-:W-:-:S12]  /*0380*/  BSSY.RECONVERGENT B0, `(.L_x_516) ;  /* 0x0000042000007945 */ /* 0x000fd80003800200 */
[----:B-1----:R-:W-:Y:S05]  /*0390*/  @P0 BRA `(.L_x_517) ;  /* 0x0000000400000947 */ /* 0x002fea0003800000 */
[----:B------:R-:W-:Y:S01]  /*03a0*/  IMAD R13, R3, 0x7, R0 ;  /* 0x00000007030d7824 */ /* 0x000fe200078e0200 */
[----:B------:R-:W-:Y:S04]  /*03b0*/  BSSY.RECONVERGENT B1, `(.L_x_518) ;  /* 0x0000031000017945 */ /* 0x000fe80003800200 */
[----:B------:R-:W-:-:S04]  /*03c0*/  ISETP.GT.U32.AND P0, PT, R13, 0x12, PT ;  /* 0x000000120d00780c */ /* 0x000fc80003f04070 */
[----:B------:R-:W-:-:S13]  /*03d0*/  ISETP.GT.U32.OR P0, PT, R3, 0x2, P0 ;  /* 0x000000020300780c */ /* 0x000fda0000704470 */
[----:B------:R-:W-:Y:S05]  /*03e0*/  @P0 BRA `(.L_x_519) ;  /* 0x0000000000b40947 */ /* 0x000fea0003800000 */
[C---:B------:R-:W-:Y:S01]  /*03f0*/  ISETP.GE.U32.AND P0, PT, R2.reuse, 0x2f, PT ;  /* 0x0000002f0200780c */ /* 0x040fe20003f06070 */
[----:B------:R-:W-:Y:S01]  /*0400*/  BSSY.RECONVERGENT B2, `(.L_x_520) ;  /* 0x000002a000027945 */ /* 0x000fe20003800200 */
[----:B0-----:R-:W-:Y:S01]  /*0410*/  IADD3 R10, PT, PT, R2, 0x22, RZ ;  /* 0x00000022020a7810 */ /* 0x001fe20007ffe0ff */
[----:B------:R-:W-:-:S10]  /*0420*/  HFMA2 R11, -RZ, RZ, 0, 0 ;  /* 0x00000000ff0b7431 */ /* 0x000fd400000001ff */
[----:B------:R-:W-:-:S04]  /*0430*/  @P0 VIADD R10, R2, 0xffffffd1 ;  /* 0xffffffd1020a0836 */ /* 0x000fc80000000000 */
[----:B------:R-:W-:-:S05]  /*0440*/  VIADD R9, R10, 0xfffffff7 ;  /* 0xfffffff70a097836 */ /* 0x000fca0000000000 */
[----:B------:R-:W-:-:S13]  /*0450*/  ISETP.GT.U32.AND P0, PT, R9, 0x3e, PT ;  /* 0x0000003e0900780c */ /* 0x000fda0003f04070 */
[----:B------:R-:W-:Y:S05]  /*0460*/  @P0 BRA `(.L_x_521) ;  /* 0x00000000008c0947 */ /* 0x000fea0003800000 */
[----:B------:R-:W-:-:S05]  /*0470*/  VIADD R9, R2, 0x7 ;  /* 0x0000000702097836 */ /* 0x000fca0000000000 */
[----:B------:R-:W-:-:S05]  /*0480*/  LOP3.LUT R12, R9, 0xff, RZ, 0xc0, !PT ;  /* 0x000000ff090c7812 */ /* 0x000fca00078ec0ff */
        /* <DEDUP_REMOVED lines=11> */
[----:B------:R-:W-:Y:S01]  /*0540*/  PRMT R12, R10, 0x9910, RZ ;  /* 0x000099100a0c7816 */ /* 0x000fe200000000ff */
[----:B------:R-:W0:Y:S01]  /*0550*/  S2R R16, SR_CTAID.Z ;  /* 0x0000000000107919 */ /* 0x000e220000002700 */
[----:B------:R-:W-:Y:S01]  /*0560*/  VIADD R10, R2, 0xc4 ;  /* 0x000000c4020a7836 */ /* 0x000fe20000000000 */
[----:B------:R-:W-:-:S04]  /*0570*/  LOP3.LUT R9, R9, 0xff, RZ, 0xc0, !PT ;  /* 0x000000ff09097812 */ /* 0x000fc800078ec0ff */
[----:B------:R-:W-:Y:S01]  /*0580*/  LOP3.LUT R11, R10, 0xffff, RZ, 0xc0, !PT ;  /* 0x0000ffff0a0b7812 */ /* 0x000fe200078ec0ff */
[----:B------:R-:W-:-:S04]  /*0590*/  IMAD R10, R12, 0x39, RZ ;  /* 0x000000390c0a7824 */ /* 0x000fc800078e02ff */
[----:B------:R-:W-:Y:S01]  /*05a0*/  IMAD R11, R11, 0x6523, RZ ;  /* 0x000065230b0b7824 */ /* 0x000fe200078e02ff */
[----:B------:R-:W-:-:S04]  /*05b0*/  LOP3.LUT R12, R10, 0xffff, RZ, 0xc0, !PT ;  /* 0x0000ffff0a0c7812 */ /* 0x000fc800078ec0ff */
[----:B------:R-:W-:Y:S02]  /*05c0*/  SHF.R.U32.HI R10, RZ, 0x15, R11 ;  /* 0x00000015ff0a7819 */ /* 0x000fe4000001160b */
[----:B------:R-:W-:Y:S02]  /*05d0*/  SHF.R.U32.HI R11, RZ, 0x9, R12 ;  /* 0x00000009ff0b7819 */ /* 0x000fe4000001160c */
[----:B------:R-:W-:Y:S02]  /*05e0*/  PRMT R12, R10, 0x9910, RZ ;  /* 0x000099100a0c7816 */ /* 0x000fe400000000ff */
[----:B------:R-:W-:Y:S02]  /*05f0*/  PRMT R14, R11, 0x9910, RZ ;  /* 0x000099100b0e7816 */ /* 0x000fe400000000ff */
[----:B------:R-:W1:Y:S01]  /*0600*/  LDC.64 R10, c[0x0][0x380] ;  /* 0x0000e000ff0a7b82 */ /* 0x000e620000000a00 */
[----:B------:R-:W-:Y:S02]  /*0610*/  IMAD R12, R12, 0x31, RZ ;  /* 0x000000310c0c7824 */ /* 0x000fe400078e02ff */
[----:B------:R-:W-:-:S03]  /*0620*/  IMAD R14, R14, 0x7, RZ ;  /* 0x000000070e0e7824 */ /* 0x000fc600078e02ff */
[----:B------:R-:W-:Y:S01]  /*0630*/  LOP3.LUT R12, R12, 0xffff, RZ, 0xc0, !PT ;  /* 0x0000ffff0c0c7812 */ /* 0x000fe200078ec0ff */
[----:B0-----:R-:W-:Y:S01]  /*0640*/  IMAD R15, R16, 0xc4, R9 ;  /* 0x000000c4100f7824 */ /* 0x001fe200078e0209 */
[----:B------:R-:W-:-:S04]  /*0650*/  LOP3.LUT R9, R14, 0xff, RZ, 0xc0, !PT ;  /* 0x000000ff0e097812 */ /* 0x000fc800078ec0ff */
[----:B------:R-:W-:-:S04]  /*0660*/  IADD3 R9, PT, PT, R9, R15, R12 ;  /* 0x0000000f09097210 */ /* 0x000fc80007ffe00c */
[----:B------:R-:W-:-:S05]  /*0670*/  IADD3 R9, PT, PT, R9, -0x8, RZ ;  /* 0xfffffff809097810 */ /* 0x000fca0007ffe0ff */
[----:B-1----:R-:W-:-:S06]  /*0680*/  IMAD.WIDE.U32 R10, R9, 0x4, R10 ;  /* 0x00000004090a7825 */ /* 0x002fcc00078e000a */
[----:B------:R0:W5:Y:S02]  /*0690*/  LDG.E.CONSTANT R11, desc[UR4][R10.64] ;  /* 0x000000040a0b7981 */ /* 0x000164000c1e9900 */
.L_x_521:
[----:B------:R-:W-:Y:S05]  /*06a0*/  BSYNC.RECONVERGENT B2 ;  /* 0x0000000000027941 */ /* 0x000fea0003800200 */
.L_x_520:
[----:B-----5:R1:W-:Y:S02]  /*06b0*/  STS [R8+0x310], R11 ;  /* 0x0003100b08007388 */ /* 0x0203e40000000800 */
.L_x_519:
[----:B------:R-:W-:Y:S05]  /*06c0*/  BSYNC.RECONVERGENT B1 ;  /* 0x0000000000017941 */ /* 0x000fea0003800200 */
.L_x_518:
[----:B------:R-:W-:-:S04]  /*06d0*/  ISETP.GT.U32.AND P0, PT, R13, 0x5, PT ;  /* 0x000000050d00780c */ /* 0x000fc80003f04070 */
[----:B------:R-:W-:-:S04]  /*06e0*/  ISETP.NE.OR P0, PT, R3, RZ, P0 ;  /* 0x000000ff0300720c */ /* 0x000fc80000705670 */
[----:B------:R-:W-:-:S13]  /*06f0*/  ISETP.GT.U32.OR P0, PT, R2, 0x23, P0 ;  /* 0x000000230200780c */ /* 0x000fda0000704470 */
[----:B------:R-:W-:Y:S05]  /*0700*/  @P0 BRA `(.L_x_517) ;  /* 0x0000000000240947 */ /* 0x000fea0003800000 */
[----:B-1----:R-:W1:Y:S01]  /*0710*/  S2R R11, SR_CTAID.Z ;  /* 0x00000000000b7919 */ /* 0x002e620000002700 */
[----:B------:R-:W2:Y:S01]  /*0720*/  LDC.64 R8, c[0x0][0x388] ;  /* 0x0000e200ff087b82 */ /* 0x000ea20000000a00 */
[----:B-1----:R-:W-:-:S04]  /*0730*/  IMAD R11, R11, 0x24, R4 ;  /* 0x000000240b0b7824 */ /* 0x002fc800078e0204 */
[----:B--2---:R-:W-:-:S06]  /*0740*/  IMAD.WIDE.U32 R8, R11, 0x4, R8 ;  /* 0x000000040b087825 */ /* 0x004fcc00078e0008 */
[----:B------:R-:W2:Y:S01]  /*0750*/  LDG.E.CONSTANT R8, desc[UR4][R8.64] ;  /* 0x0000000408087981 */ /* 0x000ea2000c1e9900 */
[----:B0-----:R-:W-:-:S05]  /*0760*/  VIADD R10, R6, 0x510 ;  /* 0x00000510060a7836 */ /* 0x001fca0000000000 */
[----:B------:R-:W-:-:S05]  /*0770*/  LEA R11, R5, R10, 0x18 ;  /* 0x0000000a050b7211 */ /* 0x000fca00078ec0ff */
[----:B------:R-:W-:-:S05]  /*0780*/  IMAD R11, R4, 0x4, R11 ;  /* 0x00000004040b7824 */ /* 0x000fca00078e020b */
[----:B--2---:R2:W-:Y:S02]  /*0790*/  STS [R11], R8 ;  /* 0x000000080b007388 */ /* 0x0045e40000000800 */
.L_x_517:
[----:B------:R-:W-:Y:S05]  /*07a0*/  BSYNC.RECONVERGENT B0 ;  /* 0x0000000000007941 */ /* 0x000fea0003800200 */
.L_x_516:
[----:B-12---:R-:W1:Y:S01]  /*07b0*/  S2R R8, SR_CTAID.Z ;  /* 0x0000000000087919 */ /* 0x006e620000002700 */
[----:B0-----:R-:W0:Y:S01]  /*07c0*/  LDC.64 R10, c[0x0][0x398] ;  /* 0x0000e600ff0a7b82 */ /* 0x001e220000000a00 */
[----:B-1----:R-:W-:-:S05]  /*07d0*/  LEA R9, R8, R3, 0x2 ;  /* 0x0000000308097211 */ /* 0x002fca00078e10ff */
[----:B0-----:R-:W-:-:S05]  /*07e0*/  IMAD.WIDE.U32 R10, R9, 0x4, R10 ;  /* 0x00000004090a7825 */ /* 0x001fca00078e000a */
[----:B------:R0:W2:Y:S01]  /*07f0*/  LDG.E.CONSTANT R9, desc[UR4][R10.64] ;  /* 0x000000040a097981 */ /* 0x0000a2000c1e9900 */
[----:B------:R-:W-:Y:S02]  /*0800*/  VIADD R6, R6, 0x510 ;  /* 0x0000051006067836 */ /* 0x000fe40000000000 */
[----:B------:R-:W-:-:S03]  /*0810*/  IMAD R0, R0, 0x2, R4 ;  /* 0x0000000200007824 */ /* 0x000fc600078e0204 */
[----:B------:R-:W-:Y:S01]  /*0820*/  LEA R6, R5, R6, 0x18 ;  /* 0x0000000605067211 */ /* 0x000fe200078ec0ff */
[----:B------:R-:W-:-:S04]  /*0830*/  IMAD R0, R3, 0x51, R0 ;  /* 0x0000005103007824 */ /* 0x000fc800078e0200 */
[----:B------:R-:W-:Y:S01]  /*0840*/  IMAD R18, R3, 0x24, R6 ;  /* 0x0000002403127824 */ /* 0x000fe200078e0206 */
[----:B------:R-:W-:Y:S01]  /*0850*/  BAR.SYNC.DEFER_BLOCKING 0x0 ;  /* 0x0000000000007b1d */ /* 0x000fe20000010000 */
[----:B------:R-:W-:-:S05]  /*0860*/  LEA R15, R0, R7, 0x2 ;  /* 0x00000007000f7211 */ /* 0x000fca00078e10ff */
[----:B------:R-:W-:Y:S04]  /*0870*/  LDS R0, [R15] ;  /* 0x000000000f007984 */ /* 0x000fe80000000800 */
[----:B------:R-:W1:Y:S04]  /*0880*/  LDS R19, [R18] ;  /* 0x0000000012137984 */ /* 0x000e680000000800 */
[----:B------:R-:W-:Y:S04]  /*0890*/  LDS R12, [R15+0x4] ;  /* 0x000004000f0c7984 */ /* 0x000fe80000000800 */
[----:B------:R-:W3:Y:S04]  /*08a0*/  LDS R21, [R18+0x4] ;  /* 0x0000040012157984 */ /* 0x000ee80000000800 */
[----:B------:R-:W-:Y:S04]  /*08b0*/  LDS R13, [R15+0x8] ;  /* 0x000008000f0d7984 */ /* 0x000fe80000000800 */
[----:B------:R-:W4:Y:S04]  /*08c0*/  LDS R20, [R18+0x8] ;  /* 0x0000080012147984 */ /* 0x000f280000000800 */
[----:B------:R-:W-:Y:S04]  /*08d0*/  LDS R16, [R15+0x24] ;  /* 0x000024000f107984 */ /* 0x000fe80000000800 */
[----:B------:R-:W5:Y:S04]  /*08e0*/  LDS R23, [R18+0xc] ;  /* 0x00000c0012177984 */ /* 0x000f680000000800 */
[----:B------:R-:W-:Y:S04]  /*08f0*/  LDS R17, [R15+0x28] ;  /* 0x000028000f117984 */ /* 0x000fe80000000800 */
[----:B------:R-:W5:Y:S04]  /*0900*/  LDS R22, [R18+0x10] ;  /* 0x0000100012167984 */ /* 0x000f680000000800 */
[----:B------:R-:W-:Y:S04]  /*0910*/  LDS R7, [R15+0x2c] ;  /* 0x00002c000f077984 */ /* 0x000fe80000000800 */
[----:B0-----:R-:W0:Y:S01]  /*0920*/  LDS R10, [R18+0x14] ;  /* 0x00001400120a7984 */ /* 0x001e220000000800 */
[----:B-1----:R-:W-:-:S03]  /*0930*/  FFMA R19, R0, R19, RZ ;  /* 0x0000001300137223 */ /* 0x002fc600000000ff */
[----:B------:R-:W-:Y:S04]  /*0940*/  LDS R5, [R15+0x48] ;  /* 0x000048000f057984 */ /* 0x000fe80000000800 */
[----:B------:R-:W1:Y:S01]  /*0950*/  LDS R6, [R18+0x18] ;  /* 0x0000180012067984 */ /* 0x000e620000000800 */
[----:B---3--:R-:W-:-:S03]  /*0960*/  FFMA R12, R12, R21, R19 ;  /* 0x000000150c0c7223 */ /* 0x008fc60000000013 */
[----:B------:R-:W-:Y:S04]  /*0970*/  LDS R3, [R15+0x4c] ;  /* 0x00004c000f037984 */ /* 0x000fe80000000800 */
[----:B------:R-:W3:Y:S01]  /*0980*/  LDS R4, [R18+0x1c] ;  /* 0x00001c0012047984 */ /* 0x000ee20000000800 */
[----:B----4-:R-:W-:-:S03]  /*0990*/  FFMA R13, R13, R20, R12 ;  /* 0x000000140d0d7223 */ /* 0x010fc6000000000c */
[----:B------:R-:W-:Y:S04]  /*09a0*/  LDS R11, [R15+0x50] ;  /* 0x000050000f0b7984 */ /* 0x000fe80000000800 */
[----:B------:R-:W4:Y:S01]  /*09b0*/  LDS R14, [R18+0x20] ;  /* 0x00002000120e7984 */ /* 0x000f220000000800 */
[----:B-----5:R-:W-:Y:S02]  /*09c0*/  FFMA R16, R16, R23, R13 ;  /* 0x0000001710107223 */ /* 0x020fe4000000000d */
[----:B------:R-:W5:Y:S02]  /*09d0*/  LDC.64 R12, c[0x0][0x390] ;  /* 0x0000e400ff0c7b82 */ /* 0x000f640000000a00 */
[----:B------:R-:W-:-:S04]  /*09e0*/  FFMA R16, R17, R22, R16 ;  /* 0x0000001611107223 */ /* 0x000fc80000000010 */
[----:B0-----:R-:W-:-:S04]  /*09f0*/  FFMA R10, R7, R10, R16 ;  /* 0x0000000a070a7223 */ /* 0x001fc80000000010 */
[----:B-1----:R-:W-:-:S04]  /*0a00*/  FFMA R6, R5, R6, R10 ;  /* 0x0000000605067223 */ /* 0x002fc8000000000a */
[----:B---3--:R-:W-:Y:S01]  /*0a10*/  FFMA R4, R3, R4, R6 ;  /* 0x0000000403047223 */ /* 0x008fe20000000006 */
[----:B------:R-:W-:-:S04]  /*0a20*/  IMAD R3, R8, 0xc4, R2 ;  /* 0x000000c408037824 */ /* 0x000fc800078e0202 */
[----:B-----5:R-:W-:-:S04]  /*0a30*/  IMAD.WIDE.U32 R12, R3, 0x4, R12 ;  /* 0x00000004030c7825 */ /* 0x020fc800078e000c */
[----:B----4-:R-:W-:-:S04]  /*0a40*/  FFMA R4, R11, R14, R4 ;  /* 0x0000000e0b047223 */ /* 0x010fc80000000004 */
[----:B--2---:R-:W-:-:S05]  /*0a50*/  FADD R4, R4, R9 ;  /* 0x0000000904047221 */ /* 0x004fca0000000000 */
[----:B------:R-:W-:-:S05]  /*0a60*/  FMNMX R3, RZ, R4, !PT ;  /* 0x00000004ff037209 */ /* 0x000fca0007800000 */
[----:B------:R-:W-:Y:S01]  /*0a70*/  STG.E desc[UR4][R12.64], R3 ;  /* 0x000000030c007986 */ /* 0x000fe2000c101904 */
[----:B------:R-:W-:Y:S05]  /*0a80*/  EXIT ;  /* 0x000000000000794d */ /* 0x000fea0003800000 */
.L_x_522:
        /* <DEDUP_REMOVED lines=15> */
.L_x_606:


//--------------------- .text.fused_nn_conv2d_add_nn_relu_14_kernel0 --------------------------
	.section	.text.fused_nn_conv2d_add_nn_relu_14_kernel0,"ax",@progbits
	.align	128
        .global         fused_nn_conv2d_add_nn_relu_14_kernel0
        .type           fused_nn_conv2d_add_nn_relu_14_kernel0,@function
        .size           fused_nn_conv2d_add_nn_relu_14_kernel0,(.L_x_607 - fused_nn_conv2d_add_nn_relu_14_kernel0)
        .other          fused_nn_conv2d_add_nn_relu_14_kernel0,@"STO_CUDA_ENTRY STV_DEFAULT"
fused_nn_conv2d_add_nn_relu_14_kernel0:
.text.fused_nn_conv2d_add_nn_relu_14_kernel0:
[----:B------:R-:W-:Y:S01]  /*0000*/  LDC R1, c[0x0][0x37c] ;  /* 0x0000df00ff017b82 */ /* 0x000fe20000000800 */
[----:B------:R-:W0:Y:S07]  /*0010*/  S2R R32, SR_TID.X ;  /* 0x0000000000207919 */ /* 0x000e2e0000002100 */
[----:B------:R-:W1:Y:S01]  /*0020*/  S2UR UR6, SR_CgaCtaId ;  /* 0x00000000000679c3 */ /* 0x000e620000008800 */
[----:B------:R-:W-:Y:S01]  /*0030*/  UMOV UR4, 0x400 ;  /* 0x0000040000047882 */ /* 0x000fe20000000000 */
[----:B------:R-:W-:Y:S01]  /*0040*/  HFMA2 R19, -RZ, RZ, 0, 0 ;  /* 0x00000000ff137431 */ /* 0x000fe200000001ff */
[----:B------:R-:W2:Y:S01]  /*0050*/  S2R R33, SR_TID.Z ;  /* 0x0000000000217919 */ /* 0x000ea20000002300 */
[----:B------:R-:W-:Y:S01]  /*0060*/  UIADD3 UR5, UPT, UPT, UR4, 0x1c00, URZ ;  /* 0x00001c0004057890 */ /* 0x000fe2000fffe0ff */
[----:B------:R-:W-:Y:S01]  /*0070*/  HFMA2 R25, -RZ, RZ, 0, 0 ;  /* 0x00000000ff197431 */ /* 0x000fe200000001ff */
[----:B------:R-:W-:Y:S01]  /*0080*/  CS2R R26, SRZ ;  /* 0x00000000001a7805 */ /* 0x000fe2000001ff00 */
[----:B------:R-:W-:Y:S01]  /*0090*/  HFMA2 R39, -RZ, RZ, 0, 0 ;  /* 0x00000000ff277431 */ /* 0x000fe200000001ff */
[----:B------:R-:W-:Y:S01]  /*00a0*/  MOV R17, RZ ;  /* 0x000000ff00117202 */ /* 0x000fe20000000f00 */
[----:B------:R-:W-:Y:S01]  /*00b0*/  HFMA2 R41, -RZ, RZ, 0, 0 ;  /* 0x00000000ff297431 */ /* 0x000fe200000001ff */
[----:B------:R-:W-:Y:S01]  /*00c0*/  MOV R23, RZ ;  /* 0x000000ff00177202 */ /* 0x000fe20000000f00 */
[----:B------:R-:W-:Y:S01]  /*00d0*/  HFMA2 R53, -RZ, RZ, 0, 0 ;  /* 0x00000000ff357431 */ /* 0x000fe200000001ff */
[----:B------:R-:W-:Y:S01]  /*00e0*/  MOV R49, RZ ;  /* 0x000000ff00317202 */ /* 0x000fe20000000f00 */
[----:B------:R-:W-:Y:S01]  /*00f0*/  HFMA2 R51, -RZ, RZ, 0, 0 ;  /* 0x00000000ff337431 */ /* 0x000fe200000001ff */
[----:B------:R-:W-:-:S02]  /*0100*/  MOV R45, RZ ;  /* 0x000000ff002d7202 */ /* 0x000fc40000000f00 */
[----:B------:R-:W-:Y:S02]  /*0110*/  CS2R R20, SRZ ;  /* 0x0000000000147805 */ /* 0x000fe4000001ff00 */
[----:B------:R-:W-:Y:S01]  /*0120*/  MOV R43, RZ ;  /* 0x000000ff002b7202 */ /* 0x000fe20000000f00 */
[----:B------:R-:W3:Y:S01]  /*0130*/  LDCU.64 UR8, c[0x0][0x358] ;  /* 0x00006b00ff0877ac */ /* 0x000ee20008000a00 */
[----:B------:R-:W-:Y:S01]  /*0140*/  MOV R47, RZ ;  /* 0x000000ff002f7202 */ /* 0x000fe20000000f00 */
[----:B-1----:R-:W-:Y:S02]  /*0150*/  ULEA UR4, UR6, UR4, 0x18 ;  /* 0x0000000406047291 */ /* 0x002fe4000f8ec0ff */
[----:B------:R-:W-:Y:S01]  /*0160*/  ULEA UR5, UR6, UR5, 0x18 ;  /* 0x0000000506057291 */ /* 0x000fe2000f8ec0ff */
[C---:B0-----:R-:W-:Y:S01]  /*0170*/  LEA R2, R32.reuse, R32, 0x1 ;  /* 0x0000002020027211 */ /* 0x041fe200078e08ff */
[----:B------:R-:W-:-:S03]  /*0180*/  IMAD R6, R32, 0xc, RZ ;  /* 0x0000000c20067824 */ /* 0x000fc600078e02ff */
[C---:B------:R-:W-:Y:S01]  /*0190*/  LOP3.LUT R3, R2.reuse, 0xf, RZ, 0xc0, !PT ;  /* 0x0000000f02037812 */ /* 0x040fe200078ec0ff */
[C---:B--2---:R-:W-:Y:S01]  /*01a0*/  IMAD R35, R33.reuse, 0x1c, R32 ;  /* 0x0000001c21237824 */ /* 0x044fe200078e0220 */
[C---:B------:R-:W-:Y:S01]  /*01b0*/  SHF.L.U32 R0, R33.reuse, 0x2, RZ ;  /* 0x0000000221007819 */ /* 0x040fe200000006ff */
[C---:B------:R-:W-:Y:S01]  /*01c0*/  IMAD R34, R33.reuse, 0xc40, RZ ;  /* 0x00000c4021227824 */ /* 0x040fe200078e02ff */
[C---:B------:R-:W-:Y:S02]  /*01d0*/  IADD3 R9, PT, PT, R2.reuse, 0x2, RZ ;  /* 0x0000000202097810 */ /* 0x040fe40007ffe0ff */
[----:B------:R-:W-:Y:S02]  /*01e0*/  LEA R7, R33, R2, 0x6 ;  /* 0x0000000221077211 */ /* 0x000fe400078e30ff */
[----:B------:R-:W-:Y:S02]  /*01f0*/  LOP3.LUT R6, R3, 0xc0, R6, 0xf8, !PT ;  /* 0x000000c003067812 */ /* 0x000fe400078ef806 */
[----:B------:R-:W-:-:S02]  /*0200*/  IADD3 R3, PT, PT, R2, 0x1, RZ ;  /* 0x0000000102037810 */ /* 0x000fc40007ffe0ff */
[-C--:B------:R-:W-:Y:S02]  /*0210*/  LEA.HI R2, R9, R0.reuse, RZ, 0x1c ;  /* 0x0000000009027211 */ /* 0x080fe400078fe0ff */
[----:B------:R-:W-:Y:S02]  /*0220*/  ISETP.GT.U32.AND P1, PT, R7, 0x3fd, PT ;  /* 0x000003fd0700780c */ /* 0x000fe40003f24070 */
[C---:B------:R-:W-:Y:S02]  /*0230*/  LEA.HI R8, R3.reuse, R0, RZ, 0x1c ;  /* 0x0000000003087211 */ /* 0x040fe400078fe0ff */
[C---:B------:R-:W-:Y:S02]  /*0240*/  SHF.L.U32 R5, R3.reuse, 0x2, RZ ;  /* 0x0000000203057819 */ /* 0x040fe400000006ff */
[----:B------:R-:W-:Y:S02]  /*0250*/  LOP3.LUT R0, R3, 0xf, RZ, 0xc0, !PT ;  /* 0x0000000f03007812 */ /* 0x000fe400078ec0ff */
[----:B------:R-:W-:Y:S01]  /*0260*/  ISETP.GT.U32.OR P1, PT, R2, 0x3f, P1 ;  /* 0x0000003f0200780c */ /* 0x000fe20000f24470 */
[----:B------:R-:W0:Y:S01]  /*0270*/  S2R R3, SR_CTAID.Y ;  /* 0x0000000000037919 */ /* 0x000e220000002600 */
[----:B------:R-:W-:-:S02]  /*0280*/  ISETP.GT.U32.AND P0, PT, R7, 0x3fe, PT ;  /* 0x000003fe0700780c */ /* 0x000fc40003f04070 */
[C---:B------:R-:W-:Y:S01]  /*0290*/  SHF.L.U32 R4, R9.reuse, 0x2, RZ ;  /* 0x0000000209047819 */ /* 0x040fe200000006ff */
[----:B------:R-:W1:Y:S01]  /*02a0*/  S2R R2, SR_CTAID.Z ;  /* 0x0000000000027919 */ /* 0x000e620000002700 */
[----:B------:R-:W-:Y:S02]  /*02b0*/  LOP3.LUT R9, R9, 0xf, RZ, 0xc0, !PT ;  /* 0x0000000f09097812 */ /* 0x000fe400078ec0ff */
[----:B------:R-:W-:Y:S02]  /*02c0*/  ISETP.GT.U32.OR P0, PT, R8, 0x3f, P0 ;  /* 0x0000003f0800780c */ /* 0x000fe40000704470 */
[----:B------:R-:W-:Y:S02]  /*02d0*/  SHF.L.U32 R35, R35, 0x2, RZ ;  /* 0x0000000223237819 */ /* 0x000fe400000006ff */
[----:B------:R-:W-:Y:S01]  /*02e0*/  LOP3.LUT R5, R0, 0xc0, R5, 0xf8, !PT ;  /* 0x000000c000057812 */ /* 0x000fe200078ef805 */
[----:B------:R-:W-:Y:S01]  /*02f0*/  HFMA2 R0, -RZ, RZ, 0, 0 ;  /* 0x00000000ff007431 */ /* 0x000fe200000001ff */
[----:B------:R-:W-:-:S02]  /*0300*/  LOP3.LUT R4, R9, 0xc0, R4, 0xf8, !PT ;  /* 0x000000c009047812 */ /* 0x000fc400078ef804 */
[C---:B------:R-:W-:Y:S02]  /*0310*/  ISETP.GT.U32.OR P0, PT, R32.reuse, 0x14, P0 ;  /* 0x000000142000780c */ /* 0x040fe40000704470 */
[----:B------:R-:W-:Y:S02]  /*0320*/  ISETP.GT.U32.OR P1, PT, R32, 0x14, P1 ;  /* 0x000000142000780c */ /* 0x000fe40000f24470 */
[----:B------:R-:W-:Y:S02]  /*0330*/  LEA R35, R35, UR4, 0x2 ;  /* 0x0000000423237c11 */ /* 0x000fe4000f8e10ff */
[----:B---3--:R-:W-:-:S09]  /*0340*/  LEA R36, R7, UR5, 0x2 ;  /* 0x0000000507247c11 */ /* 0x008fd2000f8e10ff */
.L_x_524:
[----:B------:R-:W-:Y:S01]  /*0350*/  LEA R8, R32, R32, 0x1 ;  /* 0x0000002020087211 */ /* 0x000fe200078e08ff */
[----:B------:R-:W2:Y:S01]  /*0360*/  LDC.64 R30, c[0x0][0x380] ;  /* 0x0000e000ff1e7b82 */ /* 0x000ea20000000a00 */
[----:B------:R-:W-:Y:S01]  /*0370*/  ISETP.GT.U32.AND P2, PT, R7, 0x3ff, PT ;  /* 0x000003ff0700780c */ /* 0x000fe20003f44070 */
[----:B0-----:R-:W-:Y:S01]  /*0380*/  IMAD R9, R3, 0x70, R34 ;  /* 0x0000007003097824 */ /* 0x001fe200078e0222 */
[----:B------:R-:W-:Y:S02]  /*0390*/  SHF.R.U32.HI R8, RZ, 0x4, R8 ;  /* 0x00000004ff087819 */ /* 0x000fe40000011608 */
[----:B-1----:R-:W-:Y:S02]  /*03a0*/  LEA R11, R2, R33, 0x4 ;  /* 0x00000021020b7211 */ /* 0x002fe400078e20ff */
[----:B------:R-:W-:Y:S01]  /*03b0*/  LEA R8, R33, R8, 0x2 ;  /* 0x0000000821087211 */ /* 0x000fe200078e10ff */
[----:B------:R-:W0:Y:S01]  /*03c0*/  @!P0 LDC.64 R14, c[0x0][0x388] ;  /* 0x0000e200ff0e8b82 */ /* 0x000e220000000a00 */
[----:B------:R-:W-:-:S07]  /*03d0*/  LEA R11, R11, R0, 0x4 ;  /* 0x000000000b0b7211 */ /* 0x000fce00078e20ff */
[----:B------:R-:W-:Y:S01]  /*03e0*/  BAR.SYNC.DEFER_BLOCKING 0x0 ;  /* 0x0000000000007b1d */ /* 0x000fe20000010000 */
[----:B------:R-:W-:Y:S02]  /*03f0*/  ISETP.GT.U32.OR P2, PT, R8, 0x3f, P2 ;  /* 0x0000003f0800780c */ /* 0x000fe40001744470 */
[----:B------:R-:W-:Y:S02]  /*0400*/  SHF.L.U32 R8, R11, 0x4, RZ ;  /* 0x000000040b087819 */ /* 0x000fe400000006ff */
[----:B------:R-:W-:-:S03]  /*0410*/  ISETP.GT.U32.OR P2, PT, R32, 0x15, P2 ;  /* 0x000000152000780c */ /* 0x000fc60001744470 */
[----:B------:R-:W1:Y:S01]  /*0420*/  @!P1 LDC.64 R12, c[0x0][0x388] ;  /* 0x0000e200ff0c9b82 */ /* 0x000e620000000a00 */
[----:B------:R-:W-:Y:S02]  /*0430*/  LEA R9, R32, R9, 0x2 ;  /* 0x0000000920097211 */ /* 0x000fe400078e10ff */
[----:B------:R-:W-:-:S03]  /*0440*/  @!P0 IADD3 R37, PT, PT, R5, R8, RZ ;  /* 0x0000000805258210 */ /* 0x000fc60007ffe0ff */
[----:B------:R-:W-:-:S04]  /*0450*/  IMAD R9, R0, 0xc400, R9 ;  /* 0x0000c40000097824 */ /* 0x000fc800078e0209 */
[----:B--2---:R-:W-:Y:S01]  /*0460*/  IMAD.WIDE.U32 R30, R9, 0x4, R30 ;  /* 0x00000004091e7825 */ /* 0x004fe200078e001e */
[----:B------:R-:W2:Y:S01]  /*0470*/  @!P2 LDC.64 R28, c[0x0][0x388] ;  /* 0x0000e200ff1cab82 */ /* 0x000ea20000000a00 */
[-C--:B------:R-:W-:Y:S02]  /*0480*/  @!P2 IADD3 R11, PT, PT, R6, R8.reuse, RZ ;  /* 0x00000008060ba210 */ /* 0x080fe40007ffe0ff */
[----:B------:R-:W-:Y:S01]  /*0490*/  @!P1 IADD3 R8, PT, PT, R4, R8, RZ ;  /* 0x0000000804089210 */ /* 0x000fe20007ffe0ff */
[----:B0-----:R-:W-:Y:S01]  /*04a0*/  @!P0 IMAD.WIDE.U32 R14, R37, 0x4, R14 ;  /* 0x00000004250e8825 */ /* 0x001fe200078e000e */
[----:B------:R-:W3:Y:S04]  /*04b0*/  LDG.E.CONSTANT R9, desc[UR8][R30.64+0x4] ;  /* 0x000004081e097981 */ /* 0x000ee8000c1e9900 */
[----:B------:R-:W3:Y:S01]  /*04c0*/  LDG.E.CONSTANT R10, desc[UR8][R30.64+0x8] ;  /* 0x000008081e0a7981 */ /* 0x000ee2000c1e9900 */
[----:B-1----:R-:W-:-:S03]  /*04d0*/  @!P1 IMAD.WIDE.U32 R12, R8, 0x4, R12 ;  /* 0x00000004080c9825 */ /* 0x002fc600078e000c */
[----:B------:R-:W4:Y:S04]  /*04e0*/  @!P0 LDG.E.CONSTANT R15, desc[UR8][R14.64] ;  /* 0x000000080e0f8981 */ /* 0x000f28000c1e9900 */
[----:B------:R-:W3:Y:S04]  /*04f0*/  LDG.E.CONSTANT R8, desc[UR8][R30.64] ;  /* 0x000000081e087981 */ /* 0x000ee8000c1e9900 */
[----:B------:R-:W5:Y:S01]  /*0500*/  @!P1 LDG.E.CONSTANT R13, desc[UR8][R12.64] ;  /* 0x000000080c0d9981 */ /* 0x000f62000c1e9900 */
[----:B--2---:R-:W-:-:S03]  /*0510*/  @!P2 IMAD.WIDE.U32 R28, R11, 0x4, R28 ;  /* 0x000000040b1ca825 */ /* 0x004fc600078e001c */
[----:B------:R-:W3:Y:S04]  /*0520*/  LDG.E.CONSTANT R11, desc[UR8][R30.64+0xc] ;  /* 0x00000c081e0b7981 */ /* 0x000ee8000c1e9900 */
[----:B------:R-:W2:Y:S01]  /*0530*/  @!P2 LDG.E.CONSTANT R29, desc[UR8][R28.64] ;  /* 0x000000081c1da981 */ /* 0x000ea2000c1e9900 */
[----:B------:R-:W0:Y:S01]  /*0540*/  S2UR UR5, SR_CgaCtaId ;  /* 0x00000000000579c3 */ /* 0x000e220000008800 */
[----:B------:R-:W-:Y:S02]  /*0550*/  UMOV UR4, 0x400 ;  /* 0x0000040000047882 */ /* 0x000fe40000000000 */
[----:B------:R-:W-:Y:S01]  /*0560*/  UIADD3 UR6, UPT, UPT, UR4, 0x1c00, URZ ;  /* 0x00001c0004067890 */ /* 0x000fe2000fffe0ff */
[----:B------:R-:W-:Y:S01]  /*0570*/  IADD3 R0, PT, PT, R0, 0x1, RZ ;  /* 0x0000000100007810 */ /* 0x000fe20007ffe0ff */
[----:B0-----:R-:W-:-:S02]  /*0580*/  ULEA UR4, UR5, UR4, 0x18 ;  /* 0x0000000405047291 */ /* 0x001fc4000f8ec0ff */
[----:B------:R-:W-:-:S04]  /*0590*/  ULEA UR6, UR5, UR6, 0x18 ;  /* 0x0000000605067291 */ /* 0x000fc8000f8ec0ff */
[----:B------:R-:W-:Y:S02]  /*05a0*/  LEA R37, R32, UR4, 0x2 ;  /* 0x0000000420257c11 */ /* 0x000fe4000f8e10ff */
[----:B------:R-:W-:Y:S02]  /*05b0*/  LEA R38, R33, UR6, 0x6 ;  /* 0x0000000621267c11 */ /* 0x000fe4000f8e30ff */
[----:B------:R-:W-:Y:S02]  /*05c0*/  IADD3 R37, PT, PT, R37, 0x1c0, RZ ;  /* 0x000001c025257810 */ /* 0x000fe40007ffe0ff */
[----:B------:R-:W-:Y:S01]  /*05d0*/  IADD3 R38, PT, PT, R38, 0x800, RZ ;  /* 0x0000080026267810 */ /* 0x000fe20007ffe0ff */
[----:B------:R-:W-:Y:S01]  /*05e0*/  UMOV UR4, 0x1c0 ;  /* 0x000001c000047882 */ /* 0x000fe20000000000 */
[----:B---3--:R0:W-:Y:S04]  /*05f0*/  STS.128 [R35], R8 ;  /* 0x0000000823007388 */ /* 0x0081e80000000c00 */
[----:B--2---:R0:W-:Y:S04]  /*0600*/  @!P2 STS [R36], R29 ;  /* 0x0000001d2400a388 */ /* 0x0041e80000000800 */
[----:B----4-:R0:W-:Y:S04]  /*0610*/  @!P0 STS [R36+0x4], R15 ;  /* 0x0000040f24008388 */ /* 0x0101e80000000800 */
[----:B-----5:R0:W-:Y:S01]  /*0620*/  @!P1 STS [R36+0x8], R13 ;  /* 0x0000080d24009388 */ /* 0x0201e20000000800 */
[----:B------:R-:W-:Y:S01]  /*0630*/  BAR.SYNC.DEFER_BLOCKING 0x0 ;  /* 0x0000000000007b1d */ /* 0x000fe20000010000 */
[----:B------:R-:W-:-:S13]  /*0640*/  ISETP.NE.AND P2, PT, R0, 0x4, PT ;  /* 0x000000040000780c */ /* 0x000fda0003f45270 */
.L_x_523:
[----:B0-----:R-:W-:Y:S01]  /*0650*/  LDS.128 R28, [R38+-0x800] ;  /* 0xfff80000261c7984 */ /* 0x001fe20000000c00 */
[----:B------:R-:W-:-:S03]  /*0660*/  UIADD3 UR4, UPT, UPT, UR4, 0xe00, URZ ;  /* 0x00000e0004047890 */ /* 0x000fc6000fffe0ff */
[----:B------:R-:W0:Y:S01]  /*0670*/  LDS R22, [R37+-0xe0] ;  /* 0xffff200025167984 */ /* 0x000e220000000800 */
[----:B------:R-:W-:-:S03]  /*0680*/  UISETP.NE.AND UP0, UPT, UR4, 0x1dc0, UPT ;  /* 0x00001dc00400788c */ /* 0x000fc6000bf05270 */
[----:B------:R-:W1:Y:S04]  /*0690*/  LDS R24, [R37+-0x150] ;  /* 0xfffeb00025187984 */ /* 0x000e680000000800 */
[----:B------:R-:W2:Y:S04]  /*06a0*/  LDS R40, [R37+-0x1c0] ;  /* 0xfffe400025287984 */ /* 0x000ea80000000800 */
[----:B------:R-:W3:Y:S04]  /*06b0*/  LDS.128 R8, [R38+-0x400] ;  /* 0xfffc000026087984 */ /* 0x000ee80000000c00 */
[----:B------:R-:W4:Y:S04]  /*06c0*/  LDS R46, [R37+-0x70] ;  /* 0xffff9000252e7984 */ /* 0x000f280000000800 */
[----:B------:R-:W5:Y:S01]  /*06d0*/  LDS.128 R12, [R38] ;  /* 0x00000000260c7984 */ /* 0x000f620000000c00 */
[C---:B0-----:R-:W-:Y:S01]  /*06e0*/  FFMA R42, R28.reuse, R22, R19 ;  /* 0x000000161c2a7223 */ /* 0x041fe20000000013 */
[----:B-1----:R-:W-:-:S02]  /*06f0*/  FFMA R44, R28, R24, R17 ;  /* 0x000000181c2c7223 */ /* 0x002fc40000000011 */
[----:B------:R-:W0:Y:S01]  /*0700*/  LDS.128 R16, [R38+0x400] ;  /* 0x0004000026107984 */ /* 0x000e220000000c00 */
[C---:B--2---:R-:W-:Y:S01]  /*0710*/  FFMA R26, R40.reuse, R28, R26 ;  /* 0x0000001c281a7223 */ /* 0x044fe2000000001a */
[----:B---3--:R-:W-:Y:S01]  /*0720*/  FFMA R48, R40, R8, R25 ;  /* 0x0000000828307223 */ /* 0x008fe20000000019 */
[C---:B------:R-:W-:Y:S01]  /*0730*/  FFMA R50, R8.reuse, R22, R39 ;  /* 0x0000001608327223 */ /* 0x040fe20000000027 */
[----:B------:R-:W1:Y:S01]  /*0740*/  LDS R25, [R37+0xe0] ;  /* 0x0000e00025197984 */ /* 0x000e620000000800 */
[----:B------:R-:W-:Y:S01]  /*0750*/  FFMA R52, R8, R24, R49 ;  /* 0x0000001808347223 */ /* 0x000fe20000000031 */
[-C--:B----4-:R-:W-:Y:S01]  /*0760*/  FFMA R28, R28, R46.reuse, R23 ;  /* 0x0000002e1c1c7223 */ /* 0x090fe20000000017 */
[----:B------:R-:W-:Y:S01]  /*0770*/  FFMA R8, R8, R46, R27 ;  /* 0x0000002e08087223 */ /* 0x000fe2000000001b */
[----:B------:R-:W2:Y:S01]  /*0780*/  LDS R23, [R37] ;  /* 0x0000000025177984 */ /* 0x000ea20000000800 */
[----:B-----5:R-:W-:Y:S01]  /*0790*/  FFMA R43, R12, R22, R43 ;  /* 0x000000160c2b7223 */ /* 0x020fe2000000002b */
[----:B------:R-:W-:-:S02]  /*07a0*/  FFMA R45, R40, R12, R45 ;  /* 0x0000000c282d7223 */ /* 0x000fc4000000002d */
[----:B------:R-:W3:Y:S01]  /*07b0*/  LDS R27, [R37+0x70] ;  /* 0x00007000251b7984 */ /* 0x000ee20000000800 */
[C---:B------:R-:W-:Y:S01]  /*07c0*/  FFMA R41, R12.reuse, R24, R41 ;  /* 0x000000180c297223 */ /* 0x040fe20000000029 */
[----:B------:R-:W-:Y:S02]  /*07d0*/  FFMA R12, R12, R46, R53 ;  /* 0x0000002e0c0c7223 */ /* 0x000fe40000000035 */
[----:B------:R-:W4:Y:S04]  /*07e0*/  LDS R39, [R37+0x150] ;  /* 0x0001500025277984 */ /* 0x000f280000000800 */
[----:B------:R-:W5:Y:S01]  /*07f0*/  LDS R53, [R37+0x2a0] ;  /* 0x0002a00025357984 */ /* 0x000f620000000800 */
[----:B0-----:R-:W-:Y:S01]  /*0800*/  FFMA R22, R16, R22, R51 ;  /* 0x0000001610167223 */ /* 0x001fe20000000033 */
[----:B------:R-:W-:Y:S01]  /*0810*/  FFMA R40, R40, R16, R47 ;  /* 0x0000001028287223 */ /* 0x000fe2000000002f */
[C---:B------:R-:W-:Y:S01]  /*0820*/  FFMA R24, R16.reuse, R24, R21 ;  /* 0x0000001810187223 */ /* 0x040fe20000000015 */
[----:B------:R-:W-:Y:S01]  /*0830*/  FFMA R16, R16, R46, R20 ;  /* 0x0000002e10107223 */ /* 0x000fe20000000014 */
[----:B------:R-:W0:Y:S01]  /*0840*/  LDS R47, [R37+0x1c0] ;  /* 0x0001c000252f7984 */ /* 0x000e220000000800 */
[C---:B-1----:R-:W-:Y:S01]  /*0850*/  FFMA R51, R25.reuse, R29, R42 ;  /* 0x0000001d19337223 */ /* 0x042fe2000000002a */
[C---:B------:R-:W-:Y:S01]  /*0860*/  FFMA R50, R25.reuse, R9, R50 ;  /* 0x0000000919327223 */ /* 0x040fe20000000032 */
[C---:B------:R-:W-:Y:S01]  /*0870*/  FFMA R43, R25.reuse, R13, R43 ;  /* 0x0000000d192b7223 */ /* 0x040fe2000000002b */
[----:B------:R-:W-:Y:S01]  /*0880*/  FFMA R25, R25, R17, R22 ;  /* 0x0000001119197223 */ /* 0x000fe20000000016 */
[----:B------:R-:W1:Y:S01]  /*0890*/  LDS R20, [R37+0x310] ;  /* 0x0003100025147984 */ /* 0x000e620000000800 */
[C---:B--2---:R-:W-:Y:S01]  /*08a0*/  FFMA R21, R23.reuse, R29, R26 ;  /* 0x0000001d17157223 */ /* 0x044fe2000000001a */
[C---:B------:R-:W-:Y:S01]  /*08b0*/  FFMA R49, R23.reuse, R9, R48 ;  /* 0x0000000917317223 */ /* 0x040fe20000000030 */
[----:B------:R-:W-:Y:S01]  /*08c0*/  FFMA R45, R23, R13, R45 ;  /* 0x0000000d172d7223 */ /* 0x000fe2000000002d */
[----:B------:R-:W2:Y:S01]  /*08d0*/  LDS R22, [R37+0x230] ;  /* 0x0002300025167984 */ /* 0x000ea20000000800 */
[C---:B---3--:R-:W-:Y:S01]  /*08e0*/  FFMA R44, R27.reuse, R29, R44 ;  /* 0x0000001d1b2c7223 */ /* 0x048fe2000000002c */
[C---:B------:R-:W-:Y:S01]  /*08f0*/  FFMA R52, R27.reuse, R9, R52 ;  /* 0x000000091b347223 */ /* 0x040fe20000000034 */
[----:B------:R-:W-:Y:S01]  /*0900*/  FFMA R41, R27, R13, R41 ;  /* 0x0000000d1b297223 */ /* 0x000fe20000000029 */
[----:B----4-:R-:W-:Y:S01]  /*0910*/  FFMA R29, R39, R29, R28 ;  /* 0x0000001d271d7223 */ /* 0x010fe2000000001c */
[----:B------:R-:W-:Y:S01]  /*0920*/  FFMA R27, R27, R17, R24 ;  /* 0x000000111b1b7223 */ /* 0x000fe20000000018 */
[----:B------:R-:W3:Y:S01]  /*0930*/  LDS R26, [R37+0x460] ;  /* 0x00046000251a7984 */ /* 0x000ee20000000800 */
[C---:B------:R-:W-:Y:S01]  /*0940*/  FFMA R9, R39.reuse, R9, R8 ;  /* 0x0000000927097223 */ /* 0x040fe20000000008 */
[----:B------:R-:W-:Y:S01]  /*0950*/  FFMA R28, R39, R13, R12 ;  /* 0x0000000d271c7223 */ /* 0x000fe2000000000c */
[-C--:B------:R-:W-:Y:S01]  /*0960*/  FFMA R23, R23, R17.reuse, R40 ;  /* 0x0000001117177223 */ /* 0x080fe20000000028 */
[----:B------:R-:W4:Y:S01]  /*0970*/  LDS R24, [R37+0x380] ;  /* 0x0003800025187984 */ /* 0x000f220000000800 */
[----:B------:R-:W-:Y:S01]  /*0980*/  FFMA R17, R39, R17, R16 ;  /* 0x0000001127117223 */ /* 0x000fe20000000010 */
[C---:B-----5:R-:W-:Y:S01]  /*0990*/  FFMA R48, R53.reuse, R18, R25 ;  /* 0x0000001235307223 */ /* 0x060fe20000000019 */
[C---:B------:R-:W-:Y:S01]  /*09a0*/  FFMA R50, R53.reuse, R10, R50 ;  /* 0x0000000a35327223 */ /* 0x040fe20000000032 */
[----:B------:R-:W5:Y:S01]  /*09b0*/  LDS R8, [R37+0x3f0] ;  /* 0x0003f00025087984 */ /* 0x000f620000000800 */
[C---:B------:R-:W-:Y:S01]  /*09c0*/  FFMA R46, R53.reuse, R14, R43 ;  /* 0x0000000e352e7223 */ /* 0x040fe2000000002b */
[----:B------:R-:W-:-:S02]  /*09d0*/  FFMA R51, R53, R30, R51 ;  /* 0x0000001e35337223 */ /* 0x000fc40000000033 */
[----:B------:R-:W5:Y:S04]  /*09e0*/  LDS R12, [R37+0x4d0] ;  /* 0x0004d000250c7984 */ /* 0x000f680000000800 */
[----:B------:R-:W-:Y:S01]  /*09f0*/  LDS R53, [R37+0x930] ;  /* 0x0009300025357984 */ /* 0x000fe20000000800 */
[C---:B0-----:R-:W-:Y:S01]  /*0a00*/  FFMA R16, R47.reuse, R10, R49 ;  /* 0x0000000a2f107223 */ /* 0x041fe20000000031 */
[C---:B------:R-:W-:Y:S01]  /*0a10*/  FFMA R40, R47.reuse, R14, R45 ;  /* 0x0000000e2f287223 */ /* 0x040fe2000000002d */
[C---:B------:R-:W-:Y:S01]  /*0a20*/  FFMA R42, R47.reuse, R18, R23 ;  /* 0x000000122f2a7223 */ /* 0x040fe20000000017 */
[-C--:B------:R-:W-:Y:S01]  /*0a30*/  FFMA R13, R47, R30.reuse, R21 ;  /* 0x0000001e2f0d7223 */ /* 0x080fe20000000015 */
[----:B------:R-:W-:Y:S01]  /*0a40*/  LDS R49, [R37+0x5b0] ;  /* 0x0005b00025317984 */ /* 0x000fe20000000800 */
[----:B-1----:R-:W-:-:S03]  /*0a50*/  FFMA R29, R20, R30, R29 ;  /* 0x0000001e141d7223 */ /* 0x002fc6000000001d */
[----:B------:R-:W-:Y:S01]  /*0a60*/  LDS R47, [R37+0x690] ;  /* 0x00069000252f7984 */ /* 0x000fe20000000800 */
[C---:B--2---:R-:W-:Y:S01]  /*0a70*/  FFMA R25, R22.reuse, R30, R44 ;  /* 0x0000001e16197223 */ /* 0x044fe2000000002c */
[C---:B------:R-:W-:Y:S01]  /*0a80*/  FFMA R39, R22.reuse, R10, R52 ;  /* 0x0000000a16277223 */ /* 0x040fe20000000034 */
[C---:B------:R-:W-:Y:S01]  /*0a90*/  FFMA R44, R22.reuse, R14, R41 ;  /* 0x0000000e162c7223 */ /* 0x040fe20000000029 */
[----:B------:R-:W-:Y:S01]  /*0aa0*/  FFMA R52, R22, R18, R27 ;  /* 0x0000001216347223 */ /* 0x000fe2000000001b */
[C---:B------:R-:W-:Y:S01]  /*0ab0*/  FFMA R10, R20.reuse, R10, R9 ;  /* 0x0000000a140a7223 */ /* 0x040fe20000000009 */
[C---:B------:R-:W-:Y:S01]  /*0ac0*/  FFMA R14, R20.reuse, R14, R28 ;  /* 0x0000000e140e7223 */ /* 0x040fe2000000001c */
[----:B------:R-:W-:Y:S01]  /*0ad0*/  FFMA R18, R20, R18, R17 ;  /* 0x0000001214127223 */ /* 0x000fe20000000011 */
[----:B------:R-:W-:Y:S01]  /*0ae0*/  LDS R41, [R37+0x620] ;  /* 0x0006200025297984 */ /* 0x000fe20000000800 */
[C---:B---3--:R-:W-:Y:S01]  /*0af0*/  FFMA R43, R26.reuse, R11, R50 ;  /* 0x0000000b1a2b7223 */ /* 0x048fe20000000032 */
[----:B------:R-:W-:Y:S01]  /*0b00*/  FFMA R45, R26, R15, R46 ;  /* 0x0000000f1a2d7223 */ /* 0x000fe2000000002e */
[-C--:B----4-:R-:W-:Y:S01]  /*0b10*/  FFMA R13, R24, R31.reuse, R13 ;  /* 0x0000001f180d7223 */ /* 0x090fe2000000000d */
[----:B------:R-:W-:Y:S01]  /*0b20*/  LDS R17, [R37+0x540] ;  /* 0x0005400025117984 */ /* 0x000fe20000000800 */
[C---:B------:R-:W-:Y:S01]  /*0b30*/  FFMA R9, R26.reuse, R31, R51 ;  /* 0x0000001f1a097223 */ /* 0x040fe20000000033 */
[----:B------:R-:W-:Y:S01]  /*0b40*/  FFMA R51, R26, R19, R48 ;  /* 0x000000131a337223 */ /* 0x000fe20000000030 */
[C---:B-----5:R-:W-:Y:S01]  /*0b50*/  FFMA R46, R8.reuse, R31, R25 ;  /* 0x0000001f082e7223 */ /* 0x060fe20000000019 */
[----:B------:R-:W0:Y:S01]  /*0b60*/  LDS.128 R20, [R38+-0x7f0] ;  /* 0xfff8100026147984 */ /* 0x000e220000000c00 */
[-C--:B------:R-:W-:Y:S01]  /*0b70*/  FFMA R48, R8, R11.reuse, R39 ;  /* 0x0000000b08307223 */ /* 0x080fe20000000027 */
[----:B------:R-:W-:Y:S01]  /*0b80*/  FFMA R16, R24, R11, R16 ;  /* 0x0000000b18107223 */ /* 0x000fe20000000010 */
[C---:B------:R-:W-:Y:S01]  /*0b90*/  FFMA R50, R12.reuse, R31, R29 ;  /* 0x0000001f0c327223 */ /* 0x040fe2000000001d */
[C---:B------:R-:W-:Y:S01]  /*0ba0*/  FFMA R39, R12.reuse, R11, R10 ;  /* 0x0000000b0c277223 */ /* 0x040fe2000000000a */
[----:B------:R-:W1:Y:S01]  /*0bb0*/  LDS.128 R28, [R38+0x10] ;  /* 0x00001000261c7984 */ /* 0x000e620000000c00 */
[C---:B------:R-:W-:Y:S01]  /*0bc0*/  FFMA R14, R12.reuse, R15, R14 ;  /* 0x0000000f0c0e7223 */ /* 0x040fe2000000000e */
[----:B------:R-:W-:Y:S01]  /*0bd0*/  FFMA R18, R12, R19, R18 ;  /* 0x000000130c127223 */ /* 0x000fe20000000012 */
[C---:B------:R-:W-:Y:S01]  /*0be0*/  FFMA R40, R24.reuse, R15, R40 ;  /* 0x0000000f18287223 */ /* 0x040fe20000000028 */
[----:B------:R-:W-:Y:S01]  /*0bf0*/  FFMA R42, R24, R19, R42 ;  /* 0x00000013182a7223 */ /* 0x000fe2000000002a */
[C---:B------:R-:W-:Y:S01]  /*0c00*/  FFMA R44, R8.reuse, R15, R44 ;  /* 0x0000000f082c7223 */ /* 0x040fe2000000002c */
[----:B------:R-:W-:Y:S01]  /*0c10*/  FFMA R52, R8, R19, R52 ;  /* 0x0000001308347223 */ /* 0x000fe20000000034 */
[----:B------:R-:W2:Y:S04]  /*0c20*/  LDS.128 R24, [R38+-0x3f0] ;  /* 0xfffc100026187984 */ /* 0x000ea80000000c00 */
[----:B------:R-:W3:Y:S04]  /*0c30*/  LDS R15, [R37+0x700] ;  /* 0x00070000250f7984 */ /* 0x000ee80000000800 */
[----:B------:R-:W4:Y:S01]  /*0c40*/  LDS R19, [R37+0x770] ;  /* 0x0007700025137984 */ /* 0x000f220000000800 */
[C---:B0-----:R-:W-:Y:S01]  /*0c50*/  FFMA R12, R17.reuse, R20, R13 ;  /* 0x00000014110c7223 */ /* 0x041fe2000000000d */
[C---:B------:R-:W-:Y:S01]  /*0c60*/  FFMA R13, R20.reuse, R41, R9 ;  /* 0x00000029140d7223 */ /* 0x040fe20000000009 */
[C---:B------:R-:W-:Y:S01]  /*0c70*/  FFMA R46, R20.reuse, R49, R46 ;  /* 0x00000031142e7223 */ /* 0x040fe2000000002e */
[----:B------:R0:W5:Y:S01]  /*0c80*/  LDS.128 R8, [R38+0x410] ;  /* 0x0004100026087984 */ /* 0x0001620000000c00 */
[----:B------:R-:W-:Y:S01]  /*0c90*/  FFMA R50, R20, R47, R50 ;  /* 0x0000002f14327223 */ /* 0x000fe20000000032 */
[----:B-1----:R-:W-:Y:S01]  /*0ca0*/  FFMA R40, R17, R28, R40 ;  /* 0x0000001c11287223 */ /* 0x002fe20000000028 */
[C---:B------:R-:W-:Y:S01]  /*0cb0*/  FFMA R45, R28.reuse, R41, R45 ;  /* 0x000000291c2d7223 */ /* 0x040fe2000000002d */
[C---:B------:R-:W-:Y:S01]  /*0cc0*/  FFMA R44, R28.reuse, R49, R44 ;  /* 0x000000311c2c7223 */ /* 0x040fe2000000002c */
[----:B------:R-:W-:-:S02]  /*0cd0*/  FFMA R28, R28, R47, R14 ;  /* 0x0000002f1c1c7223 */ /* 0x000fc4000000000e */
[----:B------:R-:W1:Y:S01]  /*0ce0*/  LDS R14, [R37+0x7e0] ;  /* 0x0007e000250e7984 */ /* 0x000e620000000800 */
[----:B0-----:R-:W-:Y:S01]  /*0cf0*/  IADD3 R38, PT, PT, R38, 0x20, RZ ;  /* 0x0000002026267810 */ /* 0x001fe20007ffe0ff */
[----:B--2---:R-:W-:Y:S01]  /*0d00*/  FFMA R16, R17, R24, R16 ;  /* 0x0000001811107223 */ /* 0x004fe20000000010 */
[C---:B------:R-:W-:Y:S01]  /*0d10*/  FFMA R20, R24.reuse, R41, R43 ;  /* 0x0000002918147223 */ /* 0x040fe2000000002b */
[C---:B------:R-:W-:Y:S01]  /*0d20*/  FFMA R48, R24.reuse, R49, R48 ;  /* 0x0000003118307223 */ /* 0x040fe20000000030 */
[----:B------:R-:W-:Y:S01]  /*0d30*/  FFMA R24, R24, R47, R39 ;  /* 0x0000002f18187223 */ /* 0x000fe20000000027 */
[C---:B---3--:R-:W-:Y:S01]  /*0d40*/  FFMA R39, R15.reuse, R21, R12 ;  /* 0x000000150f277223 */ /* 0x048fe2000000000c */
[----:B------:R-:W-:Y:S01]  /*0d50*/  FFMA R43, R15, R29, R40 ;  /* 0x0000001d0f2b7223 */ /* 0x000fe20000000028 */
[----:B------:R-:W-:Y:S01]  /*0d60*/  LDS R12, [R37+0xaf0] ;  /* 0x000af000250c7984 */ /* 0x000fe20000000800 */
[C---:B----4-:R-:W-:Y:S01]  /*0d70*/  FFMA R48, R19.reuse, R25, R48 ;  /* 0x0000001913307223 */ /* 0x050fe20000000030 */
[----:B------:R-:W-:-:S02]  /*0d80*/  FFMA R44, R19, R29, R44 ;  /* 0x0000001d132c7223 */ /* 0x000fc4000000002c */
[----:B------:R-:W-:Y:S01]  /*0d90*/  LDS R40, [R37+0xa80] ;  /* 0x000a800025287984 */ /* 0x000fe20000000800 */
[C---:B------:R-:W-:Y:S01]  /*0da0*/  FFMA R48, R53.reuse, R26, R48 ;  /* 0x0000001a35307223 */ /* 0x040fe20000000030 */
[----:B------:R-:W-:Y:S01]  /*0db0*/  FFMA R44, R53, R30, R44 ;  /* 0x0000001e352c7223 */ /* 0x000fe2000000002c */
[----:B-----5:R-:W-:Y:S01]  /*0dc0*/  FFMA R42, R17, R8, R42 ;  /* 0x00000008112a7223 */ /* 0x020fe2000000002a */
[C---:B------:R-:W-:Y:S01]  /*0dd0*/  FFMA R51, R8.reuse, R41, R51 ;  /* 0x0000002908337223 */ /* 0x040fe20000000033 */
[----:B------:R-:W0:Y:S01]  /*0de0*/  LDS R17, [R37+0x850] ;  /* 0x0008500025117984 */ /* 0x000e220000000800 */
[C---:B------:R-:W-:Y:S01]  /*0df0*/  FFMA R52, R8.reuse, R49, R52 ;  /* 0x0000003108347223 */ /* 0x040fe20000000034 */
[----:B------:R-:W-:Y:S01]  /*0e00*/  FFMA R18, R8, R47, R18 ;  /* 0x0000002f08127223 */ /* 0x000fe20000000012 */
[C---:B------:R-:W-:Y:S01]  /*0e10*/  FFMA R41, R15.reuse, R25, R16 ;  /* 0x000000190f297223 */ /* 0x040fe20000000010 */
[----:B------:R-:W-:Y:S01]  /*0e20*/  FFMA R15, R15, R9, R42 ;  /* 0x000000090f0f7223 */ /* 0x000fe2000000002a */
[----:B------:R-:W2:Y:S01]  /*0e30*/  LDS R8, [R37+0x8c0] ;  /* 0x0008c00025087984 */ /* 0x000ea20000000800 */
[C---:B-1----:R-:W-:Y:S01]  /*0e40*/  FFMA R13, R14.reuse, R21, R13 ;  /* 0x000000150e0d7223 */ /* 0x042fe2000000000d */
[C---:B------:R-:W-:Y:S01]  /*0e50*/  FFMA R47, R14.reuse, R25, R20 ;  /* 0x000000190e2f7223 */ /* 0x040fe20000000014 */
[C---:B------:R-:W-:Y:S01]  /*0e60*/  FFMA R45, R14.reuse, R29, R45 ;  /* 0x0000001d0e2d7223 */ /* 0x040fe2000000002d */
[----:B------:R-:W1:Y:S01]  /*0e70*/  LDS R16, [R37+0x9a0] ;  /* 0x0009a00025107984 */ /* 0x000e620000000800 */
[----:B------:R-:W-:Y:S01]  /*0e80*/  FFMA R51, R14, R9, R51 ;  /* 0x000000090e337223 */ /* 0x000fe20000000033 */
[C---:B------:R-:W-:Y:S01]  /*0e90*/  FFMA R49, R19.reuse, R21, R46 ;  /* 0x0000001513317223 */ /* 0x040fe2000000002e */
[----:B------:R-:W-:Y:S01]  /*0ea0*/  FFMA R19, R19, R9, R52 ;  /* 0x0000000913137223 */ /* 0x000fe20000000034 */
[----:B------:R-:W3:Y:S02]  /*0eb0*/  LDS R42, [R37+0xa10] ;  /* 0x000a1000252a7984 */ /* 0x000ee40000000800 */
[----:B------:R-:W-:-:S02]  /*0ec0*/  FFMA R49, R53, R22, R49 ;  /* 0x0000001635317223 */ /* 0x000fc40000000031 */
[----:B------:R-:W4:Y:S04]  /*0ed0*/  LDS R14, [R37+0xb60] ;  /* 0x000b6000250e7984 */ /* 0x000f280000000800 */
[----:B------:R5:W4:Y:S02]  /*0ee0*/  LDS R20, [R37+0xbd0] ;  /* 0x000bd00025147984 */ /* 0x000b240000000800 */
[----:B-----5:R-:W-:Y:S01]  /*0ef0*/  IADD3 R37, PT, PT, R37, 0xe00, RZ ;  /* 0x00000e0025257810 */ /* 0x020fe20007ffe0ff */
[C---:B0-----:R-:W-:Y:S01]  /*0f00*/  FFMA R21, R17.reuse, R21, R50 ;  /* 0x0000001511157223 */ /* 0x041fe20000000032 */
[C---:B------:R-:W-:Y:S01]  /*0f10*/  FFMA R25, R17.reuse, R25, R24 ;  /* 0x0000001911197223 */ /* 0x040fe20000000018 */
[C---:B------:R-:W-:Y:S01]  /*0f20*/  FFMA R29, R17.reuse, R29, R28 ;  /* 0x0000001d111d7223 */ /* 0x040fe2000000001c */
[----:B------:R-:W-:Y:S01]  /*0f30*/  FFMA R9, R17, R9, R18 ;  /* 0x0000000911097223 */ /* 0x000fe20000000012 */
[----:B------:R-:W-:Y:S01]  /*0f40*/  FFMA R50, R53, R10, R19 ;  /* 0x0000000a35327223 */ /* 0x000fe20000000013 */
[C---:B--2---:R-:W-:Y:S01]  /*0f50*/  FFMA R39, R8.reuse, R22, R39 ;  /* 0x0000001608277223 */ /* 0x044fe20000000027 */
[C---:B------:R-:W-:Y:S01]  /*0f60*/  FFMA R18, R8.reuse, R26, R41 ;  /* 0x0000001a08127223 */ /* 0x040fe20000000029 */
[C---:B------:R-:W-:Y:S01]  /*0f70*/  FFMA R24, R8.reuse, R30, R43 ;  /* 0x0000001e08187223 */ /* 0x040fe2000000002b */
[----:B------:R-:W-:Y:S01]  /*0f80*/  FFMA R46, R8, R10, R15 ;  /* 0x0000000a082e7223 */ /* 0x000fe2000000000f */
[C---:B-1----:R-:W-:Y:S01]  /*0f90*/  FFMA R13, R16.reuse, R22, R13 ;  /* 0x00000016100d7223 */ /* 0x042fe2000000000d */
[C---:B------:R-:W-:Y:S01]  /*0fa0*/  FFMA R8, R16.reuse, R26, R47 ;  /* 0x0000001a10087223 */ /* 0x040fe2000000002f */
[C---:B------:R-:W-:Y:S01]  /*0fb0*/  FFMA R28, R16.reuse, R30, R45 ;  /* 0x0000001e101c7223 */ /* 0x040fe2000000002d */
[----:B------:R-:W-:Y:S01]  /*0fc0*/  FFMA R16, R16, R10, R51 ;  /* 0x0000000a10107223 */ /* 0x000fe20000000033 */
[C---:B---3--:R-:W-:Y:S01]  /*0fd0*/  FFMA R15, R42.reuse, R22, R21 ;  /* 0x000000162a0f7223 */ /* 0x048fe20000000015 */
[C---:B------:R-:W-:Y:S01]  /*0fe0*/  FFMA R22, R42.reuse, R26, R25 ;  /* 0x0000001a2a167223 */ /* 0x040fe20000000019 */
[C---:B------:R-:W-:Y:S01]  /*0ff0*/  FFMA R30, R42.reuse, R30, R29 ;  /* 0x0000001e2a1e7223 */ /* 0x040fe2000000001d */
[----:B------:R-:W-:Y:S01]  /*1000*/  FFMA R10, R42, R10, R9 ;  /* 0x0000000a2a0a7223 */ /* 0x000fe20000000009 */
[-C--:B------:R-:W-:Y:S01]  /*1010*/  FFMA R26, R40, R23.reuse, R39 ;  /* 0x00000017281a7223 */ /* 0x080fe20000000027 */
[----:B------:R-:W-:Y:S01]  /*1020*/  FFMA R17, R12, R23, R49 ;  /* 0x000000170c117223 */ /* 0x000fe20000000031 */
[----:B------:R-:W-:Y:S01]  /*1030*/  FFMA R25, R40, R27, R18 ;  /* 0x0000001b28197223 */ /* 0x000fe20000000012 */
[C---:B----4-:R-:W-:Y:S01]  /*1040*/  FFMA R19, R14.reuse, R23, R13 ;  /* 0x000000170e137223 */ /* 0x050fe2000000000d */
[-C--:B------:R-:W-:Y:S01]  /*1050*/  FFMA R39, R14, R27.reuse, R8 ;  /* 0x0000001b0e277223 */ /* 0x080fe20000000008 */
[----:B------:R-:W-:Y:S01]  /*1060*/  FFMA R49, R12, R27, R48 ;  /* 0x0000001b0c317223 */ /* 0x000fe20000000030 */
[C---:B------:R-:W-:Y:S01]  /*1070*/  FFMA R23, R20.reuse, R23, R15 ;  /* 0x0000001714177223 */ /* 0x040fe2000000000f */
[C---:B------:R-:W-:Y:S01]  /*1080*/  FFMA R27, R20.reuse, R27, R22 ;  /* 0x0000001b141b7223 */ /* 0x040fe20000000016 */
[-C--:B------:R-:W-:Y:S01]  /*1090*/  FFMA R53, R20, R31.reuse, R30 ;  /* 0x0000001f14357223 */ /* 0x080fe2000000001e */
[C---:B------:R-:W-:Y:S01]  /*10a0*/  FFMA R45, R40.reuse, R31, R24 ;  /* 0x0000001f282d7223 */ /* 0x040fe20000000018 */
[----:B------:R-:W-:Y:S01]  /*10b0*/  FFMA R47, R40, R11, R46 ;  /* 0x0000000b282f7223 */ /* 0x000fe2000000002e */
[C---:B------:R-:W-:Y:S01]  /*10c0*/  FFMA R43, R14.reuse, R31, R28 ;  /* 0x0000001f0e2b7223 */ /* 0x040fe2000000001c */
[----:B------:R-:W-:Y:S01]  /*10d0*/  FFMA R51, R14, R11, R16 ;  /* 0x0000000b0e337223 */ /* 0x000fe20000000010 */
[C---:B------:R-:W-:Y:S01]  /*10e0*/  FFMA R41, R12.reuse, R31, R44 ;  /* 0x0000001f0c297223 */ /* 0x040fe2000000002c */
[-C--:B------:R-:W-:Y:S01]  /*10f0*/  FFMA R21, R12, R11.reuse, R50 ;  /* 0x0000000b0c157223 */ /* 0x080fe20000000032 */
[----:B------:R-:W-:Y:S01]  /*1100*/  FFMA R20, R20, R11, R10 ;  /* 0x0000000b14147223 */ /* 0x000fe2000000000a */
[----:B------:R-:W-:Y:S06]  /*1110*/  BRA.U UP0, `(.L_x_523) ;  /* 0xfffffff5004c7547 */ /* 0x000fec000b83ffff */
[----:B------:R-:W-:Y:S05]  /*1120*/  @P2 BRA `(.L_x_524) ;  /* 0xfffffff000882947 */ /* 0x000fea000383ffff */
[----:B------:R-:W0:Y:S01]  /*1130*/  LDC.64 R8, c[0x0][0x398] ;  /* 0x0000e600ff087b82 */ /* 0x000e220000000a00 */
[----:B------:R-:W-:-:S04]  /*1140*/  SHF.L.U32 R0, R2, 0x6, RZ ;  /* 0x0000000602007819 */ /* 0x000fc800000006ff */
[----:B------:R-:W-:-:S03]  /*1150*/  LOP3.LUT R33, R0, R33, RZ, 0xfc, !PT ;  /* 0x0000002100217212 */ /* 0x000fc600078efcff */
[----:B------:R-:W1:Y:S02]  /*1160*/  LDC.64 R4, c[0x0][0x390] ;  /* 0x0000e400ff047b82 */ /* 0x000e640000000a00 */
[----:B0-----:R-:W-:-:S05]  /*1170*/  IMAD.WIDE.U32 R8, R33, 0x4, R8 ;  /* 0x0000000421087825 */ /* 0x001fca00078e0008 */
[----:B------:R-:W2:Y:S04]  /*1180*/  LDG.E.CONSTANT R10, desc[UR8][R8.64] ;  /* 0x00000008080a7981 */ /* 0x000ea8000c1e9900 */
[----:B------:R-:W3:Y:S04]  /*1190*/  LDG.E.CONSTANT R12, desc[UR8][R8.64+0x40] ;  /* 0x00004008080c7981 */ /* 0x000ee8000c1e9900 */
[----:B------:R-:W4:Y:S04]  /*11a0*/  LDG.E.CONSTANT R6, desc[UR8][R8.64+0x80] ;  /* 0x0000800808067981 */ /* 0x000f28000c1e9900 */
[----:B------:R-:W5:Y:S01]  /*11b0*/  LDG.E.CONSTANT R0, desc[UR8][R8.64+0xc0] ;  /* 0x0000c00808007981 */ /* 0x000f62000c1e9900 */
[----:B------:R-:W-:-:S05]  /*11c0*/  IADD3 R7, PT, PT, R34, R32, RZ ;  /* 0x0000002022077210 */ /* 0x000fca0007ffe0ff */
[----:B------:R-:W-:-:S04]  /*11d0*/  IMAD R2, R2, 0x31000, R7 ;  /* 0x0003100002027824 */ /* 0x000fc800078e0207 */
[----:B------:R-:W-:-:S04]  /*11e0*/  IMAD R3, R3, 0x70, R2 ;  /* 0x0000007003037824 */ /* 0x000fc800078e0202 */
[----:B-1----:R-:W-:-:S04]  /*11f0*/  IMAD.WIDE.U32 R4, R3, 0x4, R4 ;  /* 0x0000000403047825 */ /* 0x002fc800078e0004 */
[--C-:B--2---:R-:W-:Y:S01]  /*1200*/  FADD R26, R26, R10.reuse ;  /* 0x0000000a1a1a7221 */ /* 0x104fe20000000000 */
[--C-:B------:R-:W-:Y:S01]  /*1210*/  FADD R19, R19, R10.reuse ;  /* 0x0000000a13137221 */ /* 0x100fe20000000000 */
[--C-:B------:R-:W-:Y:S01]  /*1220*/  FADD R17, R17, R10.reuse ;  /* 0x0000000a11117221 */ /* 0x100fe20000000000 */
[----:B------:R-:W-:Y:S01]  /*1230*/  FADD R10, R23, R10 ;  /* 0x0000000a170a7221 */ /* 0x000fe20000000000 */
[--C-:B---3--:R-:W-:Y:S01]  /*1240*/  FADD R25, R25, R12.reuse ;  /* 0x0000000c19197221 */ /* 0x108fe20000000000 */
[----:B------:R-:W-:Y:S01]  /*1250*/  FMNMX R3, RZ, R26, !PT ;  /* 0x0000001aff037209 */ /* 0x000fe20007800000 */
[--C-:B------:R-:W-:Y:S01]  /*1260*/  FADD R39, R39, R12.reuse ;  /* 0x0000000c27277221 */ /* 0x100fe20000000000 */
[--C-:B------:R-:W-:Y:S01]  /*1270*/  FADD R49, R49, R12.reuse ;  /* 0x0000000c31317221 */ /* 0x100fe20000000000 */
[----:B------:R-:W-:Y:S01]  /*1280*/  FADD R12, R27, R12 ;  /* 0x0000000c1b0c7221 */ /* 0x000fe20000000000 */
[----:B------:R-:W-:Y:S01]  /*1290*/  FMNMX R7, RZ, R10, !PT ;  /* 0x0000000aff077209 */ /* 0x000fe20007800000 */
[----:B------:R0:W-:Y:S01]  /*12a0*/  STG.E desc[UR8][R4.64], R3 ;  /* 0x0000000304007986 */ /* 0x0001e2000c101908 */
[--C-:B----4-:R-:W-:Y:S01]  /*12b0*/  FADD R45, R45, R6.reuse ;  /* 0x000000062d2d7221 */ /* 0x110fe20000000000 */
[--C-:B------:R-:W-:Y:S01]  /*12c0*/  FADD R43, R43, R6.reuse ;  /* 0x000000062b2b7221 */ /* 0x100fe20000000000 */
[----:B------:R-:W-:Y:S01]  /*12d0*/  FADD R41, R41, R6 ;  /* 0x0000000629297221 */ /* 0x000fe20000000000 */
[--C-:B-----5:R-:W-:Y:S01]  /*12e0*/  FADD R47, R47, R0.reuse ;  /* 0x000000002f2f7221 */ /* 0x120fe20000000000 */
[--C-:B------:R-:W-:Y:S01]  /*12f0*/  FADD R51, R51, R0.reuse ;  /* 0x0000000033337221 */ /* 0x100fe20000000000 */
[----:B------:R-:W-:Y:S01]  /*1300*/  FADD R21, R21, R0 ;  /* 0x0000000015157221 */ /* 0x000fe20000000000 */
[----:B------:R-:W-:Y:S01]  /*1310*/  FADD R6, R53, R6 ;  /* 0x0000000635067221 */ /* 0x000fe20000000000 */
[----:B------:R-:W-:Y:S01]  /*1320*/  FADD R0, R20, R0 ;  /* 0x0000000014007221 */ /* 0x000fe20000000000 */
[----:B------:R1:W-:Y:S01]  /*1330*/  STG.E desc[UR8][R4.64+0x150], R7 ;  /* 0x0001500704007986 */ /* 0x0003e2000c101908 */
[----:B------:R-:W-:-:S02]  /*1340*/  FMNMX R19, RZ, R19, !PT ;  /* 0x00000013ff137209 */ /* 0x000fc40007800000 */
[----:B0-----:R-:W-:Y:S02]  /*1350*/  FMNMX R3, RZ, R12, !PT ;  /* 0x0000000cff037209 */ /* 0x001fe40007800000 */
[----:B------:R-:W-:Y:S01]  /*1360*/  FMNMX R17, RZ, R17, !PT ;  /* 0x00000011ff117209 */ /* 0x000fe20007800000 */
[----:B------:R-:W-:Y:S01]  /*1370*/  STG.E desc[UR8][R4.64+0xe0], R19 ;  /* 0x0000e01304007986 */ /* 0x000fe2000c101908 */
[----:B------:R-:W-:Y:S02]  /*1380*/  FMNMX R25, RZ, R25, !PT ;  /* 0x00000019ff197209 */ /* 0x000fe40007800000 */
[----:B------:R-:W-:Y:S01]  /*1390*/  FMNMX R39, RZ, R39, !PT ;  /* 0x00000027ff277209 */ /* 0x000fe20007800000 */
[----:B------:R0:W-:Y:S01]  /*13a0*/  STG.E desc[UR8][R4.64+0x31150], R3 ;  /* 0x0311500304007986 */ /* 0x0001e2000c101908 */
[----:B------:R-:W-:Y:S02]  /*13b0*/  FMNMX R49, RZ, R49, !PT ;  /* 0x00000031ff317209 */ /* 0x000fe40007800000 */
[----:B------:R-:W-:Y:S01]  /*13c0*/  FMNMX R45, RZ, R45, !PT ;  /* 0x0000002dff2d7209 */ /* 0x000fe20007800000 */
[----:B------:R-:W-:Y:S01]  /*13d0*/  STG.E desc[UR8][R4.64+0x70], R17 ;  /* 0x0000701104007986 */ /* 0x000fe2000c101908 */
[----:B------:R-:W-:-:S02]  /*13e0*/  FMNMX R43, RZ, R43, !PT ;  /* 0x0000002bff2b7209 */ /* 0x000fc40007800000 */
[----:B------:R-:W-:Y:S01]  /*13f0*/  FMNMX R41, RZ, R41, !PT ;  /* 0x00000029ff297209 */ /* 0x000fe20007800000 */
[----:B------:R-:W-:Y:S01]  /*1400*/  STG.E desc[UR8][R4.64+0x31000], R25 ;  /* 0x0310001904007986 */ /* 0x000fe2000c101908 */
[----:B-1----:R-:W-:Y:S02]  /*1410*/  FMNMX R7, RZ, R6, !PT ;  /* 0x00000006ff077209 */ /* 0x002fe40007800000 */
        /* <DEDUP_REMOVED lines=9> */
[----:B------:R-:W-:Y:S04]  /*14b0*/  STG.E desc[UR8][R4.64+0x62150], R7 ;  /* 0x0621500704007986 */ /* 0x000fe8000c101908 */
[----:B------:R-:W-:Y:S04]  /*14c0*/  STG.E desc[UR8][R4.64+0x93000], R47 ;  /* 0x0930002f04007986 */ /* 0x000fe8000c101908 */
[----:B------:R-:W-:Y:S04]  /*14d0*/  STG.E desc[UR8][R4.64+0x930e0], R51 ;  /* 0x0930e03304007986 */ /* 0x000fe8000c101908 */
[----:B------:R-:W-:Y:S04]  /*14e0*/  STG.E desc[UR8][R4.64+0x93070], R21 ;  /* 0x0930701504007986 */ /* 0x000fe8000c101908 */
[----:B------:R-:W-:Y:S01]  /*14f0*/  STG.E desc[UR8][R4.64+0x93150], R3 ;  /* 0x0931500304007986 */ /* 0x000fe2000c101908 */
[----:B------:R-:W-:Y:S05]  /*1500*/  EXIT ;  /* 0x000000000000794d */ /* 0x000fea0003800000 */
.L_x_525:
        /* <DEDUP_REMOVED lines=15> */
.L_x_607:


//--------------------- .text.fused_nn_batch_flatten_kernel0 --------------------------
	.section	.text.fused_nn_batch_flatten_kernel0,"ax",@progbits
	.align	128
        .global         fused_nn_batch_flatten_kernel0
        .type           fused_nn_batch_flatten_kernel0,@function
        .size           fused_nn_batch_flatten_kernel0,(.L_x_608 - fused_nn_batch_flatten_kernel0)
        .other          fused_nn_batch_flatten_kernel0,@"STO_CUDA_ENTRY STV_DEFAULT"
fused_nn_batch_flatten_kernel0:
.text.fused_nn_batch_flatten_kernel0:
[----:B------:R-:W-:Y:S01]  /*0000*/  LDC R1, c[0x0][0x37c] ;  /* 0x0000df00ff017b82 */ /* 0x000fe20000000800 */
[----:B------:R-:W0:Y:S07]  /*0010*/  S2R R7, SR_TID.X ;  /* 0x0000000000077919 */ /* 0x000e2e0000002100 */
[----:B------:R-:W0:Y:S01]  /*0020*/  LDC.64 R2, c[0x0][0x388] ;  /* 0x0000e200ff027b82 */ /* 0x000e220000000a00 */
[----:B------:R-:W1:Y:S07]  /*0030*/  LDCU.64 UR4, c[0x0][0x358] ;  /* 0x00006b00ff0477ac */ /* 0x000e6e0008000a00 */
[----:B------:R-:W2:Y:S01]  /*0040*/  LDC.64 R4, c[0x0][0x380] ;  /* 0x0000e000ff047b82 */ /* 0x000ea20000000a00 */
[----:B0-----:R-:W-:-:S06]  /*0050*/  IMAD.WIDE.U32 R2, R7, 0x4, R2 ;  /* 0x0000000407027825 */ /* 0x001fcc00078e0002 */
[----:B-1----:R-:W3:Y:S01]  /*0060*/  LDG.E.CONSTANT R3, desc[UR4][R2.64] ;  /* 0x0000000402037981 */ /* 0x002ee2000c1e9900 */
[----:B--2---:R-:W-:-:S05]  /*0070*/  IMAD.WIDE.U32 R4, R7, 0x4, R4 ;  /* 0x0000000407047825 */ /* 0x004fca00078e0004 */
[----:B---3--:R-:W-:Y:S01]  /*0080*/  STG.E desc[UR4][R4.64], R3 ;  /* 0x0000000304007986 */ /* 0x008fe2000c101904 */
[----:B------:R-:W-:Y:S05]  /*0090*/  EXIT ;  /* 0x000000000000794d */ /* 0x000fea0003800000 */
.L_x_526:
        /* <DEDUP_REMOVED lines=14> */
.L_x_608:


//--------------------- .text.fused_nn_conv2d_add_nn_relu_15_kernel0 --------------------------
	.section	.text.fused_nn_conv2d_add_nn_relu_15_kernel0,"ax",@progbits
	.align	128
        .global         fused_nn_conv2d_add_nn_relu_15_kernel0
        .type           fused_nn_conv2d_add_nn_relu_15_kernel0,@function
        .size           fused_nn_conv2d_add_nn_relu_15_kernel0,(.L_x_609 - fused_nn_conv2d_add_nn_relu_15_kernel0)
        .other          fused_nn_conv2d_add_nn_relu_15_kernel0,@"STO_CUDA_ENTRY STV_DEFAULT"
fused_nn_conv2d_add_nn_relu_15_kernel0:
.text.fused_nn_conv2d_add_nn_relu_15_kernel0:
[----:B------:R-:W-:Y:S01]  /*0000*/  LDC R1, c[0x0][0x37c] ;  /* 0x0000df00ff017b82 */ /* 0x000fe20000000800 */
[----:B------:R-:W0:Y:S01]  /*0010*/  S2R R14, SR_TID.Y ;  /* 0x00000000000e7919 */ /* 0x000e220000002200 */
[----:B------:R-:W1:Y:S01]  /*0020*/  LDCU.64 UR8, c[0x0][0x358] ;  /* 0x00006b00ff0877ac */ /* 0x000e620008000a00 */
[----:B------:R-:W0:Y:S02]  /*0030*/  S2R R7, SR_TID.X ;  /* 0x0000000000077919 */ /* 0x000e240000002100 */
[----:B0-----:R-:W-:-:S04]  /*0040*/  IMAD R20, R14, 0x38, R7 ;  /* 0x000000380e147824 */ /* 0x001fc800078e0207 */
[C---:B------:R-:W-:Y:S01]  /*0050*/  VIADD R6, R20.reuse, 0x6d ;  /* 0x0000006d14067836 */ /* 0x040fe20000000000 */
[C---:B------:R-:W-:Y:S02]  /*0060*/  IADD3 R2, PT, PT, R20.reuse, 0x6f, RZ ;  /* 0x0000006f14027810 */ /* 0x040fe40007ffe0ff */
[----:B------:R-:W-:Y:S02]  /*0070*/  IADD3 R4, PT, PT, R20, 0x6e, RZ ;  /* 0x0000006e14047810 */ /* 0x000fe40007ffe0ff */
[----:B------:R-:W-:Y:S02]  /*0080*/  LOP3.LUT R0, R2, 0xffff, RZ, 0xc0, !PT ;  /* 0x0000ffff02007812 */ /* 0x000fe400078ec0ff */
[----:B------:R-:W-:Y:S02]  /*0090*/  LOP3.LUT R3, R4, 0xffff, RZ, 0xc0, !PT ;  /* 0x0000ffff04037812 */ /* 0x000fe400078ec0ff */
[----:B------:R-:W-:Y:S01]  /*00a0*/  LOP3.LUT R5, R6, 0xffff, RZ, 0xc0, !PT ;  /* 0x0000ffff06057812 */ /* 0x000fe200078ec0ff */
[----:B------:R-:W-:-:S02]  /*00b0*/  IMAD R0, R0, 0x487f, RZ ;  /* 0x0000487f00007824 */ /* 0x000fc400078e02ff */
[----:B------:R-:W-:Y:S02]  /*00c0*/  IMAD R3, R3, 0x487f, RZ ;  /* 0x0000487f03037824 */ /* 0x000fe400078e02ff */
[----:B------:R-:W-:Y:S01]  /*00d0*/  IMAD R8, R5, 0x487f, RZ ;  /* 0x0000487f05087824 */ /* 0x000fe200078e02ff */
[----:B------:R-:W-:Y:S02]  /*00e0*/  SHF.R.U32.HI R0, RZ, 0x15, R0 ;  /* 0x00000015ff007819 */ /* 0x000fe40000011600 */
[----:B------:R-:W-:Y:S02]  /*00f0*/  SHF.R.U32.HI R3, RZ, 0x15, R3 ;  /* 0x00000015ff037819 */ /* 0x000fe40000011603 */
[----:B------:R-:W-:Y:S02]  /*0100*/  PRMT R0, R0, 0x9910, RZ ;  /* 0x0000991000007816 */ /* 0x000fe400000000ff */
[----:B------:R-:W-:Y:S02]  /*0110*/  PRMT R3, R3, 0x9910, RZ ;  /* 0x0000991003037816 */ /* 0x000fe400000000ff */
[----:B------:R-:W-:Y:S01]  /*0120*/  IADD3 R5, PT, PT, R20, 0x6c, RZ ;  /* 0x0000006c14057810 */ /* 0x000fe20007ffe0ff */
[----:B------:R-:W-:-:S02]  /*0130*/  IMAD R0, R0, 0x71, RZ ;  /* 0x0000007100007824 */ /* 0x000fc400078e02ff */
[----:B------:R-:W-:-:S03]  /*0140*/  IMAD R3, R3, 0x71, RZ ;  /* 0x0000007103037824 */ /* 0x000fc600078e02ff */
[----:B------:R-:W-:Y:S01]  /*0150*/  IADD3 R0, PT, PT, RZ, -R0, RZ ;  /* 0x80000000ff007210 */ /* 0x000fe20007ffe0ff */
[----:B------:R-:W-:-:S03]  /*0160*/  IMAD.MOV R9, RZ, RZ, -R3 ;  /* 0x000000ffff097224 */ /* 0x000fc600078e0a03 */
[----:B------:R-:W-:Y:S02]  /*0170*/  PRMT R3, R0, 0x7710, RZ ;  /* 0x0000771000037816 */ /* 0x000fe400000000ff */
[----:B------:R-:W-:Y:S02]  /*0180*/  SHF.R.U32.HI R0, RZ, 0x15, R8 ;  /* 0x00000015ff007819 */ /* 0x000fe40000011608 */
[----:B------:R-:W-:Y:S01]  /*0190*/  LOP3.LUT R8, R5, 0xffff, RZ, 0xc0, !PT ;  /* 0x0000ffff05087812 */ /* 0x000fe200078ec0ff */
[----:B------:R-:W-:Y:S01]  /*01a0*/  IMAD.IADD R2, R2, 0x1, R3 ;  /* 0x0000000102027824 */ /* 0x000fe200078e0203 */
[----:B------:R-:W-:Y:S02]  /*01b0*/  PRMT R9, R9, 0x7710, RZ ;  /* 0x0000771009097816 */ /* 0x000fe400000000ff */
[----:B------:R-:W-:Y:S01]  /*01c0*/  PRMT R3, R0, 0x9910, RZ ;  /* 0x0000991000037816 */ /* 0x000fe200000000ff */
[----:B------:R-:W-:Y:S01]  /*01d0*/  IMAD R10, R8, 0x487f, RZ ;  /* 0x0000487f080a7824 */ /* 0x000fe200078e02ff */
[----:B------:R-:W-:Y:S01]  /*01e0*/  IADD3 R4, PT, PT, R4, R9, RZ ;  /* 0x0000000904047210 */ /* 0x000fe20007ffe0ff */
[C---:B------:R-:W-:Y:S01]  /*01f0*/  VIADD R0, R20.reuse, 0x6b ;  /* 0x0000006b14007836 */ /* 0x040fe20000000000 */
[----:B------:R-:W-:Y:S01]  /*0200*/  MOV R9, R3 ;  /* 0x0000000300097202 */ /* 0x000fe20000000f00 */
[----:B------:R-:W-:Y:S01]  /*0210*/  VIADD R8, R20, 0x6a ;  /* 0x0000006a14087836 */ /* 0x000fe20000000000 */
[----:B------:R-:W-:-:S02]  /*0220*/  SHF.R.U32.HI R10, RZ, 0x15, R10 ;  /* 0x00000015ff0a7819 */ /* 0x000fc4000001160a */
[----:B------:R-:W-:Y:S01]  /*0230*/  IADD3 R3, PT, PT, R20, 0x69, RZ ;  /* 0x0000006914037810 */ /* 0x000fe20007ffe0ff */
[----:B------:R-:W-:Y:S01]  /*0240*/  IMAD R9, R9, 0x71, RZ ;  /* 0x0000007109097824 */ /* 0x000fe200078e02ff */
[----:B------:R-:W-:Y:S02]  /*0250*/  LOP3.LUT R11, R0, 0xffff, RZ, 0xc0, !PT ;  /* 0x0000ffff000b7812 */ /* 0x000fe400078ec0ff */
[----:B------:R-:W-:Y:S01]  /*0260*/  LOP3.LUT R12, R8, 0xffff, RZ, 0xc0, !PT ;  /* 0x0000ffff080c7812 */ /* 0x000fe200078ec0ff */
[----:B------:R-:W-:Y:S01]  /*0270*/  IMAD.MOV R15, RZ, RZ, -R9 ;  /* 0x000000ffff0f7224 */ /* 0x000fe200078e0a09 */
[----:B------:R-:W-:Y:S01]  /*0280*/  PRMT R16, R10, 0x9910, RZ ;  /* 0x000099100a107816 */ /* 0x000fe200000000ff */
[----:B------:R-:W-:Y:S01]  /*0290*/  IMAD R10, R11, 0x487f, RZ ;  /* 0x0000487f0b0a7824 */ /* 0x000fe200078e02ff */
[----:B------:R-:W-:Y:S01]  /*02a0*/  LOP3.LUT R13, R3, 0xffff, RZ, 0xc0, !PT ;  /* 0x0000ffff030d7812 */ /* 0x000fe200078ec0ff */
[----:B------:R-:W-:Y:S01]  /*02b0*/  IMAD R11, R12, 0x487f, RZ ;  /* 0x0000487f0c0b7824 */ /* 0x000fe200078e02ff */
[----:B------:R-:W-:-:S02]  /*02c0*/  MOV R9, R16 ;  /* 0x0000001000097202 */ /* 0x000fc40000000f00 */
[----:B------:R-:W-:Y:S01]  /*02d0*/  SHF.R.U32.HI R10, RZ, 0x15, R10 ;  /* 0x00000015ff0a7819 */ /* 0x000fe2000001160a */
[----:B------:R-:W-:Y:S01]  /*02e0*/  IMAD R12, R13, 0x487f, RZ ;  /* 0x0000487f0d0c7824 */ /* 0x000fe200078e02ff */
[----:B------:R-:W-:Y:S01]  /*02f0*/  PRMT R13, R15, 0x7710, RZ ;  /* 0x000077100f0d7816 */ /* 0x000fe200000000ff */
[----:B------:R-:W-:Y:S01]  /*0300*/  IMAD R9, R9, 0x71, RZ ;  /* 0x0000007109097824 */ /* 0x000fe200078e02ff */
[----:B------:R-:W-:Y:S02]  /*0310*/  SHF.R.U32.HI R11, RZ, 0x15, R11 ;  /* 0x00000015ff0b7819 */ /* 0x000fe4000001160b */
[----:B------:R-:W-:Y:S01]  /*0320*/  SHF.R.U32.HI R12, RZ, 0x15, R12 ;  /* 0x00000015ff0c7819 */ /* 0x000fe2000001160c */
[----:B------:R-:W-:Y:S01]  /*0330*/  IMAD.IADD R6, R6, 0x1, R13 ;  /* 0x0000000106067824 */ /* 0x000fe200078e020d */
[----:B------:R-:W-:Y:S02]  /*0340*/  PRMT R13, R10, 0x9910, RZ ;  /* 0x000099100a0d7816 */ /* 0x000fe400000000ff */
[----:B------:R-:W-:-:S02]  /*0350*/  PRMT R15, R11, 0x9910, RZ ;  /* 0x000099100b0f7816 */ /* 0x000fc400000000ff */
[----:B------:R-:W-:Y:S01]  /*0360*/  IADD3 R10, PT, PT, RZ, -R9, RZ ;  /* 0x80000009ff0a7210 */ /* 0x000fe20007ffe0ff */
[----:B------:R-:W-:Y:S01]  /*0370*/  IMAD.MOV.U32 R11, RZ, RZ, R13 ;  /* 0x000000ffff0b7224 */ /* 0x000fe200078e000d */
[----:B------:R-:W-:Y:S02]  /*0380*/  PRMT R16, R12, 0x9910, RZ ;  /* 0x000099100c107816 */ /* 0x000fe400000000ff */
[----:B------:R-:W-:Y:S02]  /*0390*/  PRMT R10, R10, 0x7710, RZ ;  /* 0x000077100a0a7816 */ /* 0x000fe400000000ff */
[----:B------:R-:W-:Y:S01]  /*03a0*/  MOV R12, R15 ;  /* 0x0000000f000c7202 */ /* 0x000fe20000000f00 */
[----:B------:R-:W-:Y:S01]  /*03b0*/  IMAD.MOV.U32 R13, RZ, RZ, R16 ;  /* 0x000000ffff0d7224 */ /* 0x000fe200078e0010 */
[----:B------:R-:W-:Y:S02]  /*03c0*/  PRMT R9, R2, 0x9910, RZ ;  /* 0x0000991002097816 */ /* 0x000fe400000000ff */
[----:B------:R-:W-:Y:S01]  /*03d0*/  IADD3 R5, PT, PT, R5, R10, RZ ;  /* 0x0000000a05057210 */ /* 0x000fe20007ffe0ff */
[----:B------:R-:W-:Y:S01]  /*03e0*/  IMAD R10, R12, 0x71, RZ ;  /* 0x000000710c0a7824 */ /* 0x000fe200078e02ff */
[----:B------:R-:W-:Y:S01]  /*03f0*/  ISETP.NE.AND P0, PT, R9, RZ, PT ;  /* 0x000000ff0900720c */ /* 0x000fe20003f05270 */
[----:B------:R-:W-:Y:S01]  /*0400*/  IMAD R9, R11, 0x71, RZ ;  /* 0x000000710b097824 */ /* 0x000fe200078e02ff */
[----:B------:R-:W-:Y:S01]  /*0410*/  PRMT R12, R4, 0x9910, RZ ;  /* 0x00009910040c7816 */ /* 0x000fe200000000ff */
[----:B------:R-:W-:Y:S01]  /*0420*/  IMAD R11, R13, 0x71, RZ ;  /* 0x000000710d0b7824 */ /* 0x000fe200078e02ff */
[----:B------:R-:W-:Y:S01]  /*0430*/  PRMT R13, R6, 0x9910, RZ ;  /* 0x00009910060d7816 */ /* 0x000fe200000000ff */
[----:B------:R-:W-:Y:S01]  /*0440*/  IMAD.MOV R15, RZ, RZ, -R9 ;  /* 0x000000ffff0f7224 */ /* 0x000fe200078e0a09 */
[----:B------:R-:W-:Y:S01]  /*0450*/  IADD3 R16, PT, PT, RZ, -R10, RZ ;  /* 0x8000000aff107210 */ /* 0x000fe20007ffe0ff */
[----:B------:R-:W-:Y:S01]  /*0460*/  IMAD.MOV.U32 R9, RZ, RZ, R12 ;  /* 0x000000ffff097224 */ /* 0x000fe200078e000c */
[----:B------:R-:W-:-:S02]  /*0470*/  MOV R10, R13 ;  /* 0x0000000d000a7202 */ /* 0x000fc40000000f00 */
[----:B------:R-:W-:Y:S02]  /*0480*/  PRMT R13, R15, 0x7710, RZ ;  /* 0x000077100f0d7816 */ /* 0x000fe400000000ff */
[----:B------:R-:W-:Y:S01]  /*0490*/  ISETP.NE.AND P1, PT, R9, RZ, PT ;  /* 0x000000ff0900720c */ /* 0x000fe20003f25270 */
[----:B------:R-:W0:Y:S01]  /*04a0*/  @P0 S2R R25, SR_CTAID.Z ;  /* 0x0000000000190919 */ /* 0x000e220000002700 */
[----:B------:R-:W-:Y:S01]  /*04b0*/  PRMT R15, R16, 0x7710, RZ ;  /* 0x00007710100f7816 */ /* 0x000fe200000000ff */
[----:B------:R-:W-:Y:S01]  /*04c0*/  IMAD.IADD R9, R0, 0x1, R13 ;  /* 0x0000000100097824 */ /* 0x000fe200078e020d */
[----:B------:R-:W-:Y:S01]  /*04d0*/  ISETP.NE.AND P2, PT, R10, RZ, PT ;  /* 0x000000ff0a00720c */ /* 0x000fe20003f45270 */
[----:B------:R-:W0:Y:S01]  /*04e0*/  S2R R0, SR_CTAID.Y ;  /* 0x0000000000007919 */ /* 0x000e220000002600 */
[----:B------:R-:W-:Y:S01]  /*04f0*/  PRMT R10, R5, 0x9910, RZ ;  /* 0x00009910050a7816 */ /* 0x000fe200000000ff */
[----:B------:R-:W-:Y:S01]  /*0500*/  IMAD.MOV R16, RZ, RZ, -R11 ;  /* 0x000000ffff107224 */ /* 0x000fe200078e0a0b */
[----:B------:R-:W-:-:S02]  /*0510*/  IADD3 R8, PT, PT, R8, R15, RZ ;  /* 0x0000000f08087210 */ /* 0x000fc40007ffe0ff */
[----:B------:R-:W-:Y:S02]  /*0520*/  ISETP.NE.AND P3, PT, R10, RZ, PT ;  /* 0x000000ff0a00720c */ /* 0x000fe40003f65270 */
[----:B------:R-:W-:Y:S01]  /*0530*/  PRMT R12, R8, 0x9910, RZ ;  /* 0x00009910080c7816 */ /* 0x000fe200000000ff */
[----:B------:R-:W2:Y:S01]  /*0540*/  @P1 S2R R21, SR_CTAID.Z ;  /* 0x0000000000151919 */ /* 0x000ea20000002700 */
[----:B------:R-:W-:Y:S02]  /*0550*/  PRMT R11, R9, 0x9910, RZ ;  /* 0x00009910090b7816 */ /* 0x000fe400000000ff */
[----:B------:R-:W-:Y:S01]  /*0560*/  ISETP.NE.AND P5, PT, R12, RZ, PT ;  /* 0x000000ff0c00720c */ /* 0x000fe20003fa5270 */
[----:B------:R-:W3:Y:S01]  /*0570*/  @P2 S2R R19, SR_CTAID.Z ;  /* 0x0000000000132919 */ /* 0x000ee20000002700 */
[----:B------:R-:W-:Y:S02]  /*0580*/  PRMT R16, R16, 0x7710, RZ ;  /* 0x0000771010107816 */ /* 0x000fe400000000ff */
[----:B------:R-:W-:-:S02]  /*0590*/  ISETP.NE.AND P4, PT, R11, RZ, PT ;  /* 0x000000ff0b00720c */ /* 0x000fc40003f85270 */
[----:B------:R-:W-:Y:S01]  /*05a0*/  IADD3 R3, PT, PT, R3, R16, RZ ;  /* 0x0000001003037210 */ /* 0x000fe20007ffe0ff */
[----:B------:R-:W4:Y:S01]  /*05b0*/  @P3 S2R R13, SR_CTAID.Z ;  /* 0x00000000000d3919 */ /* 0x000f220000002700 */
[----:B------:R-:W-:Y:S02]  /*05c0*/  @P1 LOP3.LUT R4, R4, 0xffff, RZ, 0xc0, !PT ;  /* 0x0000ffff04041812 */ /* 0x000fe400078ec0ff */
[----:B------:R-:W-:Y:S02]  /*05d0*/  PRMT R10, R3, 0x9910, RZ ;  /* 0x00009910030a7816 */ /* 0x000fe400000000ff */
[----:B------:R-:W-:Y:S01]  /*05e0*/  @P2 LOP3.LUT R23, R6, 0xffff, RZ, 0xc0, !PT ;  /* 0x0000ffff06172812 */ /* 0x000fe200078ec0ff */
[----:B------:R-:W1:Y:S01]  /*05f0*/  @P5 S2R R15, SR_CTAID.Z ;  /* 0x00000000000f5919 */ /* 0x000e620000002700 */
[----:B------:R-:W-:Y:S02]  /*0600*/  ISETP.NE.AND P6, PT, R10, RZ, PT ;  /* 0x000000ff0a00720c */ /* 0x000fe40003fc5270 */
[----:B------:R-:W-:Y:S01]  /*0610*/  @P3 LOP3.LUT R22, R5, 0xffff, RZ, 0xc0, !PT ;  /* 0x0000ffff05163812 */ /* 0x000fe200078ec0ff */
[----:B------:R-:W1:Y:S01]  /*0620*/  @P4 S2R R17, SR_CTAID.Z ;  /* 0x0000000000114919 */ /* 0x000e620000002700 */
[----:B------:R-:W-:-:S02]  /*0630*/  @P1 IADD3 R5, PT, PT, R20, 0x150, RZ ;  /* 0x0000015014051810 */ /* 0x000fc40007ffe0ff */
[----:B------:R-:W-:Y:S01]  /*0640*/  @P0 LOP3.LUT R10, R2, 0xffff, RZ, 0xc0, !PT ;  /* 0x0000ffff020a0812 */ /* 0x000fe200078ec0ff */
[----:B0-----:R-:W-:Y:S01]  /*0650*/  @P0 IMAD R25, R25, 0xe, R0 ;  /* 0x0000000e19190824 */ /* 0x001fe200078e0200 */
[----:B------:R-:W-:-:S03]  /*0660*/  @P1 LOP3.LUT R16, R5, 0xffff, RZ, 0xc0, !PT ;  /* 0x0000ffff05101812 */ /* 0x000fc600078ec0ff */
[----:B------:R-:W-:Y:S02]  /*0670*/  @P0 IMAD R10, R25, 0x380, R10 ;  /* 0x00000380190a0824 */ /* 0x000fe400078e020a */
[----:B------:R-:W0:Y:S01]  /*0680*/  @P6 S2R R11, SR_CTAID.Z ;  /* 0x00000000000b6919 */ /* 0x000e220000002700 */
[----:B------:R-:W-:Y:S02]  /*0690*/  @P1 IMAD R16, R16, 0x487f, RZ ;  /* 0x0000487f10101824 */ /* 0x000fe400078e02ff */
[--C-:B--2---:R-:W-:Y:S02]  /*06a0*/  @P1 IMAD R21, R21, 0xe, R0.reuse ;  /* 0x0000000e15151824 */ /* 0x104fe400078e0200 */
[----:B---3--:R-:W-:Y:S02]  /*06b0*/  @P2 IMAD R2, R19, 0xe, R0 ;  /* 0x0000000e13022824 */ /* 0x008fe400078e0200 */
[----:B------:R-:W-:Y:S01]  /*06c0*/  @P1 IMAD R6, R21, 0x380, R4 ;  /* 0x0000038015061824 */ /* 0x000fe200078e0204 */
[----:B------:R-:W-:Y:S01]  /*06d0*/  @P5 LOP3.LUT R21, R8, 0xffff, RZ, 0xc0, !PT ;  /* 0x0000ffff08155812 */ /* 0x000fe200078ec0ff */
[----:B------:R-:W-:-:S02]  /*06e0*/  @P0 VIADD R4, R20, 0xe0 ;  /* 0x000000e014040836 */ /* 0x000fc40000000000 */
[----:B----4-:R-:W-:Y:S02]  /*06f0*/  @P3 IMAD R19, R13, 0xe, R0 ;  /* 0x0000000e0d133824 */ /* 0x010fe400078e0200 */
[----:B------:R-:W-:Y:S01]  /*0700*/  @P2 IMAD R23, R2, 0x380, R23 ;  /* 0x0000038002172824 */ /* 0x000fe200078e0217 */
[----:B------:R-:W-:Y:S01]  /*0710*/  @P0 LOP3.LUT R12, R4, 0xffff, RZ, 0xc0, !PT ;  /* 0x0000ffff040c0812 */ /* 0x000fe200078ec0ff */
[----:B------:R-:W-:Y:S01]  /*0720*/  @P3 IMAD R22, R19, 0x380, R22 ;  /* 0x0000038013163824 */ /* 0x000fe200078e0216 */
[----:B------:R-:W-:Y:S01]  /*0730*/  @P4 LOP3.LUT R2, R9, 0xffff, RZ, 0xc0, !PT ;  /* 0x0000ffff09024812 */ /* 0x000fe200078ec0ff */
[----:B------:R-:W2:Y:S01]  /*0740*/  @P0 LDC.64 R4, c[0x0][0x380] ;  /* 0x0000e000ff040b82 */ /* 0x000ea20000000a00 */
[----:B-1----:R-:W-:Y:S01]  /*0750*/  @P5 IMAD R18, R15, 0xe, R0 ;  /* 0x0000000e0f125824 */ /* 0x002fe200078e0200 */
[----:B------:R-:W-:Y:S01]  /*0760*/  @P1 SHF.R.U32.HI R15, RZ, 0x15, R16 ;  /* 0x00000015ff0f1819 */ /* 0x000fe20000011610 */
[----:B------:R-:W-:Y:S02]  /*0770*/  @P0 IMAD R12, R12, 0x487f, RZ ;  /* 0x0000487f0c0c0824 */ /* 0x000fe400078e02ff */
[----:B------:R-:W-:-:S02]  /*0780*/  @P4 IMAD R17, R17, 0xe, R0 ;  /* 0x0000000e11114824 */ /* 0x000fc400078e0200 */
[----:B------:R-:W-:Y:S01]  /*0790*/  @P1 IMAD R6, R15, 0x70, R6 ;  /* 0x000000700f061824 */ /* 0x000fe200078e0206 */
[----:B------:R-:W-:Y:S01]  /*07a0*/  @P0 SHF.R.U32.HI R13, RZ, 0x15, R12 ;  /* 0x00000015ff0d0819 */ /* 0x000fe2000001160c */
[----:B------:R-:W-:Y:S01]  /*07b0*/  @P2 VIADD R12, R20, 0x1c0 ;  /* 0x000001c0140c2836 */ /* 0x000fe20000000000 */
[----:B------:R-:W1:Y:S01]  /*07c0*/  @P1 LDC.64 R8, c[0x0][0x380] ;  /* 0x0000e000ff081b82 */ /* 0x000e620000000a00 */
[----:B------:R-:W-:Y:S01]  /*07d0*/  @P4 IMAD R2, R17, 0x380, R2 ;  /* 0x0000038011024824 */ /* 0x000fe200078e0202 */
[----:B------:R-:W-:Y:S01]  /*07e0*/  @P1 IADD3 R25, PT, PT, R6, -0x71, RZ ;  /* 0xffffff8f06191810 */ /* 0x000fe20007ffe0ff */
[----:B------:R-:W-:Y:S01]  /*07f0*/  @P0 IMAD R10, R13, 0x70, R10 ;  /* 0x000000700d0a0824 */ /* 0x000fe200078e020a */
[----:B------:R-:W-:Y:S01]  /*0800*/  @P2 LOP3.LUT R12, R12, 0xffff, RZ, 0xc0, !PT ;  /* 0x0000ffff0c0c2812 */ /* 0x000fe200078ec0ff */
[----:B0-----:R-:W-:Y:S01]  /*0810*/  @P6 IMAD R16, R11, 0xe, R0 ;  /* 0x0000000e0b106824 */ /* 0x001fe200078e0200 */
[----:B------:R-:W-:Y:S01]  /*0820*/  @P3 IADD3 R13, PT, PT, R20, 0x230, RZ ;  /* 0x00000230140d3810 */ /* 0x000fe20007ffe0ff */
[----:B------:R-:W-:Y:S01]  /*0830*/  IMAD.MOV.U32 R15, RZ, RZ, RZ ;  /* 0x000000ffff0f7224 */ /* 0x000fe200078e00ff */
[----:B------:R-:W-:Y:S01]  /*0840*/  @P6 LOP3.LUT R17, R3, 0xffff, RZ, 0xc0, !PT ;  /* 0x0000ffff03116812 */ /* 0x000fe200078ec0ff */
[----:B------:R-:W-:Y:S01]  /*0850*/  @P2 IMAD R12, R12, 0x487f, RZ ;  /* 0x0000487f0c0c2824 */ /* 0x000fe200078e02ff */
[----:B------:R-:W-:Y:S01]  /*0860*/  @P3 LOP3.LUT R13, R13, 0xffff, RZ, 0xc0, !PT ;  /* 0x0000ffff0d0d3812 */ /* 0x000fe200078ec0ff */
[----:B------:R-:W-:-:S02]  /*0870*/  @P0 VIADD R3, R10, 0xffffff8f ;  /* 0xffffff8f0a030836 */ /* 0x000fc40000000000 */
[----:B------:R-:W-:Y:S01]  /*0880*/  @P6 IMAD R17, R16, 0x380, R17 ;  /* 0x0000038010116824 */ /* 0x000fe200078e0211 */
[----:B------:R-:W-:Y:S01]  /*0890*/  @P2 SHF.R.U32.HI R6, RZ, 0x15, R12 ;  /* 0x00000015ff062819 */ /* 0x000fe2000001160c */
[----:B------:R-:W-:Y:S02]  /*08a0*/  @P3 IMAD R13, R13, 0x487f, RZ ;  /* 0x0000487f0d0d3824 */ /* 0x000fe400078e02ff */
[----:B------:R-:W-:Y:S02]  /*08b0*/  HFMA2 R16, -RZ, RZ, 0, 0 ;  /* 0x00000000ff107431 */ /* 0x000fe400000001ff */
[----:B--2---:R-:W-:Y:S01]  /*08c0*/  @P0 IMAD.WIDE.U32 R4, R3, 0x4, R4 ;  /* 0x0000000403040825 */ /* 0x004fe200078e0004 */
[----:B------:R-:W0:Y:S01]  /*08d0*/  @P5 LDC.64 R10, c[0x0][0x380] ;  /* 0x0000e000ff0a5b82 */ /* 0x000e220000000a00 */
[----:B------:R-:W-:Y:S02]  /*08e0*/  @P3 SHF.R.U32.HI R3, RZ, 0x15, R13 ;  /* 0x00000015ff033819 */ /* 0x000fe4000001160d */
[----:B------:R-:W-:Y:S01]  /*08f0*/  @P2 IMAD R23, R6, 0x70, R23 ;  /* 0x0000007006172824 */ /* 0x000fe200078e0217 */
[----:B------:R-:W5:Y:S01]  /*0900*/  @P0 LDG.E.CONSTANT R15, desc[UR8][R4.64] ;  /* 0x00000008040f0981 */ /* 0x000f62000c1e9900 */
[----:B------:R-:W-:-:S02]  /*0910*/  @P4 VIADD R6, R20, 0x2a0 ;  /* 0x000002a014064836 */ /* 0x000fc40000000000 */
[----:B-1----:R-:W-:Y:S01]  /*0920*/  @P1 IMAD.WIDE.U32 R24, R25, 0x4, R8 ;  /* 0x0000000419181825 */ /* 0x002fe200078e0008 */
[----:B------:R-:W1:Y:S02]  /*0930*/  @P4 LDC.64 R12, c[0x0][0x380] ;  /* 0x0000e000ff0c4b82 */ /* 0x000e640000000a00 */
[----:B------:R-:W-:Y:S01]  /*0940*/  @P4 LOP3.LUT R8, R6, 0xffff, RZ, 0xc0, !PT ;  /* 0x0000ffff06084812 */ /* 0x000fe200078ec0ff */
[----:B------:R-:W-:Y:S01]  /*0950*/  @P3 IMAD R22, R3, 0x70, R22 ;  /* 0x0000007003163824 */ /* 0x000fe200078e0216 */
[C---:B------:R-:W-:Y:S01]  /*0960*/  @P5 IADD3 R3, PT, PT, R20.reuse, 0x310, RZ ;  /* 0x0000031014035810 */ /* 0x040fe20007ffe0ff */
[----:B------:R-:W-:Y:S01]  /*0970*/  @P6 VIADD R26, R20, 0x380 ;  /* 0x00000380141a6836 */ /* 0x000fe20000000000 */
[----:B------:R2:W5:Y:S01]  /*0980*/  @P1 LDG.E.CONSTANT R16, desc[UR8][R24.64] ;  /* 0x0000000818101981 */ /* 0x000562000c1e9900 */
[----:B------:R-:W-:Y:S01]  /*0990*/  @P4 IMAD R27, R8, 0x487f, RZ ;  /* 0x0000487f081b4824 */ /* 0x000fe200078e02ff */
[----:B------:R-:W-:Y:S01]  /*09a0*/  @P5 LOP3.LUT R28, R3, 0xffff, RZ, 0xc0, !PT ;  /* 0x0000ffff031c5812 */ /* 0x000fe200078ec0ff */
[----:B------:R-:W-:Y:S01]  /*09b0*/  @P5 IMAD R21, R18, 0x380, R21 ;  /* 0x0000038012155824 */ /* 0x000fe200078e0215 */
[----:B------:R-:W3:Y:S01]  /*09c0*/  S2R R6, SR_CTAID.Z ;  /* 0x0000000000067919 */ /* 0x000ee20000002700 */
[----:B------:R-:W4:Y:S01]  /*09d0*/  @P2 LDC.64 R18, c[0x0][0x380] ;  /* 0x0000e000ff122b82 */ /* 0x000f220000000a00 */
[----:B------:R-:W-:-:S02]  /*09e0*/  @P4 SHF.R.U32.HI R3, RZ, 0x15, R27 ;  /* 0x00000015ff034819 */ /* 0x000fc4000001161b */
[----:B--2---:R-:W-:-:S03]  /*09f0*/  @P6 LOP3.LUT R25, R26, 0xffff, RZ, 0xc0, !PT ;  /* 0x0000ffff1a196812 */ /* 0x004fc600078ec0ff */
[----:B------:R-:W-:Y:S02]  /*0a00*/  @P4 IMAD R24, R3, 0x70, R2 ;  /* 0x0000007003184824 */ /* 0x000fe400078e0202 */
[----:B------:R-:W2:Y:S01]  /*0a10*/  @P6 LDC.64 R4, c[0x0][0x380] ;  /* 0x0000e000ff046b82 */ /* 0x000ea20000000a00 */
[----:B------:R-:W-:Y:S02]  /*0a20*/  @P5 IMAD R26, R28, 0x487f, RZ ;  /* 0x0000487f1c1a5824 */ /* 0x000fe400078e02ff */
[----:B------:R-:W-:-:S05]  /*0a30*/  @P6 IMAD R25, R25, 0x487f, RZ ;  /* 0x0000487f19196824 */ /* 0x000fca00078e02ff */
[----:B------:R-:W3:Y:S01]  /*0a40*/  LDC.64 R2, c[0x0][0x398] ;  /* 0x0000e600ff027b82 */ /* 0x000ee20000000a00 */
[----:B------:R-:W-:Y:S02]  /*0a50*/  @P5 SHF.R.U32.HI R26, RZ, 0x15, R26 ;  /* 0x00000015ff1a5819 */ /* 0x000fe4000001161a */
[----:B------:R-:W-:Y:S02]  /*0a60*/  @P6 SHF.R.U32.HI R28, RZ, 0x15, R25 ;  /* 0x00000015ff1c6819 */ /* 0x000fe40000011619 */
[----:B------:R-:W-:Y:S01]  /*0a70*/  @P2 IADD3 R25, PT, PT, R23, -0x71, RZ ;  /* 0xffffff8f17192810 */ /* 0x000fe20007ffe0ff */
[----:B------:R-:W-:Y:S02]  /*0a80*/  @P5 IMAD R21, R26, 0x70, R21 ;  /* 0x000000701a155824 */ /* 0x000fe400078e0215 */
[----:B------:R-:W-:Y:S01]  /*0a90*/  @P6 IMAD R23, R28, 0x70, R17 ;  /* 0x000000701c176824 */ /* 0x000fe200078e0211 */
[----:B------:R-:W3:Y:S02]  /*0aa0*/  @P3 LDC.64 R8, c[0x0][0x380] ;  /* 0x0000e000ff083b82 */ /* 0x000ee40000000a00 */
[----:B------:R-:W-:Y:S01]  /*0ab0*/  @P5 IADD3 R21, PT, PT, R21, -0x71, RZ ;  /* 0xffffff8f15155810 */ /* 0x000fe20007ffe0ff */
[----:B------:R-:W-:-:S02]  /*0ac0*/  @P6 VIADD R23, R23, 0xffffff8f ;  /* 0xffffff8f17176836 */ /* 0x000fc40000000000 */
[----:B------:R-:W-:Y:S02]  /*0ad0*/  @P4 VIADD R27, R24, 0xffffff8f ;  /* 0xffffff8f181b4836 */ /* 0x000fe40000000000 */
[----:B----4-:R-:W-:Y:S01]  /*0ae0*/  @P2 IMAD.WIDE.U32 R18, R25, 0x4, R18 ;  /* 0x0000000419122825 */ /* 0x010fe200078e0012 */
[----:B------:R-:W-:-:S03]  /*0af0*/  @P3 IADD3 R25, PT, PT, R22, -0x71, RZ ;  /* 0xffffff8f16193810 */ /* 0x000fc60007ffe0ff */
[----:B------:R-:W-:Y:S02]  /*0b00*/  IMAD.MOV.U32 R17, RZ, RZ, RZ ;  /* 0x000000ffff117224 */ /* 0x000fe400078e00ff */
[----:B0-----:R-:W-:-:S04]  /*0b10*/  @P5 IMAD.WIDE.U32 R10, R21, 0x4, R10 ;  /* 0x00000004150a5825 */ /* 0x001fc800078e000a */
[----:B--2---:R-:W-:Y:S01]  /*0b20*/  @P6 IMAD.WIDE.U32 R4, R23, 0x4, R4 ;  /* 0x0000000417046825 */ /* 0x004fe200078e0004 */
[----:B------:R-:W-:Y:S01]  /*0b30*/  CS2R R22, SRZ ;  /* 0x0000000000167805 */ /* 0x000fe2000001ff00 */
[----:B------:R0:W5:Y:S02]  /*0b40*/  @P2 LDG.E.CONSTANT R17, desc[UR8][R18.64] ;  /* 0x0000000812112981 */ /* 0x000164000c1e9900 */
[----:B------:R-:W-:Y:S02]  /*0b50*/  IMAD.MOV.U32 R21, RZ, RZ, RZ ;  /* 0x000000ffff157224 */ /* 0x000fe400078e00ff */
[----:B-1----:R-:W-:Y:S01]  /*0b60*/  @P4 IMAD.WIDE.U32 R12, R27, 0x4, R12 ;  /* 0x000000041b0c4825 */ /* 0x002fe200078e000c */
[----:B------:R-:W5:Y:S03]  /*0b70*/  @P5 LDG.E.CONSTANT R22, desc[UR8][R10.64] ;  /* 0x000000080a165981 */ /* 0x000f66000c1e9900 */
[----:B---3--:R-:W-:Y:S01]  /*0b80*/  IMAD.WIDE.U32 R2, R6, 0x4, R2 ;  /* 0x0000000406027825 */ /* 0x008fe200078e0002 */
[----:B------:R-:W5:Y:S04]  /*0b90*/  @P4 LDG.E.CONSTANT R23, desc[UR8][R12.64] ;  /* 0x000000080c174981 */ /* 0x000f68000c1e9900 */
[----:B------:R-:W5:Y:S04]  /*0ba0*/  @P6 LDG.E.CONSTANT R21, desc[UR8][R4.64] ;  /* 0x0000000804156981 */ /* 0x000f68000c1e9900 */
[----:B------:R-:W5:Y:S01]  /*0bb0*/  LDG.E.CONSTANT R18, desc[UR8][R2.64] ;  /* 0x0000000802127981 */ /* 0x000f62000c1e9900 */
[----:B------:R-:W1:Y:S01]  /*0bc0*/  S2UR UR7, SR_CgaCtaId ;  /* 0x00000000000779c3 */ /* 0x000e620000008800 */
[----:B------:R-:W-:Y:S01]  /*0bd0*/  ISETP.NE.AND P0, PT, R0, RZ, PT ;  /* 0x000000ff0000720c */ /* 0x000fe20003f05270 */
[----:B------:R-:W-:Y:S01]  /*0be0*/  UMOV UR5, 0x400 ;  /* 0x0000040000057882 */ /* 0x000fe20000000000 */
[----:B------:R-:W-:Y:S01]  /*0bf0*/  MOV R24, RZ ;  /* 0x000000ff00187202 */ /* 0x000fe20000000f00 */
[----:B------:R-:W-:Y:S01]  /*0c00*/  @P3 IMAD.WIDE.U32 R8, R25, 0x4, R8 ;  /* 0x0000000419083825 */ /* 0x000fe200078e0008 */
[----:B0-----:R-:W-:-:S04]  /*0c10*/  IADD3 R19, PT, PT, R20, 0x70, RZ ;  /* 0x0000007014137810 */ /* 0x001fc80007ffe0ff */
[----:B------:R0:W5:Y:S01]  /*0c20*/  @P3 LDG.E.CONSTANT R24, desc[UR8][R8.64] ;  /* 0x0000000808183981 */ /* 0x000162000c1e9900 */
[----:B-1----:R-:W-:Y:S01]  /*0c30*/  ULEA UR6, UR7, UR5, 0x18 ;  /* 0x0000000507067291 */ /* 0x002fe2000f8ec0ff */
[----:B0-----:R-:W-:Y:S01]  /*0c40*/  LOP3.LUT R8, R19, 0xffff, RZ, 0xc0, !PT ;  /* 0x0000ffff13087812 */ /* 0x001fe200078ec0ff */
[----:B------:R-:W-:-:S04]  /*0c50*/  IMAD.MOV.U32 R9, RZ, RZ, RZ ;  /* 0x000000ffff097224 */ /* 0x000fc800078e00ff */
[----:B------:R-:W-:Y:S01]  /*0c60*/  LEA R26, R20, UR6, 0x2 ;  /* 0x00000006141a7c11 */ /* 0x000fe2000f8e10ff */
[----:B------:R-:W-:Y:S06]  /*0c70*/  @!P0 BRA `(.L_x_527) ;  /* 0x0000000000388947 */ /* 0x000fec0003800000 */
[----:B------:R-:W0:Y:S01]  /*0c80*/  S2R R4, SR_TID.Y ;  /* 0x0000000000047919 */ /* 0x000e220000002200 */
[----:B------:R-:W-:Y:S01]  /*0c90*/  BSSY.RECONVERGENT B0, `(.L_x_527) ;  /* 0x000000c000007945 */ /* 0x000fe20003800200 */
[----:B------:R-:W1:Y:S01]  /*0ca0*/  S2R R5, SR_TID.X ;  /* 0x0000000000057919 */ /* 0x000e620000002100 */
[----:B0-----:R-:W-:-:S05]  /*0cb0*/  IMAD R4, R4, 0x38, RZ ;  /* 0x0000003804047824 */ /* 0x001fca00078e02ff */
[----:B-1----:R-:W-:-:S13]  /*0cc0*/  LOP3.LUT P0, RZ, R4, R5, RZ, 0xfc, !PT ;  /* 0x0000000504ff7212 */ /* 0x002fda000780fcff */
[----:B------:R-:W-:Y:S05]  /*0cd0*/  @!P0 BRA `(.L_x_528) ;  /* 0x00000000001c8947 */ /* 0x000fea0003800000 */
[----:B------:R-:W0:Y:S01]  /*0ce0*/  S2R R10, SR_CTAID.Z ;  /* 0x00000000000a7919 */ /* 0x000e220000002700 */
[----:B------:R-:W1:Y:S01]  /*0cf0*/  LDC.64 R2, c[0x0][0x380] ;  /* 0x0000e000ff027b82 */ /* 0x000e620000000a00 */
[----:B------:R-:W-:-:S04]  /*0d00*/  IMAD R5, R0, 0x380, R5 ;  /* 0x0000038000057824 */ /* 0x000fc800078e0205 */
[----:B0-----:R-:W-:-:S05]  /*0d10*/  IMAD R5, R10, 0x3100, R5 ;  /* 0x000031000a057824 */ /* 0x001fca00078e0205 */
[----:B------:R-:W-:-:S05]  /*0d20*/  IADD3 R5, PT, PT, R5, -0x71, R4 ;  /* 0xffffff8f05057810 */ /* 0x000fca0007ffe004 */
[----:B-1----:R-:W-:-:S05]  /*0d30*/  IMAD.WIDE.U32 R2, R5, 0x4, R2 ;  /* 0x0000000405027825 */ /* 0x002fca00078e0002 */
[----:B------:R0:W5:Y:S02]  /*0d40*/  LDG.E.CONSTANT R9, desc[UR8][R2.64] ;  /* 0x0000000802097981 */ /* 0x000164000c1e9900 */
.L_x_528:
[----:B------:R-:W-:Y:S05]  /*0d50*/  BSYNC.RECONVERGENT B0 ;  /* 0x0000000000007941 */ /* 0x000fea0003800200 */
.L_x_527:
[----:B0-----:R-:W-:Y:S01]  /*0d60*/  IMAD R3, R8, 0x487f, RZ ;  /* 0x0000487f08037824 */ /* 0x001fe200078e02ff */
[----:B-----5:R0:W-:Y:S01]  /*0d70*/  STS [R26], R9 ;  /* 0x000000091a007388 */ /* 0x0201e20000000800 */
[----:B------:R-:W-:Y:S01]  /*0d80*/  SHF.L.U32 R2, R0, 0x3, RZ ;  /* 0x0000000300027819 */ /* 0x000fe200000006ff */
[----:B------:R-:W-:Y:S01]  /*0d90*/  BSSY.RECONVERGENT B0, `(.L_x_529) ;  /* 0x0000019000007945 */ /* 0x000fe20003800200 */
[----:B------:R-:W-:Y:S01]  /*0da0*/  ISETP.GT.U32.AND P0, PT, R20, 0x8, PT ;  /* 0x000000081400780c */ /* 0x000fe20003f04070 */
[----:B------:R-:W-:Y:S01]  /*0db0*/  IMAD.MOV.U32 R5, RZ, RZ, RZ ;  /* 0x000000ffff057224 */ /* 0x000fe200078e00ff */
[----:B------:R-:W-:-:S04]  /*0dc0*/  SHF.R.U32.HI R3, RZ, 0x15, R3 ;  /* 0x00000015ff037819 */ /* 0x000fc80000011603 */
[----:B------:R-:W-:-:S13]  /*0dd0*/  LOP3.LUT P1, RZ, R2, R3, RZ, 0xfc, !PT ;  /* 0x0000000302ff7212 */ /* 0x000fda000782fcff */
[----:B0-----:R-:W-:Y:S05]  /*0de0*/  @!P1 BRA `(.L_x_530) ;  /* 0x00000000004c9947 */ /* 0x001fea0003800000 */
[----:B------:R-:W-:-:S05]  /*0df0*/  PRMT R2, R3, 0x9910, RZ ;  /* 0x0000991003027816 */ /* 0x000fca00000000ff */
[----:B------:R-:W-:-:S05]  /*0e00*/  IMAD R2, R2, 0x71, RZ ;  /* 0x0000007102027824 */ /* 0x000fca00078e02ff */
[----:B------:R-:W-:-:S04]  /*0e10*/  IADD3 R2, PT, PT, RZ, -R2, RZ ;  /* 0x80000002ff027210 */ /* 0x000fc80007ffe0ff */
[----:B------:R-:W-:-:S05]  /*0e20*/  PRMT R2, R2, 0x7710, RZ ;  /* 0x0000771002027816 */ /* 0x000fca00000000ff */
[----:B------:R-:W-:-:S05]  /*0e30*/  IMAD.IADD R19, R19, 0x1, R2 ;  /* 0x0000000113137824 */ /* 0x000fca00078e0202 */
[----:B------:R-:W-:-:S04]  /*0e40*/  PRMT R2, R19, 0x9910, RZ ;  /* 0x0000991013027816 */ /* 0x000fc800000000ff */
[----:B------:R-:W-:-:S13]  /*0e50*/  ISETP.NE.AND P1, PT, R2, RZ, PT ;  /* 0x000000ff0200720c */ /* 0x000fda0003f25270 */
[----:B------:R-:W-:Y:S05]  /*0e60*/  @!P1 BRA `(.L_x_530) ;  /* 0x00000000002c9947 */ /* 0x000fea0003800000 */
        /* <DEDUP_REMOVED lines=9> */
[----:B------:R-:W-:-:S05]  /*0f00*/  LEA.HI.X R3, R3, UR11, R4, 0x2, P1 ;  /* 0x0000000b03037c11 */ /* 0x000fca00088f1404 */
[----:B------:R0:W5:Y:S04]  /*0f10*/  LDG.E.CONSTANT R5, desc[UR8][R2.64+-0x1c4] ;  /* 0xfffe3c0802057981 */ /* 0x000168000c1e9900 */
.L_x_530:
[----:B------:R-:W-:Y:S05]  /*0f20*/  BSYNC.RECONVERGENT B0 ;  /* 0x0000000000007941 */ /* 0x000fea0003800200 */
.L_x_529:
[----:B-----5:R1:W-:Y:S01]  /*0f30*/  STS [R26+0x1c0], R5 ;  /* 0x0001c0051a007388 */ /* 0x0203e20000000800 */
[C---:B------:R-:W-:Y:S01]  /*0f40*/  ISETP.NE.OR P0, PT, R14.reuse, RZ, P0 ;  /* 0x000000ff0e00720c */ /* 0x040fe20000705670 */
[----:B------:R-:W-:Y:S01]  /*0f50*/  IMAD R19, R14, 0x71, R7 ;  /* 0x000000710e137824 */ /* 0x000fe200078e0207 */
[----:B------:R-:W-:Y:S01]  /*0f60*/  BSSY.RECONVERGENT B0, `(.L_x_531) ;  /* 0x0000023000007945 */ /* 0x000fe20003800200 */
[----:B------:R1:W-:Y:S03]  /*0f70*/  STS [R26+0x380], R15 ;  /* 0x0003800f1a007388 */ /* 0x0003e60000000800 */
[----:B------:R-:W-:Y:S01]  /*0f80*/  SHF.L.U32 R19, R19, 0x1, RZ ;  /* 0x0000000113137819 */ /* 0x000fe200000006ff */
[----:B------:R1:W-:Y:S03]  /*0f90*/  STS [R26+0x540], R16 ;  /* 0x000540101a007388 */ /* 0x0003e60000000800 */
[----:B------:R-:W-:Y:S01]  /*0fa0*/  LEA R19, R19, UR6, 0x2 ;  /* 0x0000000613137c11 */ /* 0x000fe2000f8e10ff */
[----:B------:R1:W-:Y:S04]  /*0fb0*/  STS [R26+0x700], R17 ;  /* 0x000700111a007388 */ /* 0x0003e80000000800 */
[----:B------:R1:W-:Y:S04]  /*0fc0*/  STS [R26+0x8c0], R24 ;  /* 0x0008c0181a007388 */ /* 0x0003e80000000800 */
[----:B------:R1:W-:Y:S04]  /*0fd0*/  STS [R26+0xa80], R23 ;  /* 0x000a80171a007388 */ /* 0x0003e80000000800 */
[----:B------:R1:W-:Y:S04]  /*0fe0*/  STS [R26+0xc40], R22 ;  /* 0x000c40161a007388 */ /* 0x0003e80000000800 */
[----:B------:R1:W-:Y:S01]  /*0ff0*/  STS [R26+0xe00], R21 ;  /* 0x000e00151a007388 */ /* 0x0003e20000000800 */
[----:B------:R-:W-:Y:S05]  /*1000*/  @P0 BRA `(.L_x_532) ;  /* 0x0000000000600947 */ /* 0x000fea0003800000 */
[----:B------:R-:W2:Y:S01]  /*1010*/  S2R R10, SR_CTAID.Z ;  /* 0x00000000000a7919 */ /* 0x000ea20000002700 */
[----:B0-----:R-:W-:Y:S01]  /*1020*/  VIADD R2, R7, 0x3f0 ;  /* 0x000003f007027836 */ /* 0x001fe20000000000 */
[----:B-1----:R-:W0:Y:S01]  /*1030*/  LDC.64 R4, c[0x0][0x380] ;  /* 0x0000e000ff047b82 */ /* 0x002e220000000a00 */
[----:B------:R-:W-:-:S03]  /*1040*/  IMAD R9, R0, 0x380, R7 ;  /* 0x0000038000097824 */ /* 0x000fc600078e0207 */
[----:B------:R-:W-:-:S05]  /*1050*/  LOP3.LUT R2, R2, 0xffff, RZ, 0xc0, !PT ;  /* 0x0000ffff02027812 */ /* 0x000fca00078ec0ff */
[----:B------:R-:W-:-:S05]  /*1060*/  IMAD R2, R2, 0x244, RZ ;  /* 0x0000024402027824 */ /* 0x000fca00078e02ff */
[----:B------:R-:W-:Y:S02]  /*1070*/  SHF.R.U32.HI R8, RZ, 0x10, R2 ;  /* 0x00000010ff087819 */ /* 0x000fe40000011602 */
[----:B------:R-:W1:Y:S02]  /*1080*/  LDC.64 R2, c[0x0][0x388] ;  /* 0x0000e200ff027b82 */ /* 0x000e640000000a00 */
[----:B------:R-:W-:-:S05]  /*1090*/  PRMT R8, R8, 0x9910, RZ ;  /* 0x0000991008087816 */ /* 0x000fca00000000ff */
[----:B------:R-:W-:-:S05]  /*10a0*/  IMAD R8, R8, 0x70, RZ ;  /* 0x0000007008087824 */ /* 0x000fca00078e02ff */
[----:B------:R-:W-:Y:S01]  /*10b0*/  LOP3.LUT R8, R8, 0xffff, RZ, 0xc0, !PT ;  /* 0x0000ffff08087812 */ /* 0x000fe200078ec0ff */
[C---:B--2---:R-:W-:Y:S02]  /*10c0*/  IMAD R9, R10.reuse, 0x3100, R9 ;  /* 0x000031000a097824 */ /* 0x044fe400078e0209 */
[----:B------:R-:W-:-:S03]  /*10d0*/  IMAD R11, R10, 0x9, R7 ;  /* 0x000000090a0b7824 */ /* 0x000fc600078e0207 */
[----:B------:R-:W-:-:S05]  /*10e0*/  IADD3 R9, PT, PT, R9, -0x9, R8 ;  /* 0xfffffff709097810 */ /* 0x000fca0007ffe008 */
[----:B0-----:R-:W-:-:S04]  /*10f0*/  IMAD.WIDE.U32 R4, R9, 0x4, R4 ;  /* 0x0000000409047825 */ /* 0x001fc800078e0004 */
[----:B-1----:R-:W-:Y:S02]  /*1100*/  IMAD.WIDE.U32 R2, R11, 0x4, R2 ;  /* 0x000000040b027825 */ /* 0x002fe400078e0002 */
[----:B------:R-:W2:Y:S04]  /*1110*/  LDG.E.CONSTANT R4, desc[UR8][R4.64] ;  /* 0x0000000804047981 */ /* 0x000ea8000c1e9900 */
[----:B------:R-:W3:Y:S01]  /*1120*/  LDG.E.CONSTANT R2, desc[UR8][R2.64] ;  /* 0x0000000802027981 */ /* 0x000ee2000c1e9900 */
[----:B------:R-:W-:Y:S01]  /*1130*/  UIADD3 UR4, UPT, UPT, UR5, 0xfe4, URZ ;  /* 0x00000fe405047890 */ /* 0x000fe2000fffe0ff */
[----:B------:R-:W-:-:S03]  /*1140*/  LEA R9, R7, UR6, 0x2 ;  /* 0x0000000607097c11 */ /* 0x000fc6000f8e10ff */
[----:B------:R-:W-:-:S06]  /*1150*/  ULEA UR4, UR7, UR4, 0x18 ;  /* 0x0000000407047291 */ /* 0x000fcc000f8ec0ff */
[----:B------:R-:W-:Y:S01]  /*1160*/  LEA R11, R7, UR4, 0x2 ;  /* 0x00000004070b7c11 */ /* 0x000fe2000f8e10ff */
[----:B--2---:R2:W-:Y:S04]  /*1170*/  STS [R9+0xfc0], R4 ;  /* 0x000fc00409007388 */ /* 0x0045e80000000800 */
[----:B---3--:R2:W-:Y:S02]  /*1180*/  STS [R11], R2 ;  /* 0x000000020b007388 */ /* 0x0085e40000000800 */
.L_x_532:
[----:B------:R-:W-:Y:S05]  /*1190*/  BSYNC.RECONVERGENT B0 ;  /* 0x0000000000007941 */ /* 0x000fea0003800200 */
.L_x_531:
[----:B------:R-:W-:Y:S01]  /*11a0*/  BAR.SYNC.DEFER_BLOCKING 0x0 ;  /* 0x0000000000007b1d */ /* 0x000fe20000010000 */
[----:B------:R-:W-:-:S04]  /*11b0*/  IMAD R7, R0, 0xe0, R7 ;  /* 0x000000e000077824 */ /* 0x000fc800078e0207 */
[----:B------:R-:W-:Y:S01]  /*11c0*/  IMAD R7, R6, 0xc40, R7 ;  /* 0x00000c4006077824 */ /* 0x000fe200078e0207 */
[----:B--2---:R-:W-:Y:S04]  /*11d0*/  LDS.128 R8, [UR6+0xfe0] ;  /* 0x000fe006ff087984 */ /* 0x004fe80008000c00 */
[----:B0-----:R-:W0:Y:S04]  /*11e0*/  LDS.64 R2, [R19] ;  /* 0x0000000013027984 */ /* 0x001e280000000a00 */
[----:B-1----:R-:W1:Y:S04]  /*11f0*/  LDS.64 R4, [R19+0x710] ;  /* 0x0007100013047984 */ /* 0x002e680000000a00 */
[----:B------:R-:W2:Y:S04]  /*1200*/  LDS R24, [R19+0x8] ;  /* 0x0000080013187984 */ /* 0x000ea80000000800 */
[----:B------:R-:W3:Y:S04]  /*1210*/  LDS R22, [R19+0x718] ;  /* 0x0007180013167984 */ /* 0x000ee80000000800 */
[----:B------:R-:W-:Y:S04]  /*1220*/  LDS R23, [R19+0x1c4] ;  /* 0x0001c40013177984 */ /* 0x000fe80000000800 */
[----:B------:R-:W4:Y:S04]  /*1230*/  LDS.128 R12, [UR6+0xff0] ;  /* 0x000ff006ff0c7984 */ /* 0x000f280008000c00 */
[----:B------:R-:W5:Y:S04]  /*1240*/  LDS R25, [R19+0x8d4] ;  /* 0x0008d40013197984 */ /* 0x000f680000000800 */
[----:B------:R-:W5:Y:S04]  /*1250*/  LDS.64 R20, [R19+0x1c8] ;  /* 0x0001c80013147984 */ /* 0x000f680000000a00 */
[----:B------:R-:W5:Y:S04]  /*1260*/  LDS.64 R16, [R19+0x8d8] ;  /* 0x0008d80013107984 */ /* 0x000f680000000a00 */
[----:B------:R-:W-:Y:S01]  /*1270*/  LDS R26, [R19+0xaa0] ;  /* 0x000aa000131a7984 */ /* 0x000fe20000000800 */
[-C--:B0-----:R-:W-:Y:S01]  /*1280*/  FFMA R2, R2, R9.reuse, RZ ;  /* 0x0000000902027223 */ /* 0x081fe200000000ff */
[----:B-1----:R-:W-:-:S03]  /*1290*/  FFMA R4, R4, R9, RZ ;  /* 0x0000000904047223 */ /* 0x002fc600000000ff */
[-C--:B------:R-:W-:Y:S02]  /*12a0*/  FFMA R9, R3, R10.reuse, R2 ;  /* 0x0000000a03097223 */ /* 0x080fe40000000002 */
[----:B------:R-:W0:Y:S01]  /*12b0*/  LDS.64 R2, [R19+0x388] ;  /* 0x0003880013027984 */ /* 0x000e220000000a00 */
[----:B------:R-:W-:Y:S01]  /*12c0*/  FFMA R27, R5, R10, R4 ;  /* 0x0000000a051b7223 */ /* 0x000fe20000000004 */
[-C--:B--2---:R-:W-:Y:S02]  /*12d0*/  FFMA R10, R24, R11.reuse, R9 ;  /* 0x0000000b180a7223 */ /* 0x084fe40000000009 */
[----:B------:R-:W1:Y:S01]  /*12e0*/  LDS.64 R4, [R19+0xa98] ;  /* 0x000a980013047984 */ /* 0x000e620000000a00 */
[----:B---3--:R-:W-:-:S03]  /*12f0*/  FFMA R28, R22, R11, R27 ;  /* 0x0000000b161c7223 */ /* 0x008fc6000000001b */
[----:B------:R-:W2:Y:S04]  /*1300*/  LDS.64 R8, [UR6+0x1000] ;  /* 0x00100006ff087984 */ /* 0x000ea80008000a00 */
[----:B------:R-:W3:Y:S01]  /*1310*/  LDS R22, [R19+0x390] ;  /* 0x0003900013167984 */ /* 0x000ee20000000800 */
[-C--:B----4-:R-:W-:Y:S02]  /*1320*/  FFMA R23, R23, R12.reuse, R10 ;  /* 0x0000000c17177223 */ /* 0x090fe4000000000a */
[----:B------:R-:W4:Y:S01]  /*1330*/  LDC.64 R10, c[0x0][0x390] ;  /* 0x0000e400ff0a7b82 */ /* 0x000f220000000a00 */
[----:B------:R-:W2:Y:S01]  /*1340*/  S2R R24, SR_TID.Y ;  /* 0x0000000000187919 */ /* 0x000ea20000002200 */
[----:B-----5:R-:W-:Y:S01]  /*1350*/  FFMA R25, R25, R12, R28 ;  /* 0x0000000c19197223 */ /* 0x020fe2000000001c */
[----:B------:R-:W-:-:S03]  /*1360*/  FFMA R20, R20, R13, R23 ;  /* 0x0000000d14147223 */ /* 0x000fc60000000017 */
[----:B------:R-:W-:Y:S01]  /*1370*/  FFMA R16, R16, R13, R25 ;  /* 0x0000000d10107223 */ /* 0x000fe20000000019 */
[----:B------:R-:W-:-:S03]  /*1380*/  FFMA R21, R21, R14, R20 ;  /* 0x0000000e15157223 */ /* 0x000fc60000000014 */
[----:B------:R-:W-:Y:S01]  /*1390*/  FFMA R17, R17, R14, R16 ;  /* 0x0000000e11117223 */ /* 0x000fe20000000010 */
[----:B0-----:R-:W-:-:S03]  /*13a0*/  FFMA R21, R2, R15, R21 ;  /* 0x0000000f02157223 */ /* 0x001fc60000000015 */
[----:B-1----:R-:W-:Y:S01]  /*13b0*/  FFMA R4, R4, R15, R17 ;  /* 0x0000000f04047223 */ /* 0x002fe20000000011 */
[----:B--2---:R-:W-:-:S03]  /*13c0*/  FFMA R3, R8, R3, R21 ;  /* 0x0000000308037223 */ /* 0x004fc60000000015 */
[----:B------:R-:W-:Y:S01]  /*13d0*/  FFMA R5, R8, R5, R4 ;  /* 0x0000000508057223 */ /* 0x000fe20000000004 */
[----:B------:R-:W-:Y:S02]  /*13e0*/  IMAD R7, R24, 0x38, R7 ;  /* 0x0000003818077824 */ /* 0x000fe400078e0207 */
[-C--:B---3--:R-:W-:Y:S01]  /*13f0*/  FFMA R3, R22, R9.reuse, R3 ;  /* 0x0000000916037223 */ /* 0x088fe20000000003 */
[----:B------:R-:W-:Y:S01]  /*1400*/  FFMA R5, R26, R9, R5 ;  /* 0x000000091a057223 */ /* 0x000fe20000000005 */
[----:B----4-:R-:W-:-:S04]  /*1410*/  IMAD.WIDE.U32 R10, R7, 0x4, R10 ;  /* 0x00000004070a7825 */ /* 0x010fc800078e000a */
[--C-:B------:R-:W-:Y:S01]  /*1420*/  FADD R3, R3, R18.reuse ;  /* 0x0000001203037221 */ /* 0x100fe20000000000 */
[----:B------:R-:W-:-:S04]  /*1430*/  FADD R5, R5, R18 ;  /* 0x0000001205057221 */ /* 0x000fc80000000000 */
[----:B------:R-:W-:Y:S02]  /*1440*/  FMNMX R3, RZ, R3, !PT ;  /* 0x00000003ff037209 */ /* 0x000fe40007800000 */
[----:B------:R-:W-:-:S03]  /*1450*/  FMNMX R5, RZ, R5, !PT ;  /* 0x00000005ff057209 */ /* 0x000fc60007800000 */
[----:B------:R-:W-:Y:S04]  /*1460*/  STG.E desc[UR8][R10.64], R3 ;  /* 0x000000030a007986 */ /* 0x000fe8000c101908 */
[----:B------:R-:W-:Y:S01]  /*1470*/  STG.E desc[UR8][R10.64+0x1c0], R5 ;  /* 0x0001c0050a007986 */ /* 0x000fe2000c101908 */
[----:B------:R-:W-:Y:S05]  /*1480*/  EXIT ;  /* 0x000000000000794d */ /* 0x000fea0003800000 */
.L_x_533:
        /* <DEDUP_REMOVED lines=15> */
.L_x_609:


//--------------------- .text.fused_nn_conv2d_add_nn_relu_17_kernel0 --------------------------
	.section	.text.fused_nn_conv2d_add_nn_relu_17_kernel0,"ax",@progbits
	.align	128
        .global         fused_nn_conv2d_add_nn_relu_17_kernel0
        .type           fused_nn_conv2d_add_nn_relu_17_kernel0,@function
        .size           fused_nn_conv2d_add_nn_relu_17_kernel0,(.L_x_610 - fused_nn_conv2d_add_nn_relu_17_kernel0)
        .other          fused_nn_conv2d_add_nn_relu_17_kernel0,@"STO_CUDA_ENTRY STV_DEFAULT"
fused_nn_conv2d_add_nn_relu_17_kernel0:
.text.fused_nn_conv2d_add_nn_relu_17_kernel0:
[----:B------:R-:W-:Y:S01]  /*0000*/  LDC R1, c[0x0][0x37c] ;  /* 0x0000df00ff017b82 */ /* 0x000fe20000000800 */
[----:B------:R-:W0:Y:S01]  /*0010*/  S2R R12, SR_TID.Y ;  /* 0x00000000000c7919 */ /* 0x000e220000002200 */
[----:B------:R-:W1:Y:S01]  /*0020*/  LDCU.64 UR4, c[0x0][0x358] ;  /* 0x00006b00ff0477ac */ /* 0x000e620008000a00 */
[----:B------:R-:W-:Y:S01]  /*0030*/  HFMA2 R16, -RZ, RZ, 0, 0 ;  /* 0x00000000ff107431 */ /* 0x000fe200000001ff */
[----:B------:R-:W0:Y:S02]  /*0040*/  S2R R13, SR_TID.X ;  /* 0x00000000000d7919 */ /* 0x000e240000002100 */
[----:B0-----:R-:W-:-:S05]  /*0050*/  IMAD R15, R12, 0x70, R13 ;  /* 0x000000700c0f7824 */ /* 0x001fca00078e020d */
[C---:B------:R-:W-:Y:S02]  /*0060*/  IADD3 R2, PT, PT, R15.reuse, 0x6e, RZ ;  /* 0x0000006e0f027810 */ /* 0x040fe40007ffe0ff */
[C---:B------:R-:W-:Y:S02]  /*0070*/  IADD3 R0, PT, PT, R15.reuse, 0x6a, RZ ;  /* 0x0000006a0f007810 */ /* 0x040fe40007ffe0ff */
[C---:B------:R-:W-:Y:S01]  /*0080*/  IADD3 R25, PT, PT, R15.reuse, 0x5e, RZ ;  /* 0x0000005e0f197810 */ /* 0x040fe20007ffe0ff */
[----:B------:R-:W-:Y:S01]  /*0090*/  IMAD.HI.U32 R3, R2, 0x23ee090, RZ ;  /* 0x023ee09002037827 */ /* 0x000fe200078e00ff */
[C---:B------:R-:W-:Y:S02]  /*00a0*/  IADD3 R21, PT, PT, R15.reuse, 0x66, RZ ;  /* 0x000000660f157810 */ /* 0x040fe40007ffe0ff */
[C---:B------:R-:W-:Y:S01]  /*00b0*/  IADD3 R17, PT, PT, R15.reuse, 0x5a, RZ ;  /* 0x0000005a0f117810 */ /* 0x040fe20007ffe0ff */
[----:B------:R-:W-:Y:S01]  /*00c0*/  IMAD.HI.U32 R5, R0, 0x23ee090, RZ ;  /* 0x023ee09000057827 */ /* 0x000fe200078e00ff */
[----:B------:R-:W-:-:S02]  /*00d0*/  IADD3 R24, PT, PT, R15, 0x62, RZ ;  /* 0x000000620f187810 */ /* 0x000fc40007ffe0ff */
[----:B------:R-:W-:Y:S01]  /*00e0*/  IADD3 R20, PT, PT, R15, 0x56, RZ ;  /* 0x000000560f147810 */ /* 0x000fe20007ffe0ff */
[----:B------:R-:W-:Y:S02]  /*00f0*/  IMAD R2, R3, -0x72, R2 ;  /* 0xffffff8e03027824 */ /* 0x000fe400078e0202 */
[----:B------:R-:W-:Y:S02]  /*0100*/  IMAD R3, R5, -0x72, R0 ;  /* 0xffffff8e05037824 */ /* 0x000fe400078e0200 */
[----:B------:R-:W-:-:S04]  /*0110*/  IMAD.HI.U32 R0, R25, 0x23ee090, RZ ;  /* 0x023ee09019007827 */ /* 0x000fc800078e00ff */
[----:B------:R-:W-:-:S04]  /*0120*/  IMAD.HI.U32 R4, R21, 0x23ee090, RZ ;  /* 0x023ee09015047827 */ /* 0x000fc800078e00ff */
[----:B------:R-:W-:Y:S01]  /*0130*/  IMAD R25, R0, -0x72, R25 ;  /* 0xffffff8e00197824 */ /* 0x000fe200078e0219 */
[----:B------:R-:W-:Y:S01]  /*0140*/  IADD3 R0, PT, PT, R2, -0x1, RZ ;  /* 0xffffffff02007810 */ /* 0x000fe20007ffe0ff */
[----:B------:R-:W-:Y:S02]  /*0150*/  IMAD R21, R4, -0x72, R21 ;  /* 0xffffff8e04157824 */ /* 0x000fe400078e0215 */
[----:B------:R-:W-:Y:S01]  /*0160*/  IMAD.HI.U32 R4, R17, 0x23ee090, RZ ;  /* 0x023ee09011047827 */ /* 0x000fe200078e00ff */
[----:B------:R-:W-:Y:S02]  /*0170*/  ISETP.GT.U32.AND P0, PT, R0, 0x6f, PT ;  /* 0x0000006f0000780c */ /* 0x000fe40003f04070 */
[----:B------:R-:W-:Y:S01]  /*0180*/  IADD3 R0, PT, PT, R21, -0x1, RZ ;  /* 0xffffffff15007810 */ /* 0x000fe20007ffe0ff */
[----:B------:R-:W-:-:S03]  /*0190*/  IMAD.HI.U32 R5, R24, 0x23ee090, RZ ;  /* 0x023ee09018057827 */ /* 0x000fc600078e00ff */
[----:B------:R-:W-:Y:S01]  /*01a0*/  ISETP.GT.U32.AND P2, PT, R0, 0x6f, PT ;  /* 0x0000006f0000780c */ /* 0x000fe20003f44070 */
[----:B------:R-:W-:Y:S01]  /*01b0*/  IMAD R17, R4, -0x72, R17 ;  /* 0xffffff8e04117824 */ /* 0x000fe200078e0211 */
[----:B------:R-:W-:Y:S01]  /*01c0*/  IADD3 R4, PT, PT, R3, -0x1, RZ ;  /* 0xffffffff03047810 */ /* 0x000fe20007ffe0ff */
[----:B------:R-:W-:Y:S01]  /*01d0*/  IMAD R24, R5, -0x72, R24 ;  /* 0xffffff8e05187824 */ /* 0x000fe200078e0218 */
[----:B------:R-:W0:Y:S01]  /*01e0*/  S2R R0, SR_CTAID.Y ;  /* 0x0000000000007919 */ /* 0x000e220000002600 */
[----:B------:R-:W-:Y:S01]  /*01f0*/  IMAD.HI.U32 R5, R20, 0x23ee090, RZ ;  /* 0x023ee09014057827 */ /* 0x000fe200078e00ff */
[----:B------:R-:W-:Y:S01]  /*0200*/  ISETP.GT.U32.AND P1, PT, R4, 0x6f, PT ;  /* 0x0000006f0400780c */ /* 0x000fe20003f24070 */
[----:B------:R-:W2:Y:S01]  /*0210*/  @!P0 LDC.64 R22, c[0x0][0x380] ;  /* 0x0000e000ff168b82 */ /* 0x000ea20000000a00 */
[----:B------:R-:W0:Y:S01]  /*0220*/  @!P0 S2R R11, SR_CTAID.Z ;  /* 0x00000000000b8919 */ /* 0x000e220000002700 */
[----:B------:R-:W-:Y:S01]  /*0230*/  IMAD R20, R5, -0x72, R20 ;  /* 0xffffff8e05147824 */ /* 0x000fe200078e0214 */
[----:B------:R-:W-:-:S02]  /*0240*/  IADD3 R5, PT, PT, R25, -0x1, RZ ;  /* 0xffffffff19057810 */ /* 0x000fc40007ffe0ff */
[----:B------:R-:W-:Y:S01]  /*0250*/  IADD3 R4, PT, PT, R24, -0x1, RZ ;  /* 0xffffffff18047810 */ /* 0x000fe20007ffe0ff */
[----:B------:R-:W3:Y:S01]  /*0260*/  @!P2 S2R R27, SR_CTAID.Z ;  /* 0x00000000001ba919 */ /* 0x000ee20000002700 */
[----:B------:R-:W-:Y:S02]  /*0270*/  ISETP.GT.U32.AND P4, PT, R5, 0x6f, PT ;  /* 0x0000006f0500780c */ /* 0x000fe40003f84070 */
[----:B------:R-:W-:Y:S02]  /*0280*/  ISETP.GT.U32.AND P3, PT, R4, 0x6f, PT ;  /* 0x0000006f0400780c */ /* 0x000fe40003f64070 */
[----:B------:R-:W-:Y:S01]  /*0290*/  IADD3 R4, PT, PT, R17, -0x1, RZ ;  /* 0xffffffff11047810 */ /* 0x000fe20007ffe0ff */
[----:B------:R-:W4:Y:S01]  /*02a0*/  @!P1 S2R R19, SR_CTAID.Z ;  /* 0x0000000000139919 */ /* 0x000f220000002700 */
[----:B------:R-:W-:Y:S02]  /*02b0*/  IADD3 R5, PT, PT, R20, -0x1, RZ ;  /* 0xffffffff14057810 */ /* 0x000fe40007ffe0ff */
[----:B------:R-:W-:-:S02]  /*02c0*/  ISETP.GT.U32.AND P5, PT, R4, 0x6f, PT ;  /* 0x0000006f0400780c */ /* 0x000fc40003fa4070 */
[----:B------:R-:W-:Y:S02]  /*02d0*/  ISETP.GT.U32.AND P6, PT, R5, 0x6f, PT ;  /* 0x0000006f0500780c */ /* 0x000fe40003fc4070 */
[----:B------:R-:W-:Y:S01]  /*02e0*/  @!P0 IADD3 R4, PT, PT, R15, 0xe0, RZ ;  /* 0x000000e00f048810 */ /* 0x000fe20007ffe0ff */
[----:B------:R-:W1:Y:S04]  /*02f0*/  @!P4 S2R R5, SR_CTAID.Z ;  /* 0x000000000005c919 */ /* 0x000e680000002700 */
[----:B------:R-:W-:Y:S01]  /*0300*/  @!P0 IMAD.HI.U32 R4, R4, 0x23ee090, RZ ;  /* 0x023ee09004048827 */ /* 0x000fe200078e00ff */
[----:B------:R-:W2:Y:S03]  /*0310*/  @!P3 S2R R29, SR_CTAID.Z ;  /* 0x00000000001db919 */ /* 0x000ea60000002700 */
[----:B------:R-:W2:Y:S02]  /*0320*/  @!P5 S2R R7, SR_CTAID.Z ;  /* 0x000000000007d919 */ /* 0x000ea40000002700 */
[----:B------:R-:W2:Y:S01]  /*0330*/  @!P6 S2R R9, SR_CTAID.Z ;  /* 0x000000000009e919 */ /* 0x000ea20000002700 */
[----:B0-----:R-:W-:-:S04]  /*0340*/  @!P0 IMAD R11, R11, 0x7, R0 ;  /* 0x000000070b0b8824 */ /* 0x001fc800078e0200 */
[----:B------:R-:W-:Y:S02]  /*0350*/  @!P0 IMAD R11, R11, 0x700, R2 ;  /* 0x000007000b0b8824 */ /* 0x000fe400078e0202 */
[--C-:B---3--:R-:W-:Y:S02]  /*0360*/  @!P2 IMAD R6, R27, 0x7, R0.reuse ;  /* 0x000000071b06a824 */ /* 0x108fe400078e0200 */
[----:B------:R-:W-:Y:S02]  /*0370*/  @!P0 IMAD R4, R4, 0x70, R11 ;  /* 0x0000007004048824 */ /* 0x000fe400078e020b */
[----:B----4-:R-:W-:Y:S01]  /*0380*/  @!P1 IMAD R2, R19, 0x7, R0 ;  /* 0x0000000713029824 */ /* 0x010fe200078e0200 */
[----:B------:R-:W0:Y:S01]  /*0390*/  @!P6 LDC.64 R10, c[0x0][0x380] ;  /* 0x0000e000ff0aeb82 */ /* 0x000e220000000a00 */
[----:B------:R-:W-:Y:S02]  /*03a0*/  @!P2 IMAD R21, R6, 0x700, R21 ;  /* 0x000007000615a824 */ /* 0x000fe400078e0215 */
[----:B------:R-:W-:Y:S01]  /*03b0*/  @!P1 IMAD R2, R2, 0x700, R3 ;  /* 0x0000070002029824 */ /* 0x000fe200078e0203 */
[----:B------:R-:W-:-:S02]  /*03c0*/  @!P0 IADD3 R3, PT, PT, R4, -0x71, RZ ;  /* 0xffffff8f04038810 */ /* 0x000fc40007ffe0ff */
[----:B------:R-:W-:Y:S01]  /*03d0*/  @!P2 IADD3 R4, PT, PT, R15, 0x2a0, RZ ;  /* 0x000002a00f04a810 */ /* 0x000fe20007ffe0ff */
[----:B-1----:R-:W-:Y:S01]  /*03e0*/  @!P4 IMAD R6, R5, 0x7, R0 ;  /* 0x000000070506c824 */ /* 0x002fe200078e0200 */
[----:B------:R-:W1:Y:S01]  /*03f0*/  @!P1 LDC.64 R18, c[0x0][0x380] ;  /* 0x0000e000ff129b82 */ /* 0x000e620000000a00 */
[----:B--2---:R-:W-:Y:S01]  /*0400*/  @!P0 IMAD.WIDE.U32 R22, R3, 0x4, R22 ;  /* 0x0000000403168825 */ /* 0x004fe200078e0016 */
[C---:B------:R-:W-:Y:S02]  /*0410*/  @!P1 IADD3 R3, PT, PT, R15.reuse, 0x1c0, RZ ;  /* 0x000001c00f039810 */ /* 0x040fe40007ffe0ff */
[C---:B------:R-:W-:Y:S01]  /*0420*/  @!P6 IADD3 R28, PT, PT, R15.reuse, 0x620, RZ ;  /* 0x000006200f1ce810 */ /* 0x040fe20007ffe0ff */
[----:B------:R-:W-:Y:S01]  /*0430*/  @!P4 IMAD R25, R6, 0x700, R25 ;  /* 0x000007000619c824 */ /* 0x000fe200078e0219 */
[----:B------:R-:W-:Y:S01]  /*0440*/  @!P4 IADD3 R6, PT, PT, R15, 0x460, RZ ;  /* 0x000004600f06c810 */ /* 0x000fe20007ffe0ff */
[----:B------:R-:W-:Y:S01]  /*0450*/  @!P1 IMAD.HI.U32 R3, R3, 0x23ee090, RZ ;  /* 0x023ee09003039827 */ /* 0x000fe200078e00ff */
[----:B------:R2:W5:Y:S01]  /*0460*/  @!P0 LDG.E.CONSTANT R16, desc[UR4][R22.64] ;  /* 0x0000000416108981 */ /* 0x000562000c1e9900 */
[----:B------:R-:W-:-:S02]  /*0470*/  @!P3 IADD3 R5, PT, PT, R15, 0x380, RZ ;  /* 0x000003800f05b810 */ /* 0x000fc40007ffe0ff */
[--C-:B------:R-:W-:Y:S02]  /*0480*/  @!P5 IMAD R8, R7, 0x7, R0.reuse ;  /* 0x000000070708d824 */ /* 0x100fe400078e0200 */
[----:B------:R-:W-:Y:S02]  /*0490*/  @!P6 IMAD R9, R9, 0x7, R0 ;  /* 0x000000070909e824 */ /* 0x000fe400078e0200 */
[----:B------:R-:W-:-:S04]  /*04a0*/  @!P4 IMAD.HI.U32 R6, R6, 0x23ee090, RZ ;  /* 0x023ee0900606c827 */ /* 0x000fc800078e00ff */
[----:B------:R-:W-:Y:S02]  /*04b0*/  @!P1 IMAD R14, R3, 0x70, R2 ;  /* 0x00000070030e9824 */ /* 0x000fe400078e0202 */
[----:B------:R-:W3:Y:S01]  /*04c0*/  @!P2 LDC.64 R2, c[0x0][0x380] ;  /* 0x0000e000ff02ab82 */ /* 0x000ee20000000a00 */
[----:B------:R-:W-:Y:S02]  /*04d0*/  @!P5 IMAD R17, R8, 0x700, R17 ;  /* 0x000007000811d824 */ /* 0x000fe400078e0211 */
[----:B------:R-:W-:Y:S02]  /*04e0*/  @!P6 IMAD R20, R9, 0x700, R20 ;  /* 0x000007000914e824 */ /* 0x000fe400078e0214 */
[----:B------:R-:W-:Y:S02]  /*04f0*/  @!P4 IMAD R25, R6, 0x70, R25 ;  /* 0x000000700619c824 */ /* 0x000fe400078e0219 */
[----:B------:R-:W-:Y:S01]  /*0500*/  @!P2 IMAD.HI.U32 R4, R4, 0x23ee090, RZ ;  /* 0x023ee0900404a827 */ /* 0x000fe200078e00ff */
[----:B------:R-:W4:Y:S01]  /*0510*/  @!P4 LDC.64 R6, c[0x0][0x380] ;  /* 0x0000e000ff06cb82 */ /* 0x000f220000000a00 */
[----:B------:R-:W-:-:S02]  /*0520*/  @!P1 IADD3 R27, PT, PT, R14, -0x71, RZ ;  /* 0xffffff8f0e1b9810 */ /* 0x000fc40007ffe0ff */
[----:B------:R-:W-:Y:S01]  /*0530*/  @!P5 IADD3 R14, PT, PT, R15, 0x540, RZ ;  /* 0x000005400f0ed810 */ /* 0x000fe20007ffe0ff */
[----:B--2---:R-:W-:-:S04]  /*0540*/  @!P6 IMAD.HI.U32 R23, R28, 0x23ee090, RZ ;  /* 0x023ee0901c17e827 */ /* 0x004fc800078e00ff */
[----:B------:R-:W2:Y:S01]  /*0550*/  @!P5 LDC.64 R8, c[0x0][0x380] ;  /* 0x0000e000ff08db82 */ /* 0x000ea20000000a00 */
[----:B------:R-:W-:-:S04]  /*0560*/  @!P5 IMAD.HI.U32 R26, R14, 0x23ee090, RZ ;  /* 0x023ee0900e1ad827 */ /* 0x000fc800078e00ff */
[----:B------:R-:W-:Y:S02]  /*0570*/  @!P2 IMAD R21, R4, 0x70, R21 ;  /* 0x000000700415a824 */ /* 0x000fe400078e0215 */
[----:B------:R-:W-:Y:S02]  /*0580*/  @!P5 IMAD R26, R26, 0x70, R17 ;  /* 0x000000701a1ad824 */ /* 0x000fe400078e0211 */
[----:B------:R-:W-:Y:S01]  /*0590*/  @!P6 IMAD R20, R23, 0x70, R20 ;  /* 0x000000701714e824 */ /* 0x000fe200078e0214 */
[----:B------:R-:W-:Y:S01]  /*05a0*/  @!P2 IADD3 R21, PT, PT, R21, -0x71, RZ ;  /* 0xffffff8f1515a810 */ /* 0x000fe20007ffe0ff */
[----:B-1----:R-:W-:Y:S01]  /*05b0*/  @!P1 IMAD.WIDE.U32 R18, R27, 0x4, R18 ;  /* 0x000000041b129825 */ /* 0x002fe200078e0012 */
[----:B------:R-:W-:-:S03]  /*05c0*/  @!P4 IADD3 R25, PT, PT, R25, -0x71, RZ ;  /* 0xffffff8f1919c810 */ /* 0x000fc60007ffe0ff */
[----:B------:R-:W-:Y:S01]  /*05d0*/  HFMA2 R22, -RZ, RZ, 0, 0 ;  /* 0x00000000ff167431 */ /* 0x000fe200000001ff */
[----:B------:R-:W-:Y:S01]  /*05e0*/  @!P5 IADD3 R23, PT, PT, R26, -0x71, RZ ;  /* 0xffffff8f1a17d810 */ /* 0x000fe20007ffe0ff */
[----:B------:R-:W-:Y:S01]  /*05f0*/  @!P3 IMAD R29, R29, 0x7, R0 ;  /* 0x000000071d1db824 */ /* 0x000fe200078e0200 */
[----:B------:R-:W-:Y:S01]  /*0600*/  @!P6 IADD3 R27, PT, PT, R20, -0x71, RZ ;  /* 0xffffff8f141be810 */ /* 0x000fe20007ffe0ff */
[----:B---3--:R-:W-:Y:S01]  /*0610*/  @!P2 IMAD.WIDE.U32 R2, R21, 0x4, R2 ;  /* 0x000000041502a825 */ /* 0x008fe200078e0002 */
[----:B------:R-:W-:-:S03]  /*0620*/  CS2R R20, SRZ ;  /* 0x0000000000147805 */ /* 0x000fc6000001ff00 */
[----:B----4-:R-:W-:-:S04]  /*0630*/  @!P4 IMAD.WIDE.U32 R6, R25, 0x4, R6 ;  /* 0x000000041906c825 */ /* 0x010fc800078e0006 */
[----:B--2---:R-:W-:Y:S01]  /*0640*/  @!P5 IMAD.WIDE.U32 R8, R23, 0x4, R8 ;  /* 0x000000041708d825 */ /* 0x004fe200078e0008 */
[----:B------:R-:W5:Y:S03]  /*0650*/  @!P4 LDG.E.CONSTANT R20, desc[UR4][R6.64] ;  /* 0x000000040614c981 */ /* 0x000f66000c1e9900 */
[----:B0-----:R-:W-:Y:S01]  /*0660*/  @!P6 IMAD.WIDE.U32 R10, R27, 0x4, R10 ;  /* 0x000000041b0ae825 */ /* 0x001fe200078e000a */
[----:B------:R-:W5:Y:S03]  /*0670*/  @!P5 LDG.E.CONSTANT R21, desc[UR4][R8.64] ;  /* 0x000000040815d981 */ /* 0x000f66000c1e9900 */
[----:B------:R-:W-:Y:S01]  /*0680*/  @!P3 IMAD.HI.U32 R5, R5, 0x23ee090, RZ ;  /* 0x023ee0900505b827 */ /* 0x000fe200078e00ff */
[----:B------:R-:W5:Y:S03]  /*0690*/  @!P6 LDG.E.CONSTANT R22, desc[UR4][R10.64] ;  /* 0x000000040a16e981 */ /* 0x000f66000c1e9900 */
[----:B------:R-:W-:Y:S01]  /*06a0*/  @!P3 IMAD R24, R29, 0x700, R24 ;  /* 0x000007001d18b824 */ /* 0x000fe200078e0218 */
[----:B------:R-:W0:Y:S03]  /*06b0*/  S2R R23, SR_CgaCtaId ;  /* 0x0000000000177919 */ /* 0x000e260000008800 */
[----:B------:R-:W-:-:S02]  /*06c0*/  @!P3 IMAD R24, R5, 0x70, R24 ;  /* 0x000000700518b824 */ /* 0x000fc400078e0218 */
[----:B------:R-:W1:Y:S01]  /*06d0*/  @!P3 LDC.64 R4, c[0x0][0x380] ;  /* 0x0000e000ff04bb82 */ /* 0x000e620000000a00 */
[----:B------:R-:W-:Y:S01]  /*06e0*/  IMAD.HI.U32 R27, R15, 0x23ee090, RZ ;  /* 0x023ee0900f1b7827 */ /* 0x000fe200078e00ff */
[----:B------:R-:W-:Y:S02]  /*06f0*/  SHF.L.U32 R26, R0, 0x4, RZ ;  /* 0x00000004001a7819 */ /* 0x000fe400000006ff */
[----:B------:R-:W-:Y:S02]  /*0700*/  @!P3 IADD3 R17, PT, PT, R24, -0x71, RZ ;  /* 0xffffff8f1811b810 */ /* 0x000fe40007ffe0ff */
[----:B------:R-:W-:Y:S02]  /*0710*/  LOP3.LUT P0, RZ, R27, R26, RZ, 0xfc, !PT ;  /* 0x0000001a1bff7212 */ /* 0x000fe4000780fcff */
[----:B------:R-:W-:Y:S02]  /*0720*/  MOV R14, RZ ;  /* 0x000000ff000e7202 */ /* 0x000fe40000000f00 */
[----:B------:R-:W-:-:S04]  /*0730*/  MOV R24, 0x400 ;  /* 0x0000040000187802 */ /* 0x000fc80000000f00 */
[----:B------:R2:W5:Y:S01]  /*0740*/  @!P1 LDG.E.CONSTANT R14, desc[UR4][R18.64] ;  /* 0x00000004120e9981 */ /* 0x000562000c1e9900 */
[----:B------:R-:W-:Y:S01]  /*0750*/  BSSY.RECONVERGENT B0, `(.L_x_534) ;  /* 0x0000016000007945 */ /* 0x000fe20003800200 */
[----:B-1----:R-:W-:-:S04]  /*0760*/  @!P3 IMAD.WIDE.U32 R4, R17, 0x4, R4 ;  /* 0x000000041104b825 */ /* 0x002fc800078e0004 */
[----:B------:R-:W-:Y:S01]  /*0770*/  HFMA2 R17, -RZ, RZ, 0, 0 ;  /* 0x00000000ff117431 */ /* 0x000fe200000001ff */
[----:B--2---:R-:W-:Y:S02]  /*0780*/  MOV R19, RZ ;  /* 0x000000ff00137202 */ /* 0x004fe40000000f00 */
[----:B0-----:R-:W-:-:S04]  /*0790*/  LEA R18, R23, R24, 0x18 ;  /* 0x0000001817127211 */ /* 0x001fc800078ec0ff */
[----:B------:R0:W5:Y:S01]  /*07a0*/  @!P3 LDG.E.CONSTANT R19, desc[UR4][R4.64] ;  /* 0x000000040413b981 */ /* 0x000162000c1e9900 */
[----:B------:R-:W-:-:S03]  /*07b0*/  LEA R25, R15, R18, 0x2 ;  /* 0x000000120f197211 */ /* 0x000fc600078e10ff */
[----:B------:R1:W5:Y:S01]  /*07c0*/  @!P2 LDG.E.CONSTANT R17, desc[UR4][R2.64] ;  /* 0x000000040211a981 */ /* 0x000362000c1e9900 */
[----:B0-----:R-:W-:Y:S02]  /*07d0*/  IADD3 R5, PT, PT, R15, 0x700, RZ ;  /* 0x000007000f057810 */ /* 0x001fe40007ffe0ff */
[----:B-1----:R-:W-:Y:S01]  /*07e0*/  MOV R2, RZ ;  /* 0x000000ff00027202 */ /* 0x002fe20000000f00 */
[----:B------:R-:W-:Y:S06]  /*07f0*/  @!P0 BRA `(.L_x_535) ;  /* 0x00000000002c8947 */ /* 0x000fec0003800000 */
[----:B------:R-:W-:-:S05]  /*0800*/  IMAD R4, R27, -0x72, R15 ;  /* 0xffffff8e1b047824 */ /* 0x000fca00078e020f */
[----:B------:R-:W-:-:S04]  /*0810*/  IADD3 R3, PT, PT, R4, -0x1, RZ ;  /* 0xffffffff04037810 */ /* 0x000fc80007ffe0ff */
[----:B------:R-:W-:-:S13]  /*0820*/  ISETP.GT.U32.AND P0, PT, R3, 0x6f, PT ;  /* 0x0000006f0300780c */ /* 0x000fda0003f04070 */
[----:B------:R-:W-:Y:S05]  /*0830*/  @P0 BRA `(.L_x_535) ;  /* 0x00000000001c0947 */ /* 0x000fea0003800000 */
[----:B------:R-:W0:Y:S01]  /*0840*/  S2R R7, SR_CTAID.Z ;  /* 0x0000000000077919 */ /* 0x000e220000002700 */
[----:B------:R-:W1:Y:S01]  /*0850*/  LDC.64 R2, c[0x0][0x380] ;  /* 0x0000e000ff027b82 */ /* 0x000e620000000a00 */
[----:B0-----:R-:W-:-:S04]  /*0860*/  IMAD R7, R7, 0x7, R0 ;  /* 0x0000000707077824 */ /* 0x001fc800078e0200 */
[----:B------:R-:W-:-:S04]  /*0870*/  IMAD R4, R7, 0x700, R4 ;  /* 0x0000070007047824 */ /* 0x000fc800078e0204 */
[----:B------:R-:W-:-:S04]  /*0880*/  IMAD R27, R27, 0x70, R4 ;  /* 0x000000701b1b7824 */ /* 0x000fc800078e0204 */
[----:B-1----:R-:W-:-:S06]  /*0890*/  IMAD.WIDE.U32 R2, R27, 0x4, R2 ;  /* 0x000000041b027825 */ /* 0x002fcc00078e0002 */
[----:B------:R0:W5:Y:S02]  /*08a0*/  LDG.E.CONSTANT R2, desc[UR4][R2.64+-0x1c4] ;  /* 0xfffe3c0402027981 */ /* 0x000164000c1e9900 */
.L_x_535:
[----:B------:R-:W-:Y:S05]  /*08b0*/  BSYNC.RECONVERGENT B0 ;  /* 0x0000000000007941 */ /* 0x000fea0003800200 */
.L_x_534:
[----:B------:R-:W-:Y:S01]  /*08c0*/  IMAD.HI.U32 R5, R5, 0x23ee090, RZ ;  /* 0x023ee09005057827 */ /* 0x000fe200078e00ff */
[----:B-----5:R1:W-:Y:S01]  /*08d0*/  STS [R25], R2 ;  /* 0x0000000219007388 */ /* 0x0203e20000000800 */
[----:B------:R-:W-:Y:S02]  /*08e0*/  BSSY.RECONVERGENT B0, `(.L_x_536) ;  /* 0x0000013000007945 */ /* 0x000fe40003800200 */
[----:B------:R-:W-:Y:S01]  /*08f0*/  HFMA2 R4, -RZ, RZ, 0, 0 ;  /* 0x00000000ff047431 */ /* 0x000fe200000001ff */
[----:B0-----:R-:W-:-:S04]  /*0900*/  IADD3 R3, PT, PT, R26, R5, RZ ;  /* 0x000000051a037210 */ /* 0x001fc80007ffe0ff */
[----:B------:R-:W-:-:S13]  /*0910*/  ISETP.GT.U32.AND P0, PT, R3, 0x70, PT ;  /* 0x000000700300780c */ /* 0x000fda0003f04070 */
[----:B-1----:R-:W-:Y:S05]  /*0920*/  @P0 BRA `(.L_x_537) ;  /* 0x0000000000380947 */ /* 0x002fea0003800000 */
[----:B------:R-:W-:-:S05]  /*0930*/  IADD3 R2, PT, PT, R15, 0x52, RZ ;  /* 0x000000520f027810 */ /* 0x000fca0007ffe0ff */
[----:B------:R-:W-:-:S04]  /*0940*/  IMAD.HI.U32 R3, R2, 0x23ee090, RZ ;  /* 0x023ee09002037827 */ /* 0x000fc800078e00ff */
        /* <DEDUP_REMOVED lines=8> */
[----:B------:R-:W-:-:S05]  /*09d0*/  IMAD R6, R5, 0x70, R6 ;  /* 0x0000007005067824 */ /* 0x000fca00078e0206 */
[----:B------:R-:W-:-:S05]  /*09e0*/  IADD3 R5, PT, PT, R6, -0x71, RZ ;  /* 0xffffff8f06057810 */ /* 0x000fca0007ffe0ff */
[----:B-1----:R-:W-:-:S05]  /*09f0*/  IMAD.WIDE.U32 R2, R5, 0x4, R2 ;  /* 0x0000000405027825 */ /* 0x002fca00078e0002 */
[----:B------:R0:W5:Y:S02]  /*0a00*/  LDG.E.CONSTANT R4, desc[UR4][R2.64] ;  /* 0x0000000402047981 */ /* 0x000164000c1e9900 */
.L_x_537:
[----:B------:R-:W-:Y:S05]  /*0a10*/  BSYNC.RECONVERGENT B0 ;  /* 0x0000000000007941 */ /* 0x000fea0003800200 */
.L_x_536:
[----:B-----5:R1:W-:Y:S01]  /*0a20*/  STS [R25+0x1c00], R4 ;  /* 0x001c000419007388 */ /* 0x0203e20000000800 */
[----:B------:R-:W-:Y:S01]  /*0a30*/  ISETP.GT.U32.AND P0, PT, R15, 0x23, PT ;  /* 0x000000230f00780c */ /* 0x000fe20003f04070 */
[----:B------:R-:W-:Y:S02]  /*0a40*/  BSSY.RECONVERGENT B0, `(.L_x_538) ;  /* 0x0000021000007945 */ /* 0x000fe40003800200 */
[----:B------:R1:W-:Y:S01]  /*0a50*/  STS [R25+0x380], R16 ;  /* 0x0003801019007388 */ /* 0x0003e20000000800 */
[----:B------:R-:W-:-:S03]  /*0a60*/  ISETP.NE.OR P0, PT, R12, RZ, P0 ;  /* 0x000000ff0c00720c */ /* 0x000fc60000705670 */
[----:B------:R1:W-:Y:S04]  /*0a70*/  STS [R25+0x700], R14 ;  /* 0x0007000e19007388 */ /* 0x0003e80000000800 */
[----:B------:R1:W-:Y:S04]  /*0a80*/  STS [R25+0xa80], R17 ;  /* 0x000a801119007388 */ /* 0x0003e80000000800 */
[----:B------:R1:W-:Y:S04]  /*0a90*/  STS [R25+0xe00], R19 ;  /* 0x000e001319007388 */ /* 0x0003e80000000800 */
[----:B------:R1:W-:Y:S04]  /*0aa0*/  STS [R25+0x1180], R20 ;  /* 0x0011801419007388 */ /* 0x0003e80000000800 */
[----:B------:R1:W-:Y:S04]  /*0ab0*/  STS [R25+0x1500], R21 ;  /* 0x0015001519007388 */ /* 0x0003e80000000800 */
[----:B------:R1:W-:Y:S01]  /*0ac0*/  STS [R25+0x1880], R22 ;  /* 0x0018801619007388 */ /* 0x0003e20000000800 */
[----:B------:R-:W-:Y:S05]  /*0ad0*/  @P0 BRA `(.L_x_539) ;  /* 0x00000000005c0947 */ /* 0x000fea0003800000 */
[C---:B0-----:R-:W-:Y:S01]  /*0ae0*/  IADD3 R2, PT, PT, R13.reuse, 0x7e0, RZ ;  /* 0x000007e00d027810 */ /* 0x041fe20007ffe0ff */
[----:B------:R-:W-:Y:S01]  /*0af0*/  BSSY.RECONVERGENT B1, `(.L_x_540) ;  /* 0x0000014000017945 */ /* 0x000fe20003800200 */
[C---:B------:R-:W-:Y:S02]  /*0b00*/  ISETP.GT.U32.AND P0, PT, R13.reuse, 0x22, PT ;  /* 0x000000220d00780c */ /* 0x040fe40003f04070 */
[----:B------:R-:W-:Y:S02]  /*0b10*/  LOP3.LUT R2, R2, 0xffff, RZ, 0xc0, !PT ;  /* 0x0000ffff02027812 */ /* 0x000fe400078ec0ff */
[----:B------:R-:W-:Y:S02]  /*0b20*/  LEA R7, R13, R18, 0x2 ;  /* 0x000000120d077211 */ /* 0x000fe400078e10ff */
[----:B------:R-:W-:-:S04]  /*0b30*/  SHF.R.U32.HI R2, RZ, 0x1, R2 ;  /* 0x00000001ff027819 */ /* 0x000fc80000011602 */
[----:B------:R-:W-:-:S05]  /*0b40*/  LOP3.LUT R2, R2, 0xffff, RZ, 0xc0, !PT ;  /* 0x0000ffff02027812 */ /* 0x000fca00078ec0ff */
[----:B------:R-:W-:-:S05]  /*0b50*/  IMAD R2, R2, 0x8fb9, RZ ;  /* 0x00008fb902027824 */ /* 0x000fca00078e02ff */
[----:B------:R-:W-:Y:S02]  /*0b60*/  SHF.R.U32.HI R5, RZ, 0x15, R2 ;  /* 0x00000015ff057819 */ /* 0x000fe40000011602 */
[----:B------:R-:W-:Y:S02]  /*0b70*/  MOV R2, RZ ;  /* 0x000000ff00027202 */ /* 0x000fe40000000f00 */
[----:B------:R-:W-:-:S04]  /*0b80*/  IADD3 R26, PT, PT, R26, R5, RZ ;  /* 0x000000051a1a7210 */ /* 0x000fc80007ffe0ff */
[----:B------:R-:W-:-:S13]  /*0b90*/  ISETP.GT.U32.OR P0, PT, R26, 0x70, P0 ;  /* 0x000000701a00780c */ /* 0x000fda0000704470 */
[----:B------:R-:W-:Y:S05]  /*0ba0*/  @P0 BRA `(.L_x_541) ;  /* 0x0000000000200947 */ /* 0x000fea0003800000 */
[----:B------:R-:W0:Y:S01]  /*0bb0*/  S2R R9, SR_CTAID.Z ;  /* 0x0000000000097919 */ /* 0x000e220000002700 */
[----:B------:R-:W2:Y:S01]  /*0bc0*/  LDC.64 R2, c[0x0][0x380] ;  /* 0x0000e000ff027b82 */ /* 0x000ea20000000a00 */
[----:B-1----:R-:W-:-:S04]  /*0bd0*/  IMAD R4, R0, 0x700, R13 ;  /* 0x0000070000047824 */ /* 0x002fc800078e020d */
[----:B0-----:R-:W-:-:S04]  /*0be0*/  IMAD R4, R9, 0x3100, R4 ;  /* 0x0000310009047824 */ /* 0x001fc800078e0204 */
[----:B------:R-:W-:-:S05]  /*0bf0*/  IMAD R4, R5, 0x70, R4 ;  /* 0x0000007005047824 */ /* 0x000fca00078e0204 */
[----:B------:R-:W-:-:S05]  /*0c00*/  IADD3 R5, PT, PT, R4, -0x23, RZ ;  /* 0xffffffdd04057810 */ /* 0x000fca0007ffe0ff */
[----:B--2---:R-:W-:-:S06]  /*0c10*/  IMAD.WIDE.U32 R2, R5, 0x4, R2 ;  /* 0x0000000405027825 */ /* 0x004fcc00078e0002 */
[----:B------:R0:W5:Y:S02]  /*0c20*/  LDG.E.CONSTANT R2, desc[UR4][R2.64] ;  /* 0x0000000402027981 */ /* 0x000164000c1e9900 */
.L_x_541:
[----:B------:R-:W-:Y:S05]  /*0c30*/  BSYNC.RECONVERGENT B1 ;  /* 0x0000000000017941 */ /* 0x000fea0003800200 */
.L_x_540:
[----:B-----5:R2:W-:Y:S02]  /*0c40*/  STS [R7+0x1f80], R2 ;  /* 0x001f800207007388 */ /* 0x0205e40000000800 */
.L_x_539:
[----:B------:R-:W-:Y:S05]  /*0c50*/  BSYNC.RECONVERGENT B0 ;  /* 0x0000000000007941 */ /* 0x000fea0003800200 */
.L_x_538:
[----:B------:R-:W-:Y:S01]  /*0c60*/  ISETP.GT.U32.AND P0, PT, R15, 0x8, PT ;  /* 0x000000080f00780c */ /* 0x000fe20003f04070 */
[----:B------:R-:W0:Y:S01]  /*0c70*/  S2R R8, SR_CTAID.Z ;  /* 0x0000000000087919 */ /* 0x000e220000002700 */
[----:B------:R-:W3:Y:S02]  /*0c80*/  LDC.64 R10, c[0x0][0x398] ;  /* 0x0000e600ff0a7b82 */ /* 0x000ee40000000a00 */
[----:B------:R-:W-:-:S13]  /*0c90*/  ISETP.NE.OR P0, PT, R12, RZ, P0 ;  /* 0x000000ff0c00720c */ /* 0x000fda0000705670 */
[----:B-1----:R-:W1:Y:S01]  /*0ca0*/  @!P0 LDC.64 R4, c[0x0][0x388] ;  /* 0x0000e200ff048b82 */ /* 0x002e620000000a00 */
[----:B0-----:R-:W-:-:S04]  /*0cb0*/  @!P0 IMAD R3, R8, 0x9, R13 ;  /* 0x0000000908038824 */ /* 0x001fc800078e020d */
[----:B-1----:R-:W-:-:S05]  /*0cc0*/  @!P0 IMAD.WIDE.U32 R4, R3, 0x4, R4 ;  /* 0x0000000403048825 */ /* 0x002fca00078e0004 */
[----:B------:R-:W4:Y:S01]  /*0cd0*/  @!P0 LDG.E.CONSTANT R9, desc[UR4][R4.64] ;  /* 0x0000000404098981 */ /* 0x000f22000c1e9900 */
[----:B---3--:R-:W-:-:S05]  /*0ce0*/  IMAD.WIDE.U32 R10, R8, 0x4, R10 ;  /* 0x00000004080a7825 */ /* 0x008fca00078e000a */
[----:B--2---:R0:W2:Y:S01]  /*0cf0*/  LDG.E.CONSTANT R2, desc[UR4][R10.64] ;  /* 0x000000040a027981 */ /* 0x0040a2000c1e9900 */
[----:B------:R-:W-:Y:S01]  /*0d00*/  @!P0 IADD3 R24, PT, PT, R24, 0x2010, RZ ;  /* 0x0000201018188810 */ /* 0x000fe20007ffe0ff */
[----:B------:R-:W-:-:S03]  /*0d10*/  IMAD R16, R12, 0xc80, R25 ;  /* 0x00000c800c107824 */ /* 0x000fc600078e0219 */
[----:B------:R-:W-:-:S04]  /*0d20*/  @!P0 LEA R24, R23, R24, 0x18 ;  /* 0x0000001817188211 */ /* 0x000fc800078ec0ff */
[----:B------:R-:W-:-:S05]  /*0d30*/  @!P0 LEA R24, R13, R24, 0x2 ;  /* 0x000000180d188211 */ /* 0x000fca00078e10ff */
[----:B----4-:R-:W-:Y:S01]  /*0d40*/  @!P0 STS [R24], R9 ;  /* 0x0000000918008388 */ /* 0x010fe20000000800 */
[----:B------:R-:W-:Y:S06]  /*0d50*/  BAR.SYNC.DEFER_BLOCKING 0x0 ;  /* 0x0000000000007b1d */ /* 0x000fec0000010000 */
[----:B------:R-:W-:Y:S04]  /*0d60*/  LDS R3, [R16] ;  /* 0x0000000010037984 */ /* 0x000fe80000000800 */
[----:B------:R-:W1:Y:S04]  /*0d70*/  LDS.128 R4, [R18+0x2010] ;  /* 0x0020100012047984 */ /* 0x000e680000000c00 */
[----:B------:R-:W3:Y:S04]  /*0d80*/  LDS R26, [R16+0x4] ;  /* 0x00000400101a7984 */ /* 0x000ee80000000800 */
[----:B------:R-:W4:Y:S04]  /*0d90*/  LDS R25, [R16+0x8] ;  /* 0x0000080010197984 */ /* 0x000f280000000800 */
[----:B------:R-:W5:Y:S04]  /*0da0*/  LDS R20, [R16+0x1c8] ;  /* 0x0001c80010147984 */ /* 0x000f680000000800 */
[----:B------:R-:W2:Y:S04]  /*0db0*/  LDS R19, [R16+0x1cc] ;  /* 0x0001cc0010137984 */ /* 0x000ea80000000800 */
[----:B------:R-:W2:Y:S04]  /*0dc0*/  LDS.128 R12, [R18+0x2020] ;  /* 0x00202000120c7984 */ /* 0x000ea80000000c00 */
[----:B------:R-:W2:Y:S04]  /*0dd0*/  LDS R21, [R16+0x1d0] ;  /* 0x0001d00010157984 */ /* 0x000ea80000000800 */
[----:B0-----:R-:W0:Y:S04]  /*0de0*/  LDS R11, [R16+0x390] ;  /* 0x00039000100b7984 */ /* 0x001e280000000800 */
[----:B------:R-:W0:Y:S04]  /*0df0*/  LDS R24, [R16+0x394] ;  /* 0x0003940010187984 */ /* 0x000e280000000800 */
[----:B------:R-:W0:Y:S04]  /*0e00*/  LDS R17, [R16+0x398] ;  /* 0x0003980010117984 */ /* 0x000e280000000800 */
[----:B------:R2:W0:Y:S01]  /*0e10*/  LDS R10, [R18+0x2030] ;  /* 0x00203000120a7984 */ /* 0x0004220000000800 */
[----:B-1----:R-:W-:-:S03]  /*0e20*/  FFMA R3, R3, R4, RZ ;  /* 0x0000000403037223 */ /* 0x002fc600000000ff */
[----:B------:R-:W1:Y:S01]  /*0e30*/  LDS R9, [R16+0x558] ;  /* 0x0005580010097984 */ /* 0x000e620000000800 */
[----:B---3--:R-:W-:-:S03]  /*0e40*/  FFMA R26, R26, R5, R3 ;  /* 0x000000051a1a7223 */ /* 0x008fc60000000003 */
[----:B------:R-:W3:Y:S01]  /*0e50*/  LDS R22, [R16+0x55c] ;  /* 0x00055c0010167984 */ /* 0x000ee20000000800 */
[----:B----4-:R-:W-:-:S03]  /*0e60*/  FFMA R25, R25, R6, R26 ;  /* 0x0000000619197223 */ /* 0x010fc6000000001a */
[----:B------:R-:W4:Y:S01]  /*0e70*/  LDS R23, [R16+0x560] ;  /* 0x0005600010177984 */ /* 0x000f220000000800 */
[C---:B-----5:R-:W-:Y:S01]  /*0e80*/  FFMA R25, R20.reuse, R7, R25 ;  /* 0x0000000714197223 */ /* 0x060fe20000000019 */
[----:B------:R-:W-:Y:S02]  /*0e90*/  FFMA R26, R20, R4, RZ ;  /* 0x00000004141a7223 */ /* 0x000fe400000000ff */
[----:B------:R-:W5:Y:S02]  /*0ea0*/  LDS R3, [R16+0x720] ;  /* 0x0007200010037984 */ /* 0x000f640000000800 */
[C---:B--2---:R-:W-:Y:S02]  /*0eb0*/  FFMA R26, R19.reuse, R5, R26 ;  /* 0x00000005131a7223 */ /* 0x044fe4000000001a */
[----:B------:R-:W2:Y:S01]  /*0ec0*/  LDS R20, [R16+0x724] ;  /* 0x0007240010147984 */ /* 0x000ea20000000800 */
[----:B------:R-:W-:-:S03]  /*0ed0*/  FFMA R18, R19, R12, R25 ;  /* 0x0000000c13127223 */ /* 0x000fc60000000019 */
[----:B------:R-:W2:Y:S01]  /*0ee0*/  LDS R19, [R16+0x728] ;  /* 0x0007280010137984 */ /* 0x000ea20000000800 */
[C---:B------:R-:W-:Y:S01]  /*0ef0*/  FFMA R26, R21.reuse, R6, R26 ;  /* 0x00000006151a7223 */ /* 0x040fe2000000001a */
[----:B------:R-:W-:Y:S01]  /*0f00*/  FFMA R21, R21, R13, R18 ;  /* 0x0000000d15157223 */ /* 0x000fe20000000012 */
[C---:B0-----:R-:W-:Y:S02]  /*0f10*/  FFMA R27, R11.reuse, R4, RZ ;  /* 0x000000040b1b7223 */ /* 0x041fe400000000ff */
[C---:B------:R-:W-:Y:S01]  /*0f20*/  FFMA R25, R11.reuse, R7, R26 ;  /* 0x000000070b197223 */ /* 0x040fe2000000001a */
[----:B------:R-:W-:Y:S01]  /*0f30*/  FFMA R18, R11, R14, R21 ;  /* 0x0000000e0b127223 */ /* 0x000fe20000000015 */
[C---:B------:R-:W-:Y:S01]  /*0f40*/  FFMA R28, R24.reuse, R5, R27 ;  /* 0x00000005181c7223 */ /* 0x040fe2000000001b */
[----:B------:R-:W0:Y:S01]  /*0f50*/  LDS R21, [R16+0x8e8] ;  /* 0x0008e80010157984 */ /* 0x000e220000000800 */
[C---:B------:R-:W-:Y:S01]  /*0f60*/  FFMA R26, R24.reuse, R12, R25 ;  /* 0x0000000c181a7223 */ /* 0x040fe20000000019 */
[----:B------:R-:W-:Y:S01]  /*0f70*/  FFMA R11, R24, R15, R18 ;  /* 0x0000000f180b7223 */ /* 0x000fe20000000012 */
[C---:B------:R-:W-:Y:S01]  /*0f80*/  FFMA R28, R17.reuse, R6, R28 ;  /* 0x00000006111c7223 */ /* 0x040fe2000000001c */
[----:B------:R-:W0:Y:S01]  /*0f90*/  LDS R24, [R16+0x8ec] ;  /* 0x0008ec0010187984 */ /* 0x000e220000000800 */
[C---:B------:R-:W-:Y:S01]  /*0fa0*/  FFMA R25, R17.reuse, R13, R26 ;  /* 0x0000000d11197223 */ /* 0x040fe2000000001a */
[----:B------:R-:W-:Y:S01]  /*0fb0*/  FFMA R11, R17, R10, R11 ;  /* 0x0000000a110b7223 */ /* 0x000fe2000000000b */
[C---:B-1----:R-:W-:Y:S01]  /*0fc0*/  FFMA R27, R9.reuse, R4, RZ ;  /* 0x00000004091b7223 */ /* 0x042fe200000000ff */
[C---:B------:R-:W-:Y:S01]  /*0fd0*/  FFMA R17, R9.reuse, R7, R28 ;  /* 0x0000000709117223 */ /* 0x040fe2000000001c */
[----:B------:R-:W-:Y:S01]  /*0fe0*/  FFMA R18, R9, R14, R25 ;  /* 0x0000000e09127223 */ /* 0x000fe20000000019 */
[----:B------:R-:W-:Y:S01]  /*0ff0*/  FADD R11, R11, R2 ;  /* 0x000000020b0b7221 */ /* 0x000fe20000000000 */
[C---:B---3--:R-:W-:Y:S01]  /*1000*/  FFMA R28, R22.reuse, R5, R27 ;  /* 0x00000005161c7223 */ /* 0x048fe2000000001b */
[C---:B------:R-:W-:Y:S01]  /*1010*/  FFMA R26, R22.reuse, R12, R17 ;  /* 0x0000000c161a7223 */ /* 0x040fe20000000011 */
[----:B------:R-:W1:Y:S01]  /*1020*/  LDS R27, [R16+0x8f0] ;  /* 0x0008f000101b7984 */ /* 0x000e620000000800 */
[----:B------:R-:W-:Y:S01]  /*1030*/  FFMA R9, R22, R15, R18 ;  /* 0x0000000f16097223 */ /* 0x000fe20000000012 */
[C---:B----4-:R-:W-:Y:S01]  /*1040*/  FFMA R28, R23.reuse, R6, R28 ;  /* 0x00000006171c7223 */ /* 0x050fe2000000001c */
[C---:B------:R-:W-:Y:S01]  /*1050*/  FFMA R17, R23.reuse, R13, R26 ;  /* 0x0000000d17117223 */ /* 0x040fe2000000001a */
[----:B------:R-:W3:Y:S01]  /*1060*/  LDS R25, [R16+0xab0] ;  /* 0x000ab00010197984 */ /* 0x000ee20000000800 */
[----:B------:R-:W-:Y:S01]  /*1070*/  FFMA R9, R23, R10, R9 ;  /* 0x0000000a17097223 */ /* 0x000fe20000000009 */
[C---:B-----5:R-:W-:Y:S01]  /*1080*/  FFMA R29, R3.reuse, R4, RZ ;  /* 0x00000004031d7223 */ /* 0x060fe200000000ff */
[C---:B------:R-:W-:Y:S01]  /*1090*/  FFMA R23, R3.reuse, R7, R28 ;  /* 0x0000000703177223 */ /* 0x040fe2000000001c */
[----:B------:R-:W-:Y:S01]  /*10a0*/  FFMA R22, R3, R14, R17 ;  /* 0x0000000e03167223 */ /* 0x000fe20000000011 */
[----:B------:R-:W4:Y:S01]  /*10b0*/  LDS R18, [R16+0xab4] ;  /* 0x000ab40010127984 */ /* 0x000f220000000800 */
[C---:B--2---:R-:W-:Y:S01]  /*10c0*/  FFMA R28, R20.reuse, R5, R29 ;  /* 0x00000005141c7223 */ /* 0x044fe2000000001d */
[C---:B------:R-:W-:Y:S01]  /*10d0*/  FFMA R26, R20.reuse, R12, R23 ;  /* 0x0000000c141a7223 */ /* 0x040fe20000000017 */
[----:B------:R-:W-:Y:S01]  /*10e0*/  FFMA R3, R20, R15, R22 ;  /* 0x0000000f14037223 */ /* 0x000fe20000000016 */
[----:B------:R-:W2:Y:S01]  /*10f0*/  LDS R17, [R16+0xab8] ;  /* 0x000ab80010117984 */ /* 0x000ea20000000800 */
[C---:B------:R-:W-:Y:S01]  /*1100*/  FFMA R28, R19.reuse, R6, R28 ;  /* 0x00000006131c7223 */ /* 0x040fe2000000001c */
[C---:B------:R-:W-:Y:S01]  /*1110*/  FFMA R23, R19.reuse, R13, R26 ;  /* 0x0000000d13177223 */ /* 0x040fe2000000001a */
[----:B------:R-:W-:Y:S01]  /*1120*/  FFMA R19, R19, R10, R3 ;  /* 0x0000000a13137223 */ /* 0x000fe20000000003 */
[--C-:B------:R-:W-:Y:S01]  /*1130*/  FADD R9, R9, R2.reuse ;  /* 0x0000000209097221 */ /* 0x100fe20000000000 */
[----:B------:R-:W5:Y:S01]  /*1140*/  LDS R3, [R16+0xc78] ;  /* 0x000c780010037984 */ /* 0x000f620000000800 */
[----:B------:R-:W-:Y:S01]  /*1150*/  FMNMX R11, RZ, R11, !PT ;  /* 0x0000000bff0b7209 */ /* 0x000fe20007800000 */
[----:B------:R-:W-:-:S02]  /*1160*/  FADD R19, R19, R2 ;  /* 0x0000000213137221 */ /* 0x000fc40000000000 */
[----:B------:R-:W-:Y:S01]  /*1170*/  FMNMX R9, RZ, R9, !PT ;  /* 0x00000009ff097209 */ /* 0x000fe20007800000 */
[C---:B0-----:R-:W-:Y:S01]  /*1180*/  FFMA R29, R21.reuse, R7, R28 ;  /* 0x00000007151d7223 */ /* 0x041fe2000000001c */
[C---:B------:R-:W-:Y:S01]  /*1190*/  FFMA R20, R21.reuse, R14, R23 ;  /* 0x0000000e15147223 */ /* 0x040fe20000000017 */
[----:B------:R-:W-:Y:S01]  /*11a0*/  FFMA R21, R21, R4, RZ ;  /* 0x0000000415157223 */ /* 0x000fe200000000ff */
[----:B------:R-:W-:Y:S01]  /*11b0*/  FMNMX R19, RZ, R19, !PT ;  /* 0x00000013ff137209 */ /* 0x000fe20007800000 */
[C---:B------:R-:W-:Y:S01]  /*11c0*/  FFMA R22, R24.reuse, R12, R29 ;  /* 0x0000000c18167223 */ /* 0x040fe2000000001d */
[C---:B------:R-:W-:Y:S01]  /*11d0*/  FFMA R23, R24.reuse, R15, R20 ;  /* 0x0000000f18177223 */ /* 0x040fe20000000014 */
[----:B------:R-:W0:Y:S01]  /*11e0*/  S2R R29, SR_TID.X ;  /* 0x00000000001d7919 */ /* 0x000e220000002100 */
[----:B------:R-:W-:Y:S01]  /*11f0*/  FFMA R26, R24, R5, R21 ;  /* 0x00000005181a7223 */ /* 0x000fe20000000015 */
[----:B------:R-:W0:Y:S03]  /*1200*/  LDS R20, [R16+0xc7c] ;  /* 0x000c7c0010147984 */ /* 0x000e260000000800 */
[C---:B-1----:R-:W-:Y:S01]  /*1210*/  FFMA R26, R27.reuse, R6, R26 ;  /* 0x000000061b1a7223 */ /* 0x042fe2000000001a */
[C---:B------:R-:W-:Y:S01]  /*1220*/  FFMA R21, R27.reuse, R13, R22 ;  /* 0x0000000d1b157223 */ /* 0x040fe20000000016 */
[----:B------:R-:W-:-:S02]  /*1230*/  FFMA R23, R27, R10, R23 ;  /* 0x0000000a1b177223 */ /* 0x000fc40000000017 */
[C---:B---3--:R-:W-:Y:S01]  /*1240*/  FFMA R27, R25.reuse, R7, R26 ;  /* 0x00000007191b7223 */ /* 0x048fe2000000001a */
[C---:B------:R-:W-:Y:S01]  /*1250*/  FFMA R21, R25.reuse, R14, R21 ;  /* 0x0000000e19157223 */ /* 0x040fe20000000015 */
[----:B------:R-:W-:Y:S01]  /*1260*/  FFMA R25, R25, R4, RZ ;  /* 0x0000000419197223 */ /* 0x000fe200000000ff */
[----:B------:R-:W-:Y:S01]  /*1270*/  FADD R23, R23, R2 ;  /* 0x0000000217177221 */ /* 0x000fe20000000000 */
[C---:B----4-:R-:W-:Y:S02]  /*1280*/  FFMA R22, R18.reuse, R12, R27 ;  /* 0x0000000c12167223 */ /* 0x050fe4000000001b */
[C---:B------:R-:W-:Y:S01]  /*1290*/  FFMA R24, R18.reuse, R5, R25 ;  /* 0x0000000512187223 */ /* 0x040fe20000000019 */
[----:B------:R-:W-:Y:S01]  /*12a0*/  FFMA R18, R18, R15, R21 ;  /* 0x0000000f12127223 */ /* 0x000fe20000000015 */
[----:B------:R-:W-:Y:S01]  /*12b0*/  FMNMX R23, RZ, R23, !PT ;  /* 0x00000017ff177209 */ /* 0x000fe20007800000 */
[C---:B--2---:R-:W-:Y:S01]  /*12c0*/  FFMA R25, R17.reuse, R13, R22 ;  /* 0x0000000d11197223 */ /* 0x044fe20000000016 */
[C---:B------:R-:W-:Y:S01]  /*12d0*/  FFMA R24, R17.reuse, R6, R24 ;  /* 0x0000000611187223 */ /* 0x040fe20000000018 */
[----:B------:R-:W-:Y:S01]  /*12e0*/  LDS R22, [R16+0xe44] ;  /* 0x000e440010167984 */ /* 0x000fe20000000800 */
[----:B------:R-:W-:Y:S01]  /*12f0*/  FFMA R17, R17, R10, R18 ;  /* 0x0000000a11117223 */ /* 0x000fe20000000012 */
[C---:B-----5:R-:W-:Y:S01]  /*1300*/  FFMA R4, R3.reuse, R4, RZ ;  /* 0x0000000403047223 */ /* 0x060fe200000000ff */
[C---:B------:R-:W-:Y:S01]  /*1310*/  FFMA R27, R3.reuse, R7, R24 ;  /* 0x00000007031b7223 */ /* 0x040fe20000000018 */
[----:B------:R-:W-:Y:S01]  /*1320*/  FFMA R3, R3, R14, R25 ;  /* 0x0000000e03037223 */ /* 0x000fe20000000019 */
[----:B0-----:R-:W-:Y:S01]  /*1330*/  IMAD R29, R0, 0x700, R29 ;  /* 0x00000700001d7824 */ /* 0x001fe200078e021d */
[----:B------:R-:W0:Y:S01]  /*1340*/  LDS R25, [R16+0xc80] ;  /* 0x000c800010197984 */ /* 0x000e220000000800 */
[----:B------:R-:W-:-:S02]  /*1350*/  FADD R17, R17, R2 ;  /* 0x0000000211117221 */ /* 0x000fc40000000000 */
[----:B------:R-:W-:Y:S01]  /*1360*/  IMAD R29, R8, 0x3100, R29 ;  /* 0x00003100081d7824 */ /* 0x000fe200078e021d */
[----:B------:R-:W1:Y:S02]  /*1370*/  LDS R0, [R16+0xe40] ;  /* 0x000e400010007984 */ /* 0x000e640000000800 */
[----:B------:R-:W-:Y:S01]  /*1380*/  FMNMX R17, RZ, R17, !PT ;  /* 0x00000011ff117209 */ /* 0x000fe20007800000 */
[----:B------:R-:W2:Y:S01]  /*1390*/  S2R R24, SR_TID.Y ;  /* 0x0000000000187919 */ /* 0x000ea20000002200 */
[----:B------:R-:W-:-:S04]  /*13a0*/  FFMA R4, R20, R5, R4 ;  /* 0x0000000514047223 */ /* 0x000fc80000000004 */
[C---:B0-----:R-:W-:Y:S01]  /*13b0*/  FFMA R5, R25.reuse, R6, R4 ;  /* 0x0000000619057223 */ /* 0x041fe20000000004 */
[C---:B------:R-:W-:Y:S01]  /*13c0*/  FFMA R4, R20.reuse, R12, R27 ;  /* 0x0000000c14047223 */ /* 0x040fe2000000001b */
[----:B------:R-:W0:Y:S01]  /*13d0*/  LDS R6, [R16+0xe48] ;  /* 0x000e480010067984 */ /* 0x000e220000000800 */
[----:B------:R-:W-:Y:S01]  /*13e0*/  FFMA R20, R20, R15, R3 ;  /* 0x0000000f14147223 */ /* 0x000fe20000000003 */
[----:B-1----:R-:W-:Y:S01]  /*13f0*/  FFMA R5, R0, R7, R5 ;  /* 0x0000000700057223 */ /* 0x002fe20000000005 */
[C---:B------:R-:W-:Y:S01]  /*1400*/  FFMA R8, R25.reuse, R13, R4 ;  /* 0x0000000d19087223 */ /* 0x040fe20000000004 */
[----:B------:R-:W1:Y:S01]  /*1410*/  LDS R7, [R16+0x1008] ;  /* 0x0010080010077984 */ /* 0x000e620000000800 */
[----:B------:R-:W-:Y:S01]  /*1420*/  FFMA R25, R25, R10, R20 ;  /* 0x0000000a19197223 */ /* 0x000fe20000000014 */
[----:B------:R-:W-:Y:S01]  /*1430*/  FFMA R5, R22, R12, R5 ;  /* 0x0000000c16057223 */ /* 0x000fe20000000005 */
[----:B--2---:R-:W-:Y:S01]  /*1440*/  IMAD R29, R24, 0x380, R29 ;  /* 0x00000380181d7824 */ /* 0x004fe200078e021d */
[----:B------:R-:W2:Y:S01]  /*1450*/  LDS R12, [R16+0x100c] ;  /* 0x00100c00100c7984 */ /* 0x000ea20000000800 */
[----:B------:R-:W-:-:S03]  /*1460*/  FADD R25, R25, R2 ;  /* 0x0000000219197221 */ /* 0x000fc60000000000 */
[----:B------:R-:W3:Y:S02]  /*1470*/  LDS R27, [R16+0x1010] ;  /* 0x00101000101b7984 */ /* 0x000ee40000000800 */
[----:B------:R-:W-:Y:S01]  /*1480*/  FMNMX R25, RZ, R25, !PT ;  /* 0x00000019ff197209 */ /* 0x000fe20007800000 */
[----:B0-----:R-:W-:Y:S01]  /*1490*/  FFMA R26, R6, R13, R5 ;  /* 0x0000000d061a7223 */ /* 0x001fe20000000005 */
[-C--:B------:R-:W-:Y:S01]  /*14a0*/  FFMA R13, R0, R14.reuse, R8 ;  /* 0x0000000e000d7223 */ /* 0x080fe20000000008 */
[----:B------:R-:W0:Y:S02]  /*14b0*/  LDC.64 R4, c[0x0][0x390] ;  /* 0x0000e400ff047b82 */ /* 0x000e240000000a00 */
[----:B-1----:R-:W-:Y:S01]  /*14c0*/  FFMA R7, R7, R14, R26 ;  /* 0x0000000e07077223 */ /* 0x002fe2000000001a */
[----:B------:R-:W-:-:S03]  /*14d0*/  FFMA R13, R22, R15, R13 ;  /* 0x0000000f160d7223 */ /* 0x000fc6000000000d */
[----:B--2---:R-:W-:Y:S01]  /*14e0*/  FFMA R12, R12, R15, R7 ;  /* 0x0000000f0c0c7223 */ /* 0x004fe20000000007 */
[----:B------:R-:W-:-:S03]  /*14f0*/  FFMA R13, R6, R10, R13 ;  /* 0x0000000a060d7223 */ /* 0x000fc6000000000d */
[----:B---3--:R-:W-:Y:S01]  /*1500*/  FFMA R27, R27, R10, R12 ;  /* 0x0000000a1b1b7223 */ /* 0x008fe2000000000c */
[----:B------:R-:W-:-:S03]  /*1510*/  FADD R13, R13, R2 ;  /* 0x000000020d0d7221 */ /* 0x000fc60000000000 */
[----:B------:R-:W-:Y:S02]  /*1520*/  FADD R27, R27, R2 ;  /* 0x000000021b1b7221 */ /* 0x000fe40000000000 */
[----:B------:R-:W-:-:S03]  /*1530*/  FMNMX R13, RZ, R13, !PT ;  /* 0x0000000dff0d7209 */ /* 0x000fc60007800000 */
[----:B------:R-:W-:Y:S01]  /*1540*/  FMNMX R27, RZ, R27, !PT ;  /* 0x0000001bff1b7209 */ /* 0x000fe20007800000 */
[----:B0-----:R-:W-:-:S05]  /*1550*/  IMAD.WIDE.U32 R4, R29, 0x4, R4 ;  /* 0x000000041d047825 */ /* 0x001fca00078e0004 */
        /* <DEDUP_REMOVED lines=9> */
.L_x_542:
        /* <DEDUP_REMOVED lines=9> */
.L_x_610:


//--------------------- .text.fused_nn_conv2d_add_nn_relu_12_kernel0 --------------------------
	.section	.text.fused_nn_conv2d_add_nn_relu_12_kernel0,"ax",@progbits
	.align	128
        .global         fused_nn_conv2d_add_nn_relu_12_kernel0
        .type           fused_nn_conv2d_add_nn_relu_12_kernel0,@function
        .size           fused_nn_conv2d_add_nn_relu_12_kernel0,(.L_x_611 - fused_nn_conv2d_add_nn_relu_12_kernel0)
        .other          fused_nn_conv2d_add_nn_relu_12_kernel0,@"STO_CUDA_ENTRY STV_DEFAULT"
fused_nn_conv2d_add_nn_relu_12_kernel0:
.text.fused_nn_conv2d_add_nn_relu_12_kernel0:
        /* <DEDUP_REMOVED lines=12> */
[----:B------:R-:W-:Y:S01]  /*00c0*/  CS2R R72, SRZ ;  /* 0x0000000000487805 */ /* 0x000fe2000001ff00 */
[----:B------:R-:W-:Y:S01]  /*00d0*/  HFMA2 R30, -RZ, RZ, 0, 0 ;  /* 0x00000000ff1e7431 */ /* 0x000fe200000001ff */
[----:B------:R-:W-:Y:S01]  /*00e0*/  MOV R11, RZ ;  /* 0x000000ff000b7202 */ /* 0x000fe20000000f00 */
[----:B------:R-:W-:Y:S01]  /*00f0*/  HFMA2 R61, -RZ, RZ, 0, 0 ;  /* 0x00000000ff3d7431 */ /* 0x000fe200000001ff */
[----:B------:R-:W-:Y:S01]  /*0100*/  MOV R51, RZ ;  /* 0x000000ff00337202 */ /* 0x000fe20000000f00 */
[----:B------:R-:W-:Y:S01]  /*0110*/  HFMA2 R63, -RZ, RZ, 0, 0 ;  /* 0x00000000ff3f7431 */ /* 0x000fe200000001ff */
[----:B------:R-:W-:Y:S01]  /*0120*/  CS2R R28, SRZ ;  /* 0x00000000001c7805 */ /* 0x000fe2000001ff00 */
[----:B------:R-:W-:Y:S01]  /*0130*/  HFMA2 R69, -RZ, RZ, 0, 0 ;  /* 0x00000000ff457431 */ /* 0x000fe200000001ff */
[----:B------:R-:W-:Y:S01]  /*0140*/  CS2R R52, SRZ ;  /* 0x0000000000347805 */ /* 0x000fe2000001ff00 */
[----:B------:R-:W-:Y:S01]  /*0150*/  HFMA2 R71, -RZ, RZ, 0, 0 ;  /* 0x00000000ff477431 */ /* 0x000fe200000001ff */
[----:B------:R-:W-:-:S02]  /*0160*/  CS2R R40, SRZ ;  /* 0x0000000000287805 */ /* 0x000fc4000001ff00 */
[----:B------:R-:W-:Y:S02]  /*0170*/  MOV R55, RZ ;  /* 0x000000ff00377202 */ /* 0x000fe40000000f00 */
[----:B------:R-:W-:Y:S02]  /*0180*/  CS2R R66, SRZ ;  /* 0x0000000000427805 */ /* 0x000fe4000001ff00 */
[----:B------:R-:W-:Y:S01]  /*0190*/  MOV R59, RZ ;  /* 0x000000ff003b7202 */ /* 0x000fe20000000f00 */
[----:B-1----:R-:W-:Y:S01]  /*01a0*/  ULEA UR4, UR6, UR4, 0x18 ;  /* 0x0000000406047291 */ /* 0x002fe2000f8ec0ff */
[----:B------:R-:W-:Y:S01]  /*01b0*/  MOV R57, RZ ;  /* 0x000000ff00397202 */ /* 0x000fe20000000f00 */
[----:B------:R-:W-:Y:S01]  /*01c0*/  ULEA UR5, UR6, UR5, 0x18 ;  /* 0x0000000506057291 */ /* 0x000fe2000f8ec0ff */
[----:B------:R-:W-:Y:S02]  /*01d0*/  CS2R R64, SRZ ;  /* 0x0000000000407805 */ /* 0x000fe4000001ff00 */
[----:B------:R-:W-:Y:S01]  /*01e0*/  MOV R42, RZ ;  /* 0x000000ff002a7202 */ /* 0x000fe20000000f00 */
[----:B------:R-:W1:Y:S01]  /*01f0*/  LDCU.64 UR8, c[0x0][0x358] ;  /* 0x00006b00ff0877ac */ /* 0x000e620008000a00 */
[----:B------:R-:W-:Y:S01]  /*0200*/  MOV R75, RZ ;  /* 0x000000ff004b7202 */ /* 0x000fe20000000f00 */
[C---:B0-----:R-:W-:Y:S01]  /*0210*/  IMAD R4, R0.reuse, 0x30, RZ ;  /* 0x0000003000047824 */ /* 0x041fe200078e02ff */
[----:B------:R-:W-:-:S02]  /*0220*/  LEA R6, R0, R0, 0x1 ;  /* 0x0000000000067211 */ /* 0x000fc400078e08ff */
[C---:B--2---:R-:W-:Y:S01]  /*0230*/  SHF.L.U32 R5, R3.reuse, 0x3, RZ ;  /* 0x0000000303057819 */ /* 0x044fe200000006ff */
[C---:B------:R-:W-:Y:S01]  /*0240*/  IMAD R44, R3.reuse, 0x1c, R0 ;  /* 0x0000001c032c7824 */ /* 0x040fe200078e0200 */
[----:B------:R-:W-:Y:S02]  /*0250*/  IADD3 R8, PT, PT, R6, 0x1, RZ ;  /* 0x0000000106087810 */ /* 0x000fe40007ffe0ff */
[----:B------:R-:W-:Y:S02]  /*0260*/  LEA R2, R3, R6, 0x6 ;  /* 0x0000000603027211 */ /* 0x000fe400078e30ff */
[----:B------:R-:W-:Y:S02]  /*0270*/  LEA.HI R10, R8, R5, RZ, 0x1d ;  /* 0x00000005080a7211 */ /* 0x000fe400078fe8ff */
[----:B------:R-:W-:Y:S02]  /*0280*/  ISETP.GT.U32.AND P0, PT, R2, 0x1fe, PT ;  /* 0x000001fe0200780c */ /* 0x000fe40003f04070 */
[----:B------:R-:W-:-:S02]  /*0290*/  LOP3.LUT R7, R6, 0x7, RZ, 0xc0, !PT ;  /* 0x0000000706077812 */ /* 0x000fc400078ec0ff */
[----:B------:R-:W-:Y:S02]  /*02a0*/  ISETP.GT.U32.OR P0, PT, R10, 0x3f, P0 ;  /* 0x0000003f0a00780c */ /* 0x000fe40000704470 */
[----:B------:R-:W-:Y:S01]  /*02b0*/  IADD3 R6, PT, PT, R6, 0x2, RZ ;  /* 0x0000000206067810 */ /* 0x000fe20007ffe0ff */
[----:B------:R-:W0:Y:S01]  /*02c0*/  S2R R10, SR_CTAID.Y ;  /* 0x00000000000a7919 */ /* 0x000e220000002600 */
[----:B------:R-:W-:Y:S02]  /*02d0*/  LOP3.LUT R4, R7, 0x380, R4, 0xf8, !PT ;  /* 0x0000038007047812 */ /* 0x000fe400078ef804 */
[----:B------:R-:W-:Y:S02]  /*02e0*/  LEA.HI R7, R6, R5, RZ, 0x1d ;  /* 0x0000000506077211 */ /* 0x000fe400078fe8ff */
[C---:B------:R-:W-:Y:S02]  /*02f0*/  SHF.L.U32 R5, R8.reuse, 0x4, RZ ;  /* 0x0000000408057819 */ /* 0x040fe400000006ff */
[----:B------:R-:W-:-:S02]  /*0300*/  LOP3.LUT R8, R8, 0x7, RZ, 0xc0, !PT ;  /* 0x0000000708087812 */ /* 0x000fc400078ec0ff */
[----:B------:R-:W-:Y:S02]  /*0310*/  ISETP.GT.U32.AND P1, PT, R2, 0x1fd, PT ;  /* 0x000001fd0200780c */ /* 0x000fe40003f24070 */
[----:B------:R-:W-:Y:S02]  /*0320*/  LOP3.LUT R5, R8, 0x380, R5, 0xf8, !PT ;  /* 0x0000038008057812 */ /* 0x000fe400078ef805 */
[----:B------:R-:W2:Y:S01]  /*0330*/  S2R R8, SR_CTAID.Z ;  /* 0x0000000000087919 */ /* 0x000ea20000002700 */
[C---:B------:R-:W-:Y:S02]  /*0340*/  SHF.L.U32 R9, R6.reuse, 0x4, RZ ;  /* 0x0000000406097819 */ /* 0x040fe400000006ff */
[----:B------:R-:W-:Y:S02]  /*0350*/  LOP3.LUT R6, R6, 0x7, RZ, 0xc0, !PT ;  /* 0x0000000706067812 */ /* 0x000fe400078ec0ff */
[----:B------:R-:W-:Y:S01]  /*0360*/  ISETP.GT.U32.OR P1, PT, R7, 0x3f, P1 ;  /* 0x0000003f0700780c */ /* 0x000fe20000f24470 */
[----:B------:R-:W-:Y:S01]  /*0370*/  HFMA2 R7, -RZ, RZ, 0, 0 ;  /* 0x00000000ff077431 */ /* 0x000fe200000001ff */
[----:B------:R-:W-:-:S02]  /*0380*/  SHF.L.U32 R44, R44, 0x2, RZ ;  /* 0x000000022c2c7819 */ /* 0x000fc400000006ff */
[----:B------:R-:W-:Y:S02]  /*0390*/  LOP3.LUT R6, R6, 0x380, R9, 0xf8, !PT ;  /* 0x0000038006067812 */ /* 0x000fe400078ef809 */
[----:B------:R-:W-:Y:S02]  /*03a0*/  MOV R9, RZ ;  /* 0x000000ff00097202 */ /* 0x000fe40000000f00 */
[C---:B------:R-:W-:Y:S02]  /*03b0*/  ISETP.GT.U32.OR P0, PT, R0.reuse, 0x14, P0 ;  /* 0x000000140000780c */ /* 0x040fe40000704470 */
[----:B------:R-:W-:Y:S02]  /*03c0*/  ISETP.GT.U32.OR P1, PT, R0, 0x14, P1 ;  /* 0x000000140000780c */ /* 0x000fe40000f24470 */
[----:B------:R-:W-:Y:S01]  /*03d0*/  LEA R44, R44, UR4, 0x2 ;  /* 0x000000042c2c7c11 */ /* 0x000fe2000f8e10ff */
[----:B0-----:R-:W-:Y:S01]  /*03e0*/  IMAD R10, R10, 0x70, RZ ;  /* 0x000000700a0a7824 */ /* 0x001fe200078e02ff */
[----:B------:R-:W-:-:S02]  /*03f0*/  LEA R46, R2, UR5, 0x2 ;  /* 0x00000005022e7c11 */ /* 0x000fc4000f8e10ff */
[----:B-1----:R-:W-:-:S07]  /*0400*/  LEA R47, R3, UR5, 0x6 ;  /* 0x00000005032f7c11 */ /* 0x002fce000f8e30ff */
.L_x_544:
[----:B------:R-:W-:Y:S01]  /*0410*/  LEA R12, R0, R0, 0x1 ;  /* 0x00000000000c7211 */ /* 0x000fe200078e08ff */
[----:B------:R-:W0:Y:S08]  /*0420*/  LDC.64 R22, c[0x0][0x380] ;  /* 0x0000e000ff167b82 */ /* 0x000e300000000a00 */
[----:B------:R-:W-:Y:S01]  /*0430*/  BAR.SYNC.DEFER_BLOCKING 0x0 ;  /* 0x0000000000007b1d */ /* 0x000fe20000010000 */
[----:B------:R-:W-:Y:S01]  /*0440*/  ISETP.GT.U32.AND P2, PT, R2, 0x1ff, PT ;  /* 0x000001ff0200780c */ /* 0x000fe20003f44070 */
[----:B------:R-:W-:Y:S01]  /*0450*/  IMAD R13, R3, 0xc40, R10 ;  /* 0x00000c40030d7824 */ /* 0x000fe200078e020a */
[----:B------:R-:W-:-:S04]  /*0460*/  SHF.R.U32.HI R12, RZ, 0x3, R12 ;  /* 0x00000003ff0c7819 */ /* 0x000fc8000001160c */
[----:B------:R-:W-:Y:S01]  /*0470*/  LEA R12, R3, R12, 0x3 ;  /* 0x0000000c030c7211 */ /* 0x000fe200078e18ff */
[----:B------:R-:W1:Y:S03]  /*0480*/  @!P0 LDC.64 R18, c[0x0][0x388] ;  /* 0x0000e200ff128b82 */ /* 0x000e660000000a00 */
[----:B------:R-:W-:Y:S02]  /*0490*/  ISETP.GT.U32.OR P2, PT, R12, 0x3f, P2 ;  /* 0x0000003f0c00780c */ /* 0x000fe40001744470 */
[----:B--2---:R-:W-:Y:S02]  /*04a0*/  LEA R12, R8, R3, 0x3 ;  /* 0x00000003080c7211 */ /* 0x004fe400078e18ff */
[----:B------:R-:W-:Y:S01]  /*04b0*/  ISETP.GT.U32.OR P2, PT, R0, 0x15, P2 ;  /* 0x000000150000780c */ /* 0x000fe20001744470 */
[----:B------:R-:W2:Y:S01]  /*04c0*/  @!P1 LDC.64 R16, c[0x0][0x388] ;  /* 0x0000e200ff109b82 */ /* 0x000ea20000000a00 */
[----:B------:R-:W-:-:S02]  /*04d0*/  LEA R14, R12, R7, 0x7 ;  /* 0x000000070c0e7211 */ /* 0x000fc400078e38ff */
[----:B------:R-:W-:Y:S02]  /*04e0*/  LEA R12, R0, R13, 0x2 ;  /* 0x0000000d000c7211 */ /* 0x000fe400078e10ff */
[----:B------:R-:W-:-:S03]  /*04f0*/  SHF.L.U32 R27, R14, 0x3, RZ ;  /* 0x000000030e1b7819 */ /* 0x000fc600000006ff */
[----:B------:R-:W-:Y:S01]  /*0500*/  IMAD R13, R7, 0x6200, R12 ;  /* 0x00006200070d7824 */ /* 0x000fe200078e020c */
[----:B------:R-:W-:-:S03]  /*0510*/  @!P0 IADD3 R25, PT, PT, R5, R27, RZ ;  /* 0x0000001b05198210 */ /* 0x000fc60007ffe0ff */
[----:B------:R-:W3:Y:S01]  /*0520*/  @!P2 LDC.64 R20, c[0x0][0x388] ;  /* 0x0000e200ff14ab82 */ /* 0x000ee20000000a00 */
[-C--:B------:R-:W-:Y:S01]  /*0530*/  @!P2 IADD3 R15, PT, PT, R4, R27.reuse, RZ ;  /* 0x0000001b040fa210 */ /* 0x080fe20007ffe0ff */
[----:B0-----:R-:W-:Y:S01]  /*0540*/  IMAD.WIDE.U32 R22, R13, 0x4, R22 ;  /* 0x000000040d167825 */ /* 0x001fe200078e0016 */
[----:B------:R-:W-:-:S03]  /*0550*/  @!P1 IADD3 R27, PT, PT, R6, R27, RZ ;  /* 0x0000001b061b9210 */ /* 0x000fc60007ffe0ff */
[----:B-1----:R-:W-:Y:S01]  /*0560*/  @!P0 IMAD.WIDE.U32 R18, R25, 0x4, R18 ;  /* 0x0000000419128825 */ /* 0x002fe200078e0012 */
[----:B------:R-:W4:Y:S04]  /*0570*/  LDG.E.CONSTANT R12, desc[UR8][R22.64] ;  /* 0x00000008160c7981 */ /* 0x000f28000c1e9900 */
[----:B------:R-:W4:Y:S01]  /*0580*/  LDG.E.CONSTANT R13, desc[UR8][R22.64+0x4] ;  /* 0x00000408160d7981 */ /* 0x000f22000c1e9900 */
[----:B--2---:R-:W-:-:S03]  /*0590*/  @!P1 IMAD.WIDE.U32 R16, R27, 0x4, R16 ;  /* 0x000000041b109825 */ /* 0x004fc600078e0010 */
[----:B------:R-:W4:Y:S04]  /*05a0*/  LDG.E.CONSTANT R14, desc[UR8][R22.64+0x8] ;  /* 0x00000808160e7981 */ /* 0x000f28000c1e9900 */
[----:B------:R-:W2:Y:S04]  /*05b0*/  @!P0 LDG.E.CONSTANT R19, desc[UR8][R18.64] ;  /* 0x0000000812138981 */ /* 0x000ea8000c1e9900 */
[----:B------:R-:W5:Y:S01]  /*05c0*/  @!P1 LDG.E.CONSTANT R17, desc[UR8][R16.64] ;  /* 0x0000000810119981 */ /* 0x000f62000c1e9900 */
[----:B---3--:R-:W-:-:S03]  /*05d0*/  @!P2 IMAD.WIDE.U32 R20, R15, 0x4, R20 ;  /* 0x000000040f14a825 */ /* 0x008fc600078e0014 */
[----:B------:R-:W4:Y:S04]  /*05e0*/  LDG.E.CONSTANT R15, desc[UR8][R22.64+0xc] ;  /* 0x00000c08160f7981 */ /* 0x000f28000c1e9900 */
[----:B------:R-:W3:Y:S01]  /*05f0*/  @!P2 LDG.E.CONSTANT R21, desc[UR8][R20.64] ;  /* 0x000000081415a981 */ /* 0x000ee2000c1e9900 */
[----:B------:R-:W0:Y:S01]  /*0600*/  S2UR UR5, SR_CgaCtaId ;  /* 0x00000000000579c3 */ /* 0x000e220000008800 */
[----:B------:R-:W-:Y:S01]  /*0610*/  UMOV UR4, 0x400 ;  /* 0x0000040000047882 */ /* 0x000fe20000000000 */
[----:B------:R-:W-:Y:S01]  /*0620*/  IADD3 R7, PT, PT, R7, 0x1, RZ ;  /* 0x0000000107077810 */ /* 0x000fe20007ffe0ff */
[----:B0-----:R-:W-:-:S06]  /*0630*/  ULEA UR4, UR5, UR4, 0x18 ;  /* 0x0000000405047291 */ /* 0x001fcc000f8ec0ff */
[----:B------:R-:W-:Y:S01]  /*0640*/  LEA R48, R0, UR4, 0x2 ;  /* 0x0000000400307c11 */ /* 0x000fe2000f8e10ff */
[----:B------:R-:W-:-:S03]  /*0650*/  UMOV UR4, 0x400 ;  /* 0x0000040000047882 */ /* 0x000fc60000000000 */
[----:B------:R-:W-:Y:S01]  /*0660*/  IADD3 R48, PT, PT, R48, 0xe0, RZ ;  /* 0x000000e030307810 */ /* 0x000fe20007ffe0ff */
[----:B----4-:R0:W-:Y:S04]  /*0670*/  STS.128 [R44], R12 ;  /* 0x0000000c2c007388 */ /* 0x0101e80000000c00 */
[----:B---3--:R0:W-:Y:S04]  /*0680*/  @!P2 STS [R46], R21 ;  /* 0x000000152e00a388 */ /* 0x0081e80000000800 */
[----:B--2---:R0:W-:Y:S04]  /*0690*/  @!P0 STS [R46+0x4], R19 ;  /* 0x000004132e008388 */ /* 0x0041e80000000800 */
[----:B-----5:R0:W-:Y:S01]  /*06a0*/  @!P1 STS [R46+0x8], R17 ;  /* 0x000008112e009388 */ /* 0x0201e20000000800 */
[----:B------:R-:W-:Y:S01]  /*06b0*/  BAR.SYNC.DEFER_BLOCKING 0x0 ;  /* 0x0000000000007b1d */ /* 0x000fe20000010000 */
[----:B------:R-:W-:-:S13]  /*06c0*/  ISETP.NE.AND P2, PT, R7, 0x10, PT ;  /* 0x000000100700780c */ /* 0x000fda0003f45270 */
.L_x_543:
[----:B0-----:R-:W-:Y:S04]  /*06d0*/  LDS.128 R12, [R47+UR4+-0x400] ;  /* 0xfffc00042f0c7984 */ /* 0x001fe80008000c00 */
[----:B------:R-:W0:Y:S04]  /*06e0*/  LDS R54, [R48+-0x70] ;  /* 0xffff900030367984 */ /* 0x000e280000000800 */
[----:B------:R-:W1:Y:S04]  /*06f0*/  LDS R62, [R48+-0xe0] ;  /* 0xffff2000303e7984 */ /* 0x000e680000000800 */
[----:B------:R-:W2:Y:S04]  /*0700*/  LDS R60, [R48] ;  /* 0x00000000303c7984 */ /* 0x000ea80000000800 */
[----:B------:R-:W3:Y:S04]  /*0710*/  LDS.128 R24, [R47+UR4+0x200] ;  /* 0x000200042f187984 */ /* 0x000ee80008000c00 */
[----:B------:R-:W4:Y:S04]  /*0720*/  LDS R56, [R48+0x70] ;  /* 0x0000700030387984 */ /* 0x000f280000000800 */
[----:B------:R-:W5:Y:S04]  /*0730*/  LDS.128 R16, [R47+UR4+-0x200] ;  /* 0xfffe00042f107984 */ /* 0x000f680008000c00 */
[----:B------:R-:W5:Y:S01]  /*0740*/  LDS.128 R20, [R47+UR4] ;  /* 0x000000042f147984 */ /* 0x000f620008000c00 */
[-C--:B0-----:R-:W-:Y:S01]  /*0750*/  FFMA R58, R54, R12.reuse, R75 ;  /* 0x0000000c363a7223 */ /* 0x081fe2000000004b */
[-C--:B-1----:R-:W-:Y:S01]  /*0760*/  FFMA R50, R62, R12.reuse, R40 ;  /* 0x0000000c3e327223 */ /* 0x082fe20000000028 */
[----:B--2---:R-:W-:Y:S01]  /*0770*/  FFMA R52, R60, R12, R52 ;  /* 0x0000000c3c347223 */ /* 0x004fe20000000034 */
[-C--:B---3--:R-:W-:Y:S01]  /*0780*/  FFMA R75, R62, R24.reuse, R34 ;  /* 0x000000183e4b7223 */ /* 0x088fe20000000022 */
[-C--:B------:R-:W-:Y:S01]  /*0790*/  FFMA R76, R60, R24.reuse, R33 ;  /* 0x000000183c4c7223 */ /* 0x080fe20000000021 */
[-C--:B------:R-:W-:Y:S01]  /*07a0*/  FFMA R73, R54, R24.reuse, R73 ;  /* 0x0000001836497223 */ /* 0x080fe20000000049 */
[----:B------:R-:W0:Y:S01]  /*07b0*/  LDS.128 R32, [R47+UR4+-0x1e0] ;  /* 0xfffe20042f207984 */ /* 0x000e220008000c00 */
[C---:B----4-:R-:W-:Y:S01]  /*07c0*/  FFMA R24, R56.reuse, R24, R36 ;  /* 0x0000001838187223 */ /* 0x050fe20000000024 */
[----:B------:R-:W-:Y:S01]  /*07d0*/  FFMA R12, R56, R12, R42 ;  /* 0x0000000c380c7223 */ /* 0x000fe2000000002a */
[-C--:B-----5:R-:W-:Y:S01]  /*07e0*/  FFMA R68, R54, R16.reuse, R37 ;  /* 0x0000001036447223 */ /* 0x0a0fe20000000025 */
[-C--:B------:R-:W-:Y:S01]  /*07f0*/  FFMA R64, R62, R16.reuse, R64 ;  /* 0x000000103e407223 */ /* 0x080fe20000000040 */
[----:B------:R-:W1:Y:S01]  /*0800*/  LDS.128 R36, [R47+UR4+0x20] ;  /* 0x000020042f247984 */ /* 0x000e620008000c00 */
[-C--:B------:R-:W-:Y:S01]  /*0810*/  FFMA R66, R60, R16.reuse, R66 ;  /* 0x000000103c427223 */ /* 0x080fe20000000042 */
[----:B------:R-:W-:Y:S01]  /*0820*/  FFMA R72, R56, R16, R72 ;  /* 0x0000001038487223 */ /* 0x000fe20000000048 */
[-C--:B------:R-:W-:Y:S01]  /*0830*/  FFMA R16, R62, R20.reuse, R30 ;  /* 0x000000143e107223 */ /* 0x080fe2000000001e */
[-C--:B------:R-:W-:Y:S01]  /*0840*/  FFMA R74, R60, R20.reuse, R77 ;  /* 0x000000143c4a7223 */ /* 0x080fe2000000004d */
[-C--:B------:R-:W-:Y:S01]  /*0850*/  FFMA R70, R54, R20.reuse, R29 ;  /* 0x0000001436467223 */ /* 0x080fe2000000001d */
[----:B------:R-:W-:-:S02]  /*0860*/  FFMA R20, R56, R20, R28 ;  /* 0x0000001438147223 */ /* 0x000fc4000000001c */
[----:B------:R-:W2:Y:S01]  /*0870*/  LDS.128 R28, [R47+UR4+-0x3e0] ;  /* 0xfffc20042f1c7984 */ /* 0x000ea20008000c00 */
[-C--:B0-----:R-:W-:Y:S01]  /*0880*/  FFMA R63, R62, R32.reuse, R63 ;  /* 0x000000203e3f7223 */ /* 0x081fe2000000003f */
[-C--:B------:R-:W-:Y:S01]  /*0890*/  FFMA R61, R60, R32.reuse, R61 ;  /* 0x000000203c3d7223 */ /* 0x080fe2000000003d */
[-C--:B------:R-:W-:Y:S01]  /*08a0*/  FFMA R57, R54, R32.reuse, R57 ;  /* 0x0000002036397223 */ /* 0x080fe20000000039 */
[----:B------:R-:W-:Y:S01]  /*08b0*/  FFMA R32, R56, R32, R59 ;  /* 0x0000002038207223 */ /* 0x000fe2000000003b */
[-C--:B-1----:R-:W-:Y:S01]  /*08c0*/  FFMA R59, R54, R36.reuse, R41 ;  /* 0x00000024363b7223 */ /* 0x082fe20000000029 */
[-C--:B------:R-:W-:Y:S01]  /*08d0*/  FFMA R55, R62, R36.reuse, R55 ;  /* 0x000000243e377223 */ /* 0x080fe20000000037 */
[----:B------:R-:W0:Y:S01]  /*08e0*/  LDS.128 R40, [R47+UR4+0x220] ;  /* 0x000220042f287984 */ /* 0x000e220008000c00 */
[-C--:B------:R-:W-:Y:S01]  /*08f0*/  FFMA R53, R60, R36.reuse, R53 ;  /* 0x000000243c357223 */ /* 0x080fe20000000035 */
[----:B------:R-:W-:Y:S01]  /*0900*/  FFMA R36, R56, R36, R51 ;  /* 0x0000002438247223 */ /* 0x000fe20000000033 */
[----:B------:R-:W-:Y:S01]  /*0910*/  UIADD3 UR4, UPT, UPT, UR4, 0x10, URZ ;  /* 0x0000001004047890 */ /* 0x000fe2000fffe0ff */
[----:B------:R-:W1:Y:S01]  /*0920*/  LDS R51, [R48+0x150] ;  /* 0x0001500030337984 */ /* 0x000e620000000800 */
[-C--:B--2---:R-:W-:Y:S01]  /*0930*/  FFMA R71, R62, R28.reuse, R71 ;  /* 0x0000001c3e477223 */ /* 0x084fe20000000047 */
[-C--:B------:R-:W-:Y:S01]  /*0940*/  FFMA R69, R60, R28.reuse, R69 ;  /* 0x0000001c3c457223 */ /* 0x080fe20000000045 */
[-C--:B------:R-:W-:Y:S01]  /*0950*/  FFMA R65, R54, R28.reuse, R65 ;  /* 0x0000001c36417223 */ /* 0x080fe20000000041 */
[----:B------:R-:W-:Y:S01]  /*0960*/  FFMA R28, R56, R28, R67 ;  /* 0x0000001c381c7223 */ /* 0x000fe20000000043 */
[----:B------:R-:W-:Y:S01]  /*0970*/  UISETP.NE.AND UP0, UPT, UR4, 0x420, UPT ;  /* 0x000004200400788c */ /* 0x000fe2000bf05270 */
[-C--:B0-----:R-:W-:Y:S01]  /*0980*/  FFMA R62, R62, R40.reuse, R11 ;  /* 0x000000283e3e7223 */ /* 0x081fe2000000000b */
[-C--:B------:R-:W-:Y:S01]  /*0990*/  FFMA R60, R60, R40.reuse, R45 ;  /* 0x000000283c3c7223 */ /* 0x080fe2000000002d */
[-C--:B------:R-:W-:Y:S01]  /*09a0*/  FFMA R67, R54, R40.reuse, R49 ;  /* 0x0000002836437223 */ /* 0x080fe20000000031 */
[----:B------:R-:W-:Y:S01]  /*09b0*/  FFMA R40, R56, R40, R9 ;  /* 0x0000002838287223 */ /* 0x000fe20000000009 */
[----:B------:R-:W0:Y:S01]  /*09c0*/  LDS R54, [R48+0x1c0] ;  /* 0x0001c00030367984 */ /* 0x000e220000000800 */
[C---:B-1----:R-:W-:Y:S01]  /*09d0*/  FFMA R11, R51.reuse, R13, R58 ;  /* 0x0000000d330b7223 */ /* 0x042fe2000000003a */
[C---:B------:R-:W-:Y:S01]  /*09e0*/  FFMA R45, R51.reuse, R17, R68 ;  /* 0x00000011332d7223 */ /* 0x040fe20000000044 */
[C---:B------:R-:W-:Y:S01]  /*09f0*/  FFMA R49, R51.reuse, R21, R70 ;  /* 0x0000001533317223 */ /* 0x040fe20000000046 */
[----:B------:R-:W1:Y:S01]  /*0a00*/  LDS R56, [R48+0xe0] ;  /* 0x0000e00030387984 */ /* 0x000e620000000800 */
[C---:B------:R-:W-:Y:S01]  /*0a10*/  FFMA R73, R51.reuse, R25, R73 ;  /* 0x0000001933497223 */ /* 0x040fe20000000049 */
[C---:B------:R-:W-:Y:S01]  /*0a20*/  FFMA R65, R51.reuse, R29, R65 ;  /* 0x0000001d33417223 */ /* 0x040fe20000000041 */
[C---:B------:R-:W-:Y:S01]  /*0a30*/  FFMA R57, R51.reuse, R33, R57 ;  /* 0x0000002133397223 */ /* 0x040fe20000000039 */
[----:B------:R-:W2:Y:S01]  /*0a40*/  LDS R9, [R48+0x230] ;  /* 0x0002300030097984 */ /* 0x000ea20000000800 */
[C---:B------:R-:W-:Y:S01]  /*0a50*/  FFMA R59, R51.reuse, R37, R59 ;  /* 0x00000025333b7223 */ /* 0x040fe2000000003b */
[----:B------:R-:W-:Y:S01]  /*0a60*/  FFMA R51, R51, R41, R67 ;  /* 0x0000002933337223 */ /* 0x000fe20000000043 */
[C---:B0-----:R-:W-:Y:S01]  /*0a70*/  FFMA R67, R54.reuse, R13, R52 ;  /* 0x0000000d36437223 */ /* 0x041fe20000000034 */
[C---:B------:R-:W-:Y:S01]  /*0a80*/  FFMA R77, R54.reuse, R17, R66 ;  /* 0x00000011364d7223 */ /* 0x040fe20000000042 */
[C---:B------:R-:W-:Y:S01]  /*0a90*/  FFMA R74, R54.reuse, R21, R74 ;  /* 0x00000015364a7223 */ /* 0x040fe2000000004a */
[C---:B------:R-:W-:Y:S01]  /*0aa0*/  FFMA R76, R54.reuse, R25, R76 ;  /* 0x00000019364c7223 */ /* 0x040fe2000000004c */
[C---:B------:R-:W-:Y:S01]  /*0ab0*/  FFMA R69, R54.reuse, R29, R69 ;  /* 0x0000001d36457223 */ /* 0x040fe20000000045 */
[C---:B------:R-:W-:Y:S01]  /*0ac0*/  FFMA R61, R54.reuse, R33, R61 ;  /* 0x00000021363d7223 */ /* 0x040fe2000000003d */
[C---:B------:R-:W-:Y:S01]  /*0ad0*/  FFMA R53, R54.reuse, R37, R53 ;  /* 0x0000002536357223 */ /* 0x040fe20000000035 */
        /* <DEDUP_REMOVED lines=9> */
[C---:B------:R-:W-:Y:S01]  /*0b70*/  FFMA R55, R56.reuse, R37, R55 ;  /* 0x0000002538377223 */ /* 0x040fe20000000037 */
[----:B------:R-:W-:Y:S01]  /*0b80*/  FFMA R62, R56, R41, R62 ;  /* 0x00000029383e7223 */ /* 0x000fe2000000003e */
[C---:B--2---:R-:W-:Y:S01]  /*0b90*/  FFMA R13, R9.reuse, R13, R12 ;  /* 0x0000000d090d7223 */ /* 0x044fe2000000000c */
[----:B------:R-:W2:Y:S01]  /*0ba0*/  LDS R56, [R48+0x2a0] ;  /* 0x0002a00030387984 */ /* 0x000ea20000000800 */
[C---:B------:R-:W-:Y:S01]  /*0bb0*/  FFMA R21, R9.reuse, R21, R20 ;  /* 0x0000001509157223 */ /* 0x040fe20000000014 */
[C---:B------:R-:W-:Y:S01]  /*0bc0*/  FFMA R25, R9.reuse, R25, R24 ;  /* 0x0000001909197223 */ /* 0x040fe20000000018 */
[C---:B------:R-:W-:Y:S01]  /*0bd0*/  FFMA R29, R9.reuse, R29, R28 ;  /* 0x0000001d091d7223 */ /* 0x040fe2000000001c */
[----:B------:R-:W3:Y:S01]  /*0be0*/  LDS R12, [R48+0x3f0] ;  /* 0x0003f000300c7984 */ /* 0x000ee20000000800 */
[C---:B------:R-:W-:Y:S01]  /*0bf0*/  FFMA R33, R9.reuse, R33, R32 ;  /* 0x0000002109217223 */ /* 0x040fe20000000020 */
[C---:B------:R-:W-:Y:S01]  /*0c00*/  FFMA R17, R9.reuse, R17, R72 ;  /* 0x0000001109117223 */ /* 0x040fe20000000048 */
[C---:B------:R-:W-:Y:S01]  /*0c10*/  FFMA R37, R9.reuse, R37, R36 ;  /* 0x0000002509257223 */ /* 0x040fe20000000024 */
[----:B------:R-:W4:Y:S01]  /*0c20*/  LDS R20, [R48+0x4d0] ;  /* 0x0004d00030147984 */ /* 0x000f220000000800 */
[----:B------:R-:W-:-:S03]  /*0c30*/  FFMA R9, R9, R41, R40 ;  /* 0x0000002909097223 */ /* 0x000fc60000000028 */
[----:B------:R-:W5:Y:S04]  /*0c40*/  LDS R24, [R48+0x540] ;  /* 0x0005400030187984 */ /* 0x000f680000000800 */
[----:B------:R-:W5:Y:S04]  /*0c50*/  LDS R28, [R48+0x460] ;  /* 0x00046000301c7984 */ /* 0x000f680000000800 */
[----:B------:R0:W5:Y:S02]  /*0c60*/  LDS R32, [R48+0x5b0] ;  /* 0x0005b00030207984 */ /* 0x0001640000000800 */
[----:B0-----:R-:W-:Y:S01]  /*0c70*/  IADD3 R48, PT, PT, R48, 0x700, RZ ;  /* 0x0000070030307810 */ /* 0x001fe20007ffe0ff */
[C---:B------:R-:W-:Y:S01]  /*0c80*/  FFMA R11, R52.reuse, R14, R11 ;  /* 0x0000000e340b7223 */ /* 0x040fe2000000000b */
[C---:B------:R-:W-:Y:S01]  /*0c90*/  FFMA R70, R52.reuse, R18, R45 ;  /* 0x0000001234467223 */ /* 0x040fe2000000002d */
[C---:B------:R-:W-:Y:S01]  /*0ca0*/  FFMA R66, R52.reuse, R22, R49 ;  /* 0x0000001634427223 */ /* 0x040fe20000000031 */
[C---:B------:R-:W-:Y:S01]  /*0cb0*/  FFMA R40, R52.reuse, R26, R73 ;  /* 0x0000001a34287223 */ /* 0x040fe20000000049 */
[C---:B------:R-:W-:Y:S01]  /*0cc0*/  FFMA R36, R52.reuse, R30, R65 ;  /* 0x0000001e34247223 */ /* 0x040fe20000000041 */
[C---:B------:R-:W-:Y:S01]  /*0cd0*/  FFMA R68, R52.reuse, R34, R57 ;  /* 0x0000002234447223 */ /* 0x040fe20000000039 */
[C---:B------:R-:W-:Y:S01]  /*0ce0*/  FFMA R58, R52.reuse, R38, R59 ;  /* 0x00000026343a7223 */ /* 0x040fe2000000003b */
[----:B------:R-:W-:Y:S01]  /*0cf0*/  FFMA R52, R52, R42, R51 ;  /* 0x0000002a34347223 */ /* 0x000fe20000000033 */
[C---:B-1----:R-:W-:Y:S01]  /*0d00*/  FFMA R45, R50.reuse, R26, R76 ;  /* 0x0000001a322d7223 */ /* 0x042fe2000000004c */
[C---:B------:R-:W-:Y:S01]  /*0d10*/  FFMA R67, R50.reuse, R14, R67 ;  /* 0x0000000e32437223 */ /* 0x040fe20000000043 */
[C---:B------:R-:W-:Y:S01]  /*0d20*/  FFMA R72, R50.reuse, R18, R77 ;  /* 0x0000001232487223 */ /* 0x040fe2000000004d */
[C---:B------:R-:W-:Y:S01]  /*0d30*/  FFMA R74, R50.reuse, R22, R74 ;  /* 0x00000016324a7223 */ /* 0x040fe2000000004a */
[C---:B------:R-:W-:Y:S01]  /*0d40*/  FFMA R69, R50.reuse, R30, R69 ;  /* 0x0000001e32457223 */ /* 0x040fe20000000045 */
[C---:B------:R-:W-:Y:S01]  /*0d50*/  FFMA R76, R50.reuse, R34, R61 ;  /* 0x00000022324c7223 */ /* 0x040fe2000000003d */
[C---:B------:R-:W-:Y:S01]  /*0d60*/  FFMA R53, R50.reuse, R38, R53 ;  /* 0x0000002632357223 */ /* 0x040fe20000000035 */
[----:B------:R-:W-:Y:S01]  /*0d70*/  FFMA R60, R50, R42, R60 ;  /* 0x0000002a323c7223 */ /* 0x000fe2000000003c */
[C---:B--2---:R-:W-:Y:S01]  /*0d80*/  FFMA R51, R56.reuse, R14, R54 ;  /* 0x0000000e38337223 */ /* 0x044fe20000000036 */
[C---:B------:R-:W-:Y:S01]  /*0d90*/  FFMA R64, R56.reuse, R18, R64 ;  /* 0x0000001238407223 */ /* 0x040fe20000000040 */
[C---:B------:R-:W-:Y:S01]  /*0da0*/  FFMA R16, R56.reuse, R22, R16 ;  /* 0x0000001638107223 */ /* 0x040fe20000000010 */
[C---:B------:R-:W-:Y:S01]  /*0db0*/  FFMA R50, R56.reuse, R26, R75 ;  /* 0x0000001a38327223 */ /* 0x040fe2000000004b */
[C---:B------:R-:W-:Y:S01]  /*0dc0*/  FFMA R71, R56.reuse, R30, R71 ;  /* 0x0000001e38477223 */ /* 0x040fe20000000047 */
[C---:B------:R-:W-:Y:S01]  /*0dd0*/  FFMA R63, R56.reuse, R34, R63 ;  /* 0x00000022383f7223 */ /* 0x040fe2000000003f */
[C---:B------:R-:W-:Y:S01]  /*0de0*/  FFMA R54, R56.reuse, R38, R55 ;  /* 0x0000002638367223 */ /* 0x040fe20000000037 */
[----:B------:R-:W-:Y:S01]  /*0df0*/  FFMA R62, R56, R42, R62 ;  /* 0x0000002a383e7223 */ /* 0x000fe2000000003e */
[C---:B---3--:R-:W-:Y:S01]  /*0e00*/  FFMA R13, R12.reuse, R14, R13 ;  /* 0x0000000e0c0d7223 */ /* 0x048fe2000000000d */
[C---:B------:R-:W-:Y:S01]  /*0e10*/  FFMA R18, R12.reuse, R18, R17 ;  /* 0x000000120c127223 */ /* 0x040fe20000000011 */
[C---:B------:R-:W-:Y:S01]  /*0e20*/  FFMA R22, R12.reuse, R22, R21 ;  /* 0x000000160c167223 */ /* 0x040fe20000000015 */
[C---:B------:R-:W-:Y:S01]  /*0e30*/  FFMA R26, R12.reuse, R26, R25 ;  /* 0x0000001a0c1a7223 */ /* 0x040fe20000000019 */
[C---:B------:R-:W-:Y:S01]  /*0e40*/  FFMA R14, R12.reuse, R30, R29 ;  /* 0x0000001e0c0e7223 */ /* 0x040fe2000000001d */
[C---:B------:R-:W-:Y:S01]  /*0e50*/  FFMA R56, R12.reuse, R34, R33 ;  /* 0x000000220c387223 */ /* 0x040fe20000000021 */
[C---:B------:R-:W-:Y:S01]  /*0e60*/  FFMA R38, R12.reuse, R38, R37 ;  /* 0x000000260c267223 */ /* 0x040fe20000000025 */
[----:B------:R-:W-:Y:S01]  /*0e70*/  FFMA R12, R12, R42, R9 ;  /* 0x0000002a0c0c7223 */ /* 0x000fe20000000009 */
[C---:B----4-:R-:W-:Y:S01]  /*0e80*/  FFMA R75, R20.reuse, R15, R11 ;  /* 0x0000000f144b7223 */ /* 0x050fe2000000000b */
[C---:B------:R-:W-:Y:S01]  /*0e90*/  FFMA R29, R20.reuse, R23, R66 ;  /* 0x00000017141d7223 */ /* 0x040fe20000000042 */
[C---:B------:R-:W-:Y:S01]  /*0ea0*/  FFMA R73, R20.reuse, R27, R40 ;  /* 0x0000001b14497223 */ /* 0x040fe20000000028 */
[C---:B------:R-:W-:Y:S01]  /*0eb0*/  FFMA R49, R20.reuse, R43, R52 ;  /* 0x0000002b14317223 */ /* 0x040fe20000000034 */
[----:B------:R-:W-:Y:S01]  /*0ec0*/  FFMA R65, R20, R31, R36 ;  /* 0x0000001f14417223 */ /* 0x000fe20000000024 */
[C---:B-----5:R-:W-:Y:S01]  /*0ed0*/  FFMA R52, R24.reuse, R15, R67 ;  /* 0x0000000f18347223 */ /* 0x060fe20000000043 */
[C---:B------:R-:W-:Y:S01]  /*0ee0*/  FFMA R66, R24.reuse, R19, R72 ;  /* 0x0000001318427223 */ /* 0x040fe20000000048 */
[----:B------:R-:W-:Y:S01]  /*0ef0*/  FFMA R33, R24, R27, R45 ;  /* 0x0000001b18217223 */ /* 0x000fe2000000002d */
        /* <DEDUP_REMOVED lines=8> */
[C---:B------:R-:W-:Y:S01]  /*0f80*/  FFMA R37, R20.reuse, R19, R70 ;  /* 0x0000001314257223 */ /* 0x040fe20000000046 */
[C---:B------:R-:W-:Y:S01]  /*0f90*/  FFMA R57, R20.reuse, R35, R68 ;  /* 0x0000002314397223 */ /* 0x040fe20000000044 */
[----:B------:R-:W-:Y:S01]  /*0fa0*/  FFMA R41, R20, R39, R58 ;  /* 0x0000002714297223 */ /* 0x000fe2000000003a */
[C---:B------:R-:W-:Y:S01]  /*0fb0*/  FFMA R77, R24.reuse, R23, R74 ;  /* 0x00000017184d7223 */ /* 0x040fe2000000004a */
[C---:B------:R-:W-:Y:S01]  /*0fc0*/  FFMA R69, R24.reuse, R31, R69 ;  /* 0x0000001f18457223 */ /* 0x040fe20000000045 */
[C---:B------:R-:W-:Y:S01]  /*0fd0*/  FFMA R61, R24.reuse, R35, R76 ;  /* 0x00000023183d7223 */ /* 0x040fe2000000004c */
        /* <DEDUP_REMOVED lines=10> */
[----:B------:R-:W-:Y:S06]  /*1080*/  BRA.U UP0, `(.L_x_543) ;  /* 0xfffffff500907547 */ /* 0x000fec000b83ffff */
[----:B------:R-:W-:Y:S05]  /*1090*/  @P2 BRA `(.L_x_544) ;  /* 0xfffffff000dc2947 */ /* 0x000fea000383ffff */
[----:B------:R-:W0:Y:S01]  /*10a0*/  LDC.64 R4, c[0x0][0x398] ;  /* 0x0000e600ff047b82 */ /* 0x000e220000000a00 */
[----:B------:R-:W-:-:S04]  /*10b0*/  LEA R7, R8, R3, 0x5 ;  /* 0x0000000308077211 */ /* 0x000fc800078e28ff */
[----:B------:R-:W-:-:S05]  /*10c0*/  SHF.L.U32 R7, R7, 0x1, RZ ;  /* 0x0000000107077819 */ /* 0x000fca00000006ff */
[----:B0-----:R-:W-:Y:S02]  /*10d0*/  IMAD.WIDE.U32 R4, R7, 0x4, R4 ;  /* 0x0000000407047825 */ /* 0x001fe400078e0004 */
[----:B------:R-:W0:Y:S03]  /*10e0*/  LDC.64 R6, c[0x0][0x390] ;  /* 0x0000e400ff067b82 */ /* 0x000e260000000a00 */
[----:B------:R-:W2:Y:S04]  /*10f0*/  LDG.E.CONSTANT R15, desc[UR8][R4.64] ;  /* 0x00000008040f7981 */ /* 0x000ea8000c1e9900 */
[----:B------:R-:W3:Y:S04]  /*1100*/  LDG.E.CONSTANT R17, desc[UR8][R4.64+0x40] ;  /* 0x0000400804117981 */ /* 0x000ee8000c1e9900 */
[----:B------:R-:W4:Y:S04]  /*1110*/  LDG.E.CONSTANT R18, desc[UR8][R4.64+0x80] ;  /* 0x0000800804127981 */ /* 0x000f28000c1e9900 */
[----:B------:R-:W5:Y:S04]  /*1120*/  LDG.E.CONSTANT R14, desc[UR8][R4.64+0x4] ;  /* 0x00000408040e7981 */ /* 0x000f68000c1e9900 */
[----:B------:R-:W5:Y:S04]  /*1130*/  LDG.E.CONSTANT R13, desc[UR8][R4.64+0xc0] ;  /* 0x0000c008040d7981 */ /* 0x000f68000c1e9900 */
[----:B------:R-:W5:Y:S04]  /*1140*/  LDG.E.CONSTANT R12, desc[UR8][R4.64+0x44] ;  /* 0x00004408040c7981 */ /* 0x000f68000c1e9900 */
[----:B------:R-:W5:Y:S04]  /*1150*/  LDG.E.CONSTANT R2, desc[UR8][R4.64+0x84] ;  /* 0x0000840804027981 */ /* 0x000f68000c1e9900 */
[----:B------:R1:W5:Y:S01]  /*1160*/  LDG.E.CONSTANT R16, desc[UR8][R4.64+0xc4] ;  /* 0x0000c40804107981 */ /* 0x000362000c1e9900 */
[----:B------:R-:W-:-:S04]  /*1170*/  IMAD R3, R3, 0x1880, R0 ;  /* 0x0000188003037824 */ /* 0x000fc800078e0200 */
[----:B------:R-:W-:-:S05]  /*1180*/  IMAD R3, R8, 0x31000, R3 ;  /* 0x0003100008037824 */ /* 0x000fca00078e0203 */
[----:B------:R-:W-:-:S05]  /*1190*/  IADD3 R3, PT, PT, R10, R3, RZ ;  /* 0x000000030a037210 */ /* 0x000fca0007ffe0ff */
[----:B0-----:R-:W-:-:S04]  /*11a0*/  IMAD.WIDE.U32 R6, R3, 0x4, R6 ;  /* 0x0000000403067825 */ /* 0x001fc800078e0006 */
[----:B--2---:R-:W-:Y:S01]  /*11b0*/  FADD R40, R40, R15 ;  /* 0x0000000f28287221 */ /* 0x004fe20000000000 */
[----:B---3--:R-:W-:-:S04]  /*11c0*/  FADD R64, R64, R17 ;  /* 0x0000001140407221 */ /* 0x008fc80000000000 */
[----:B------:R-:W-:Y:S01]  /*11d0*/  FMNMX R3, RZ, R40, !PT ;  /* 0x00000028ff037209 */ /* 0x000fe20007800000 */
[----:B----4-:R-:W-:Y:S01]  /*11e0*/  FADD R30, R30, R18 ;  /* 0x000000121e1e7221 */ /* 0x010fe20000000000 */
[--C-:B------:R-:W-:Y:S01]  /*11f0*/  FADD R52, R52, R15.reuse ;  /* 0x0000000f34347221 */ /* 0x100fe20000000000 */
[--C-:B------:R-:W-:Y:S02]  /*1200*/  FADD R75, R75, R15.reuse ;  /* 0x0000000f4b4b7221 */ /* 0x100fe40000000000 */
[----:B------:R0:W-:Y:S01]  /*1210*/  STG.E desc[UR8][R6.64], R3 ;  /* 0x0000000306007986 */ /* 0x0001e2000c101908 */
[----:B------:R-:W-:Y:S01]  /*1220*/  FADD R15, R42, R15 ;  /* 0x0000000f2a0f7221 */ /* 0x000fe20000000000 */
[----:B-1----:R-:W-:Y:S01]  /*1230*/  FMNMX R5, RZ, R64, !PT ;  /* 0x00000040ff057209 */ /* 0x002fe20007800000 */
[--C-:B-----5:R-:W-:Y:S01]  /*1240*/  FADD R71, R71, R14.reuse ;  /* 0x0000000e47477221 */ /* 0x120fe20000000000 */
[--C-:B------:R-:W-:Y:S01]  /*1250*/  FADD R69, R69, R14.reuse ;  /* 0x0000000e45457221 */ /* 0x100fe20000000000 */
[--C-:B------:R-:W-:Y:S01]  /*1260*/  FADD R65, R65, R14.reuse ;  /* 0x0000000e41417221 */ /* 0x100fe20000000000 */
[----:B------:R-:W-:Y:S01]  /*1270*/  FADD R66, R66, R17 ;  /* 0x0000001142427221 */ /* 0x000fe20000000000 */
[----:B------:R-:W-:Y:S01]  /*1280*/  FADD R34, R34, R13 ;  /* 0x0000000d22227221 */ /* 0x000fe20000000000 */
[----:B------:R-:W-:Y:S01]  /*1290*/  FADD R14, R67, R14 ;  /* 0x0000000e430e7221 */ /* 0x000fe20000000000 */
[----:B0-----:R-:W-:Y:S01]  /*12a0*/  FMNMX R3, RZ, R30, !PT ;  /* 0x0000001eff037209 */ /* 0x001fe20007800000 */
[----:B------:R0:W-:Y:S01]  /*12b0*/  STG.E desc[UR8][R6.64+0x31000], R5 ;  /* 0x0310000506007986 */ /* 0x0001e2000c101908 */
[----:B------:R-:W-:Y:S01]  /*12c0*/  FMNMX R21, RZ, R15, !PT ;  /* 0x0000000fff157209 */ /* 0x000fe20007800000 */
[----:B------:R-:W-:Y:S01]  /*12d0*/  FADD R37, R37, R17 ;  /* 0x0000001125257221 */ /* 0x000fe20000000000 */
[----:B------:R-:W-:Y:S01]  /*12e0*/  FMNMX R15, RZ, R66, !PT ;  /* 0x00000042ff0f7209 */ /* 0x000fe20007800000 */
[----:B------:R1:W-:Y:S01]  /*12f0*/  STG.E desc[UR8][R6.64+0x62000], R3 ;  /* 0x0620000306007986 */ /* 0x0003e2000c101908 */
[--C-:B------:R-:W-:Y:S01]  /*1300*/  FADD R77, R77, R18.reuse ;  /* 0x000000124d4d7221 */ /* 0x100fe20000000000 */
[----:B------:R-:W-:Y:S01]  /*1310*/  FADD R29, R29, R18 ;  /* 0x000000121d1d7221 */ /* 0x000fe20000000000 */
[--C-:B------:R-:W-:Y:S01]  /*1320*/  FADD R33, R33, R13.reuse ;  /* 0x0000000d21217221 */ /* 0x100fe20000000000 */
[----:B------:R-:W-:Y:S01]  /*1330*/  FADD R73, R73, R13 ;  /* 0x0000000d49497221 */ /* 0x000fe20000000000 */
[--C-:B------:R-:W-:Y:S01]  /*1340*/  FADD R63, R63, R12.reuse ;  /* 0x0000000c3f3f7221 */ /* 0x100fe20000000000 */
[--C-:B------:R-:W-:Y:S01]  /*1350*/  FADD R61, R61, R12.reuse ;  /* 0x0000000c3d3d7221 */ /* 0x100fe20000000000 */
[----:B------:R-:W-:Y:S01]  /*1360*/  FADD R57, R57, R12 ;  /* 0x0000000c39397221 */ /* 0x000fe20000000000 */
[----:B0-----:R-:W-:Y:S01]  /*1370*/  FMNMX R5, RZ, R34, !PT ;  /* 0x00000022ff057209 */ /* 0x001fe20007800000 */
[--C-:B------:R-:W-:Y:S01]  /*1380*/  FADD R55, R55, R2.reuse ;  /* 0x0000000237377221 */ /* 0x100fe20000000000 */
[--C-:B------:R-:W-:Y:S01]  /*1390*/  FADD R53, R53, R2.reuse ;  /* 0x0000000235357221 */ /* 0x100fe20000000000 */
[----:B------:R-:W-:Y:S01]  /*13a0*/  FADD R41, R41, R2 ;  /* 0x0000000229297221 */ /* 0x000fe20000000000 */
[----:B-1----:R-:W-:Y:S01]  /*13b0*/  FMNMX R3, RZ, R14, !PT ;  /* 0x0000000eff037209 */ /* 0x002fe20007800000 */
[----:B------:R-:W-:Y:S01]  /*13c0*/  FADD R17, R72, R17 ;  /* 0x0000001148117221 */ /* 0x000fe20000000000 */
[----:B------:R-:W-:Y:S01]  /*13d0*/  FADD R18, R28, R18 ;  /* 0x000000121c127221 */ /* 0x000fe20000000000 */
[----:B------:R-:W-:Y:S01]  /*13e0*/  FADD R13, R36, R13 ;  /* 0x0000000d240d7221 */ /* 0x000fe20000000000 */
[----:B------:R-:W-:Y:S01]  /*13f0*/  FADD R12, R59, R12 ;  /* 0x0000000c3b0c7221 */ /* 0x000fe20000000000 */
[----:B------:R-:W-:Y:S01]  /*1400*/  FADD R2, R51, R2 ;  /* 0x0000000233027221 */ /* 0x000fe20000000000 */
[--C-:B------:R-:W-:Y:S01]  /*1410*/  FADD R11, R11, R16.reuse ;  /* 0x000000100b0b7221 */ /* 0x100fe20000000000 */
[--C-:B------:R-:W-:Y:S01]  /*1420*/  FADD R45, R45, R16.reuse ;  /* 0x000000102d2d7221 */ /* 0x100fe20000000000 */
[--C-:B------:R-:W-:Y:S01]  /*1430*/  FADD R49, R49, R16.reuse ;  /* 0x0000001031317221 */ /* 0x100fe20000000000 */
[----:B------:R-:W-:Y:S01]  /*1440*/  FADD R9, R9, R16 ;  /* 0x0000001009097221 */ /* 0x000fe20000000000 */
[----:B------:R0:W-:Y:S01]  /*1450*/  STG.E desc[UR8][R6.64+0x310e0], R15 ;  /* 0x0310e00f06007986 */ /* 0x0001e2000c101908 */
[----:B------:R-:W-:-:S02]  /*1460*/  FMNMX R19, RZ, R52, !PT ;  /* 0x00000034ff137209 */ /* 0x000fc40007800000 */
[----:B------:R-:W-:Y:S01]  /*1470*/  FMNMX R75, RZ, R75, !PT ;  /* 0x0000004bff4b7209 */ /* 0x000fe20007800000 */
[----:B------:R1:W-:Y:S01]  /*1480*/  STG.E desc[UR8][R6.64+0x93000], R5 ;  /* 0x0930000506007986 */ /* 0x0003e2000c101908 */
[----:B------:R-:W-:Y:S02]  /*1490*/  FMNMX R37, RZ, R37, !PT ;  /* 0x00000025ff257209 */ /* 0x000fe40007800000 */
[----:B------:R-:W-:Y:S01]  /*14a0*/  FMNMX R17, RZ, R17, !PT ;  /* 0x00000011ff117209 */ /* 0x000fe20007800000 */
[----:B------:R2:W-:Y:S01]  /*14b0*/  STG.E desc[UR8][R6.64+0x3250], R3 ;  /* 0x0032500306007986 */ /* 0x0005e2000c101908 */
[----:B------:R-:W-:Y:S02]  /*14c0*/  FMNMX R77, RZ, R77, !PT ;  /* 0x0000004dff4d7209 */ /* 0x000fe40007800000 */
[----:B------:R-:W-:Y:S02]  /*14d0*/  FMNMX R29, RZ, R29, !PT ;  /* 0x0000001dff1d7209 */ /* 0x000fe40007800000 */
[----:B0-----:R-:W-:-:S02]  /*14e0*/  FMNMX R15, RZ, R18, !PT ;  /* 0x00000012ff0f7209 */ /* 0x001fc40007800000 */
[----:B------:R-:W-:Y:S02]  /*14f0*/  FMNMX R33, RZ, R33, !PT ;  /* 0x00000021ff217209 */ /* 0x000fe40007800000 */
[----:B------:R-:W-:Y:S02]  /*1500*/  FMNMX R73, RZ, R73, !PT ;  /* 0x00000049ff497209 */ /* 0x000fe40007800000 */
[----:B------:R-:W-:Y:S02]  /*1510*/  FMNMX R13, RZ, R13, !PT ;  /* 0x0000000dff0d7209 */ /* 0x000fe40007800000 */
[----:B------:R-:W-:Y:S02]  /*1520*/  FMNMX R71, RZ, R71, !PT ;  /* 0x00000047ff477209 */ /* 0x000fe40007800000 */
[----:B------:R-:W-:Y:S02]  /*1530*/  FMNMX R69, RZ, R69, !PT ;  /* 0x00000045ff457209 */ /* 0x000fe40007800000 */
[----:B------:R-:W-:-:S02]  /*1540*/  FMNMX R65, RZ, R65, !PT ;  /* 0x00000041ff417209 */ /* 0x000fc40007800000 */
[----:B------:R-:W-:Y:S02]  /*1550*/  FMNMX R63, RZ, R63, !PT ;  /* 0x0000003fff3f7209 */ /* 0x000fe40007800000 */
[----:B------:R-:W-:Y:S02]  /*1560*/  FMNMX R61, RZ, R61, !PT ;  /* 0x0000003dff3d7209 */ /* 0x000fe40007800000 */
[----:B------:R-:W-:Y:S02]  /*1570*/  FMNMX R57, RZ, R57, !PT ;  /* 0x00000039ff397209 */ /* 0x000fe40007800000 */
[----:B-1----:R-:W-:Y:S02]  /*1580*/  FMNMX R5, RZ, R12, !PT ;  /* 0x0000000cff057209 */ /* 0x002fe40007800000 */
[----:B------:R-:W-:Y:S02]  /*1590*/  FMNMX R55, RZ, R55, !PT ;  /* 0x00000037ff377209 */ /* 0x000fe40007800000 */
[----:B------:R-:W-:-:S02]  /*15a0*/  FMNMX R53, RZ, R53, !PT ;  /* 0x00000035ff357209 */ /* 0x000fc40007800000 */
[----:B------:R-:W-:Y:S02]  /*15b0*/  FMNMX R41, RZ, R41, !PT ;  /* 0x00000029ff297209 */ /* 0x000fe40007800000 */
[----:B--2---:R-:W-:Y:S02]  /*15c0*/  FMNMX R3, RZ, R2, !PT ;  /* 0x00000002ff037209 */ /* 0x004fe40007800000 */
[----:B------:R-:W-:Y:S02]  /*15d0*/  FMNMX R11, RZ, R11, !PT ;  /* 0x0000000bff0b7209 */ /* 0x000fe40007800000 */
[----:B------:R-:W-:Y:S02]  /*15e0*/  FMNMX R45, RZ, R45, !PT ;  /* 0x0000002dff2d7209 */ /* 0x000fe40007800000 */
[----:B------:R-:W-:Y:S02]  /*15f0*/  FMNMX R49, RZ, R49, !PT ;  /* 0x00000031ff317209 */ /* 0x000fe40007800000 */
[----:B------:R-:W-:Y:S01]  /*1600*/  FMNMX R9, RZ, R9, !PT ;  /* 0x00000009ff097209 */ /* 0x000fe20007800000 */
[----:B------:R-:W-:Y:S04]  /*1610*/  STG.E desc[UR8][R6.64+0xe0], R19 ;  /* 0x0000e01306007986 */ /* 0x000fe8000c101908 */
        /* <DEDUP_REMOVED lines=26> */
.L_x_545:
        /* <DEDUP_REMOVED lines=12> */
.L_x_611:


//--------------------- .text.fused_nn_conv2d_add_nn_relu_6_kernel0 --------------------------
	.section	.text.fused_nn_conv2d_add_nn_relu_6_kernel0,"ax",@progbits
	.align	128
        .global         fused_nn_conv2d_add_nn_relu_6_kernel0
        .type           fused_nn_conv2d_add_nn_relu_6_kernel0,@function
        .size           fused_nn_conv2d_add_nn_relu_6_kernel0,(.L_x_612 - fused_nn_conv2d_add_nn_relu_6_kernel0)
        .other          fused_nn_conv2d_add_nn_relu_6_kernel0,@"STO_CUDA_ENTRY STV_DEFAULT"
fused_nn_conv2d_add_nn_relu_6_kernel0:
.text.fused_nn_conv2d_add_nn_relu_6_kernel0:
[----:B------:R-:W-:Y:S01]  /*0000*/  LDC R1, c[0x0][0x37c] ;  /* 0x0000df00ff017b82 */ /* 0x000fe20000000800 */
[----:B------:R-:W0:Y:S07]  /*0010*/  S2R R12, SR_TID.X ;  /* 0x00000000000c7919 */ /* 0x000e2e0000002100 */
[----:B------:R-:W1:Y:S01]  /*0020*/  S2UR UR6, SR_CgaCtaId ;  /* 0x00000000000679c3 */ /* 0x000e620000008800 */
[----:B------:R-:W-:Y:S01]  /*0030*/  UMOV UR4, 0x400 ;  /* 0x0000040000047882 */ /* 0x000fe20000000000 */
[----:B------:R-:W-:Y:S01]  /*0040*/  CS2R R16, SRZ ;  /* 0x0000000000107805 */ /* 0x000fe2000001ff00 */
[----:B------:R-:W2:Y:S01]  /*0050*/  S2R R31, SR_TID.Y ;  /* 0x00000000001f7919 */ /* 0x000ea20000002200 */
[----:B------:R-:W-:Y:S01]  /*0060*/  UIADD3 UR5, UPT, UPT, UR4, 0xc40, URZ ;  /* 0x00000c4004057890 */ /* 0x000fe2000fffe0ff */
[----:B------:R-:W-:Y:S01]  /*0070*/  MOV R22, RZ ;  /* 0x000000ff00167202 */ /* 0x000fe20000000f00 */
[----:B------:R-:W3:Y:S01]  /*0080*/  LDCU.64 UR8, c[0x0][0x358] ;  /* 0x00006b00ff0877ac */ /* 0x000ee20008000a00 */
[----:B------:R-:W4:Y:S01]  /*0090*/  S2R R29, SR_TID.Z ;  /* 0x00000000001d7919 */ /* 0x000f220000002300 */
[----:B------:R-:W4:Y:S01]  /*00a0*/  S2R R2, SR_CTAID.Z ;  /* 0x0000000000027919 */ /* 0x000f220000002700 */
[----:B------:R-:W5:Y:S01]  /*00b0*/  S2R R28, SR_CTAID.Y ;  /* 0x00000000001c7919 */ /* 0x000f620000002600 */
[----:B-1----:R-:W-:-:S02]  /*00c0*/  ULEA UR5, UR6, UR5, 0x18 ;  /* 0x0000000506057291 */ /* 0x002fc4000f8ec0ff */
[----:B------:R-:W-:Y:S01]  /*00d0*/  ULEA UR4, UR6, UR4, 0x18 ;  /* 0x0000000406047291 */ /* 0x000fe2000f8ec0ff */
[----:B0-----:R-:W-:-:S04]  /*00e0*/  SHF.L.U32 R30, R12, 0x1, RZ ;  /* 0x000000010c1e7819 */ /* 0x001fc800000006ff */
[----:B------:R-:W-:-:S05]  /*00f0*/  LOP3.LUT R0, R30, 0xffff, RZ, 0xc0, !PT ;  /* 0x0000ffff1e007812 */ /* 0x000fca00078ec0ff */
[----:B------:R-:W-:Y:S01]  /*0100*/  IMAD R10, R0, 0x124a, RZ ;  /* 0x0000124a000a7824 */ /* 0x000fe200078e02ff */
[----:B------:R-:W-:-:S04]  /*0110*/  IADD3 R0, PT, PT, R30, 0x1, RZ ;  /* 0x000000011e007810 */ /* 0x000fc80007ffe0ff */
[----:B------:R-:W-:Y:S02]  /*0120*/  LOP3.LUT R0, R0, 0xffff, RZ, 0xc0, !PT ;  /* 0x0000ffff00007812 */ /* 0x000fe400078ec0ff */
[----:B------:R-:W-:-:S03]  /*0130*/  SHF.R.U32.HI R10, RZ, 0x10, R10 ;  /* 0x00000010ff0a7819 */ /* 0x000fc6000001160a */
[----:B------:R-:W-:Y:S01]  /*0140*/  IMAD R8, R0, 0x124a, RZ ;  /* 0x0000124a00087824 */ /* 0x000fe200078e02ff */
[----:B--2---:R-:W-:Y:S02]  /*0150*/  LEA R5, R31, R10, 0x1 ;  /* 0x0000000a1f057211 */ /* 0x004fe400078e08ff */
[----:B------:R-:W-:Y:S02]  /*0160*/  PRMT R10, R10, 0x9910, RZ ;  /* 0x000099100a0a7816 */ /* 0x000fe400000000ff */
[----:B------:R-:W-:Y:S02]  /*0170*/  SHF.R.U32.HI R8, RZ, 0x10, R8 ;  /* 0x00000010ff087819 */ /* 0x000fe40000011608 */
[----:B------:R-:W-:-:S03]  /*0180*/  LOP3.LUT R0, R5, 0xffff, RZ, 0xc0, !PT ;  /* 0x0000ffff05007812 */ /* 0x000fc600078ec0ff */
[C---:B------:R-:W-:Y:S02]  /*0190*/  IMAD R4, R31.reuse, 0x2, R8 ;  /* 0x000000021f047824 */ /* 0x040fe400078e0208 */
[----:B------:R-:W-:Y:S02]  /*01a0*/  IMAD R6, R0, 0x2493, RZ ;  /* 0x0000249300067824 */ /* 0x000fe400078e02ff */
[----:B------:R-:W-:Y:S01]  /*01b0*/  IMAD R0, R31, 0x5, R12 ;  /* 0x000000051f007824 */ /* 0x000fe200078e020c */
[----:B------:R-:W-:Y:S02]  /*01c0*/  LOP3.LUT R3, R4, 0xffff, RZ, 0xc0, !PT ;  /* 0x0000ffff04037812 */ /* 0x000fe400078ec0ff */
[----:B------:R-:W-:Y:S02]  /*01d0*/  SHF.R.U32.HI R6, RZ, 0x10, R6 ;  /* 0x00000010ff067819 */ /* 0x000fe40000011606 */
[----:B------:R-:W-:Y:S01]  /*01e0*/  ISETP.GT.U32.AND P0, PT, R0, 0x1f, PT ;  /* 0x0000001f0000780c */ /* 0x000fe20003f04070 */
[----:B------:R-:W-:Y:S01]  /*01f0*/  IMAD R9, R3, 0x2493, RZ ;  /* 0x0000249303097824 */ /* 0x000fe200078e02ff */
[----:B------:R-:W-:-:S02]  /*0200*/  PRMT R7, R6, 0x9910, RZ ;  /* 0x0000991006077816 */ /* 0x000fc400000000ff */
[----:B------:R-:W-:Y:S02]  /*0210*/  SHF.L.U32 R3, R0, 0x5, RZ ;  /* 0x0000000500037819 */ /* 0x000fe400000006ff */
[----:B------:R-:W-:Y:S01]  /*0220*/  SHF.R.U32.HI R9, RZ, 0x10, R9 ;  /* 0x00000010ff097819 */ /* 0x000fe20000011609 */
[----:B------:R-:W-:Y:S01]  /*0230*/  IMAD R7, R7, 0x7, RZ ;  /* 0x0000000707077824 */ /* 0x000fe200078e02ff */
[----:B------:R-:W-:Y:S02]  /*0240*/  ISETP.GT.U32.OR P1, PT, R12, 0x4, P0 ;  /* 0x000000040c00780c */ /* 0x000fe40000724470 */
[----:B------:R-:W-:Y:S02]  /*0250*/  PRMT R13, R9, 0x9910, RZ ;  /* 0x00009910090d7816 */ /* 0x000fe400000000ff */
[----:B----4-:R-:W-:Y:S02]  /*0260*/  LEA R12, R2, R29, 0x2 ;  /* 0x0000001d020c7211 */ /* 0x010fe400078e10ff */
[----:B------:R-:W-:-:S02]  /*0270*/  LOP3.LUT R3, R3, 0x300, RZ, 0xc0, !PT ;  /* 0x0000030003037812 */ /* 0x000fc400078ec0ff */
[----:B------:R-:W-:Y:S01]  /*0280*/  IADD3 R11, PT, PT, RZ, -R7, RZ ;  /* 0x80000007ff0b7210 */ /* 0x000fe20007ffe0ff */
[----:B------:R-:W-:Y:S01]  /*0290*/  IMAD.MOV.U32 R7, RZ, RZ, R10 ;  /* 0x000000ffff077224 */ /* 0x000fe200078e000a */
[----:B------:R-:W-:Y:S02]  /*02a0*/  MOV R10, R13 ;  /* 0x0000000d000a7202 */ /* 0x000fe40000000f00 */
[----:B------:R-:W-:Y:S02]  /*02b0*/  LEA R3, R12, R3, 0xa ;  /* 0x000000030c037211 */ /* 0x000fe400078e50ff */
[----:B------:R-:W-:Y:S01]  /*02c0*/  PRMT R12, R11, 0x7710, RZ ;  /* 0x000077100b0c7816 */ /* 0x000fe200000000ff */
[----:B------:R-:W-:Y:S01]  /*02d0*/  IMAD R10, R10, 0x7, RZ ;  /* 0x000000070a0a7824 */ /* 0x000fe200078e02ff */
[----:B------:R-:W-:Y:S01]  /*02e0*/  PRMT R11, R8, 0x9910, RZ ;  /* 0x00009910080b7816 */ /* 0x000fe200000000ff */
[----:B------:R-:W-:Y:S01]  /*02f0*/  IMAD R8, R7, 0xe, RZ ;  /* 0x0000000e07087824 */ /* 0x000fe200078e02ff */
[----:B------:R-:W-:Y:S01]  /*0300*/  IADD3 R7, PT, PT, R5, R12, RZ ;  /* 0x0000000c05077210 */ /* 0x000fe20007ffe0ff */
[----:B------:R-:W-:Y:S01]  /*0310*/  IMAD R5, R29, 0x188, RZ ;  /* 0x000001881d057824 */ /* 0x000fe200078e02ff */
[----:B------:R-:W-:Y:S01]  /*0320*/  IADD3 R10, PT, PT, RZ, -R10, RZ ;  /* 0x8000000aff0a7210 */ /* 0x000fe20007ffe0ff */
[----:B------:R-:W-:Y:S01]  /*0330*/  IMAD.MOV.U32 R12, RZ, RZ, R11 ;  /* 0x000000ffff0c7224 */ /* 0x000fe200078e000b */
[----:B------:R-:W-:Y:S01]  /*0340*/  IADD3 R8, PT, PT, RZ, -R8, RZ ;  /* 0x80000008ff087210 */ /* 0x000fe20007ffe0ff */
[--C-:B------:R-:W-:Y:S01]  /*0350*/  IMAD R11, R6, 0xc4, R5.reuse ;  /* 0x000000c4060b7824 */ /* 0x100fe200078e0205 */
[----:B------:R-:W-:Y:S01]  /*0360*/  PRMT R6, R7, 0x9910, RZ ;  /* 0x0000991007067816 */ /* 0x000fe200000000ff */
[----:B------:R-:W-:Y:S01]  /*0370*/  IMAD R9, R9, 0xc4, R5 ;  /* 0x000000c409097824 */ /* 0x000fe200078e0205 */
[----:B------:R-:W-:Y:S01]  /*0380*/  PRMT R7, R8, 0x7710, RZ ;  /* 0x0000771008077816 */ /* 0x000fe200000000ff */
[----:B------:R-:W-:Y:S01]  /*0390*/  IMAD R8, R12, 0xe, RZ ;  /* 0x0000000e0c087824 */ /* 0x000fe200078e02ff */
[----:B------:R-:W-:Y:S01]  /*03a0*/  PRMT R5, R10, 0x7710, RZ ;  /* 0x000077100a057816 */ /* 0x000fe200000000ff */
[----:B------:R-:W-:Y:S01]  /*03b0*/  IMAD R6, R6, 0xe, RZ ;  /* 0x0000000e06067824 */ /* 0x000fe200078e02ff */
[----:B------:R-:W-:Y:S01]  /*03c0*/  LEA R32, R29, R0, 0x5 ;  /* 0x000000001d207211 */ /* 0x000fe200078e28ff */
[----:B------:R-:W-:Y:S01]  /*03d0*/  IMAD.IADD R7, R30, 0x1, R7 ;  /* 0x000000011e077824 */ /* 0x000fe200078e0207 */
[----:B------:R-:W-:Y:S01]  /*03e0*/  IADD3 R10, PT, PT, R4, R5, RZ ;  /* 0x00000005040a7210 */ /* 0x000fe20007ffe0ff */
[----:B-----5:R-:W-:Y:S01]  /*03f0*/  IMAD R12, R28, 0x62, R11 ;  /* 0x000000621c0c7824 */ /* 0x020fe200078e020b */
[----:B------:R-:W0:Y:S01]  /*0400*/  LDC.64 R4, c[0x0][0x380] ;  /* 0x0000e000ff047b82 */ /* 0x000e220000000a00 */
[----:B------:R-:W-:-:S02]  /*0410*/  IADD3 R13, PT, PT, RZ, -R8, RZ ;  /* 0x80000008ff0d7210 */ /* 0x000fc40007ffe0ff */
[----:B------:R-:W-:Y:S02]  /*0420*/  LOP3.LUT R8, R7, 0xffff, RZ, 0xc0, !PT ;  /* 0x0000ffff07087812 */ /* 0x000fe400078ec0ff */
[----:B------:R-:W-:Y:S02]  /*0430*/  LOP3.LUT R11, R6, 0xffff, RZ, 0xc0, !PT ;  /* 0x0000ffff060b7812 */ /* 0x000fe400078ec0ff */
[----:B------:R-:W-:Y:S01]  /*0440*/  PRMT R10, R10, 0x9910, RZ ;  /* 0x000099100a0a7816 */ /* 0x000fe200000000ff */
[----:B------:R-:W1:Y:S01]  /*0450*/  LDC.64 R6, c[0x0][0x388] ;  /* 0x0000e200ff067b82 */ /* 0x000e620000000a00 */
[----:B------:R-:W-:Y:S02]  /*0460*/  PRMT R13, R13, 0x7710, RZ ;  /* 0x000077100d0d7816 */ /* 0x000fe400000000ff */
[----:B------:R-:W-:Y:S01]  /*0470*/  IADD3 R11, PT, PT, R8, R12, R11 ;  /* 0x0000000c080b7210 */ /* 0x000fe20007ffe00b */
[----:B------:R-:W-:Y:S01]  /*0480*/  IMAD R10, R10, 0xe, RZ ;  /* 0x0000000e0a0a7824 */ /* 0x000fe200078e02ff */
[----:B------:R-:W-:Y:S01]  /*0490*/  IADD3 R14, PT, PT, R30, R13, RZ ;  /* 0x0000000d1e0e7210 */ /* 0x000fe20007ffe0ff */
[----:B------:R-:W-:Y:S01]  /*04a0*/  IMAD R8, R29, 0xc4, RZ ;  /* 0x000000c41d087824 */ /* 0x000fe200078e02ff */
[----:B------:R-:W-:Y:S01]  /*04b0*/  ISETP.GT.U32.AND P0, PT, R32, 0x7f, PT ;  /* 0x0000007f2000780c */ /* 0x000fe20003f04070 */
[----:B------:R-:W-:Y:S01]  /*04c0*/  IMAD R12, R28, 0x62, R9 ;  /* 0x000000621c0c7824 */ /* 0x000fe200078e0209 */
[----:B------:R-:W-:Y:S01]  /*04d0*/  LOP3.LUT R14, R14, 0xffff, RZ, 0xc0, !PT ;  /* 0x0000ffff0e0e7812 */ /* 0x000fe200078ec0ff */
[C---:B------:R-:W-:Y:S01]  /*04e0*/  IMAD R13, R31.reuse, 0x1c, R8 ;  /* 0x0000001c1f0d7824 */ /* 0x040fe200078e0208 */
[----:B------:R-:W-:Y:S01]  /*04f0*/  LOP3.LUT R9, R10, 0xffff, RZ, 0xc0, !PT ;  /* 0x0000ffff0a097812 */ /* 0x000fe200078ec0ff */
[--C-:B------:R-:W-:Y:S01]  /*0500*/  IMAD R31, R31, 0x9, R0.reuse ;  /* 0x000000091f1f7824 */ /* 0x100fe200078e0200 */
[----:B------:R-:W-:-:S02]  /*0510*/  SHF.R.U32.HI R8, RZ, 0x3, R0 ;  /* 0x00000003ff087819 */ /* 0x000fc40000011600 */
[----:B------:R-:W-:Y:S01]  /*0520*/  LOP3.LUT R10, R0, 0x7, RZ, 0xc0, !PT ;  /* 0x00000007000a7812 */ /* 0x000fe200078ec0ff */
[----:B0-----:R-:W-:Y:S01]  /*0530*/  IMAD.WIDE.U32 R26, R11, 0x4, R4 ;  /* 0x000000040b1a7825 */ /* 0x001fe200078e0004 */
[----:B------:R-:W-:-:S03]  /*0540*/  IADD3 R9, PT, PT, R14, R12, R9 ;  /* 0x0000000c0e097210 */ /* 0x000fc60007ffe009 */
[----:B------:R-:W-:Y:S01]  /*0550*/  HFMA2 R14, -RZ, RZ, 0, 0 ;  /* 0x00000000ff0e7431 */ /* 0x000fe200000001ff */
[----:B------:R-:W-:Y:S01]  /*0560*/  IADD3 R3, PT, PT, R10, R3, RZ ;  /* 0x000000030a037210 */ /* 0x000fe20007ffe0ff */
[----:B------:R-:W-:Y:S01]  /*0570*/  IMAD R0, R29, 0x4, R8 ;  /* 0x000000041d007824 */ /* 0x000fe200078e0208 */
[----:B------:R-:W-:Y:S01]  /*0580*/  IADD3 R30, PT, PT, R30, R13, RZ ;  /* 0x0000000d1e1e7210 */ /* 0x000fe20007ffe0ff */
[----:B------:R-:W-:Y:S01]  /*0590*/  IMAD.WIDE.U32 R8, R9, 0x4, R4 ;  /* 0x0000000409087825 */ /* 0x000fe200078e0004 */
[----:B------:R-:W-:Y:S02]  /*05a0*/  LEA R32, R32, UR5, 0x2 ;  /* 0x0000000520207c11 */ /* 0x000fe4000f8e10ff */
[----:B------:R-:W-:Y:S01]  /*05b0*/  ISETP.GT.U32.OR P0, PT, R0, 0xf, P0 ;  /* 0x0000000f0000780c */ /* 0x000fe20000704470 */
[----:B-1----:R-:W-:Y:S01]  /*05c0*/  IMAD.WIDE.U32 R6, R3, 0x4, R6 ;  /* 0x0000000403067825 */ /* 0x002fe200078e0006 */
[----:B------:R-:W-:Y:S02]  /*05d0*/  IADD3 R24, P2, PT, R8, 0x4, RZ ;  /* 0x0000000408187810 */ /* 0x000fe40007f5e0ff */
[----:B------:R-:W-:Y:S01]  /*05e0*/  PLOP3.LUT P0, PT, P0, P1, PT, 0xf8, 0x8f ;  /* 0x00000000008f781c */ /* 0x000fe20000703f70 */
[----:B------:R-:W-:Y:S01]  /*05f0*/  IMAD.MOV.U32 R3, RZ, RZ, R7 ;  /* 0x000000ffff037224 */ /* 0x000fe200078e0007 */
[----:B------:R-:W-:-:S02]  /*0600*/  IADD3.X R25, PT, PT, RZ, R9, RZ, P2, !PT ;  /* 0x00000009ff197210 */ /* 0x000fc400017fe4ff */
[----:B------:R-:W-:Y:S02]  /*0610*/  MOV R0, R6 ;  /* 0x0000000600007202 */ /* 0x000fe40000000f00 */
[----:B------:R-:W-:Y:S02]  /*0620*/  LEA R29, R29, UR5, 0x5 ;  /* 0x000000051d1d7c11 */ /* 0x000fe4000f8e28ff */
[----:B------:R-:W-:Y:S02]  /*0630*/  LEA R31, R31, UR4, 0x2 ;  /* 0x000000041f1f7c11 */ /* 0x000fe4000f8e10ff */
[----:B------:R-:W-:Y:S01]  /*0640*/  LEA R30, R30, UR4, 0x2 ;  /* 0x000000041e1e7c11 */ /* 0x000fe2000f8e10ff */
[----:B---3--:R-:W-:-:S06]  /*0650*/  UMOV UR4, URZ ;  /* 0x000000ff00047c82 */ /* 0x008fcc0008000000 */
.L_x_546:
        /* <DEDUP_REMOVED lines=10> */
[----:B------:R-:W0:Y:S04]  /*0700*/  LDS.128 R4, [R29] ;  /* 0x000000001d047984 */ /* 0x000e280000000c00 */
[----:B------:R-:W1:Y:S04]  /*0710*/  LDS.128 R8, [R29+0x80] ;  /* 0x000080001d087984 */ /* 0x000e680000000c00 */
[----:B------:R-:W2:Y:S04]  /*0720*/  LDS R20, [R31+0x188] ;  /* 0x000188001f147984 */ /* 0x000ea80000000800 */
[----:B------:R-:W-:Y:S01]  /*0730*/  LDS R23, [R31+0x310] ;  /* 0x000310001f177984 */ /* 0x000fe20000000800 */
[----:B0-----:R-:W-:-:S03]  /*0740*/  FFMA R33, R21, R4, R14 ;  /* 0x0000000415217223 */ /* 0x001fc6000000000e */
[----:B------:R-:W0:Y:S01]  /*0750*/  LDS.128 R12, [R29+0x100] ;  /* 0x000100001d0c7984 */ /* 0x000e220000000c00 */
[C---:B-1----:R-:W-:Y:S01]  /*0760*/  FFMA R4, R21.reuse, R8, R17 ;  /* 0x0000000815047223 */ /* 0x042fe20000000011 */
[C---:B--2---:R-:W-:Y:S01]  /*0770*/  FFMA R8, R20.reuse, R5, R33 ;  /* 0x0000000514087223 */ /* 0x044fe20000000021 */
[----:B0-----:R-:W-:Y:S02]  /*0780*/  FFMA R5, R21, R12, R16 ;  /* 0x0000000c15057223 */ /* 0x001fe40000000010 */
[----:B------:R-:W0:Y:S02]  /*0790*/  LDS.128 R16, [R29+0x180] ;  /* 0x000180001d107984 */ /* 0x000e240000000c00 */
[C---:B------:R-:W-:Y:S01]  /*07a0*/  FFMA R5, R20.reuse, R13, R5 ;  /* 0x0000000d14057223 */ /* 0x040fe20000000005 */
[----:B------:R-:W-:-:S03]  /*07b0*/  FFMA R4, R20, R9, R4 ;  /* 0x0000000914047223 */ /* 0x000fc60000000004 */
[C---:B------:R-:W-:Y:S02]  /*07c0*/  FFMA R14, R23.reuse, R14, R5 ;  /* 0x0000000e170e7223 */ /* 0x040fe40000000005 */
[----:B------:R-:W1:Y:S01]  /*07d0*/  LDS R5, [R31+0x498] ;  /* 0x000498001f057984 */ /* 0x000e620000000800 */
[C---:B------:R-:W-:Y:S01]  /*07e0*/  FFMA R6, R23.reuse, R6, R8 ;  /* 0x0000000617067223 */ /* 0x040fe20000000008 */
[----:B------:R-:W-:Y:S01]  /*07f0*/  FFMA R10, R23, R10, R4 ;  /* 0x0000000a170a7223 */ /* 0x000fe20000000004 */
[----:B0-----:R-:W-:-:S04]  /*0800*/  FFMA R21, R21, R16, R22 ;  /* 0x0000001015157223 */ /* 0x001fc80000000016 */
[----:B------:R-:W-:Y:S02]  /*0810*/  FFMA R20, R20, R17, R21 ;  /* 0x0000001114147223 */ /* 0x000fe40000000015 */
[----:B------:R-:W-:Y:S02]  /*0820*/  LDS R17, [R31+0x620] ;  /* 0x000620001f117984 */ /* 0x000fe40000000800 */
[----:B------:R-:W-:Y:S02]  /*0830*/  FFMA R16, R23, R18, R20 ;  /* 0x0000001217107223 */ /* 0x000fe40000000014 */
[----:B------:R-:W0:Y:S01]  /*0840*/  LDS.128 R20, [R29+0x10] ;  /* 0x000010001d147984 */ /* 0x000e220000000c00 */
[----:B-1----:R-:W-:-:S03]  /*0850*/  FFMA R6, R5, R7, R6 ;  /* 0x0000000705067223 */ /* 0x002fc60000000006 */
[----:B------:R-:W1:Y:S01]  /*0860*/  LDS R18, [R31+0x7a8] ;  /* 0x0007a8001f127984 */ /* 0x000e620000000800 */
[C---:B------:R-:W-:Y:S01]  /*0870*/  FFMA R10, R5.reuse, R11, R10 ;  /* 0x0000000b050a7223 */ /* 0x040fe2000000000a */
[C---:B------:R-:W-:Y:S01]  /*0880*/  FFMA R14, R5.reuse, R15, R14 ;  /* 0x0000000f050e7223 */ /* 0x040fe2000000000e */
[----:B------:R-:W-:Y:S02]  /*0890*/  FFMA R16, R5, R19, R16 ;  /* 0x0000001305107223 */ /* 0x000fe40000000010 */
[----:B------:R-:W2:Y:S01]  /*08a0*/  LDS R19, [R31+0x930] ;  /* 0x000930001f137984 */ /* 0x000ea20000000800 */
[----:B0-----:R-:W-:-:S03]  /*08b0*/  FFMA R9, R17, R20, R6 ;  /* 0x0000001411097223 */ /* 0x001fc60000000006 */
[----:B------:R-:W0:Y:S01]  /*08c0*/  LDS.128 R4, [R29+0x90] ;  /* 0x000090001d047984 */ /* 0x000e220000000c00 */
[----:B-1----:R-:W-:-:S04]  /*08d0*/  FFMA R8, R18, R21, R9 ;  /* 0x0000001512087223 */ /* 0x002fc80000000009 */
[----:B--2---:R-:W-:Y:S01]  /*08e0*/  FFMA R22, R19, R22, R8 ;  /* 0x0000001613167223 */ /* 0x004fe20000000008 */
[C---:B0-----:R-:W-:Y:S02]  /*08f0*/  FFMA R4, R17.reuse, R4, R10 ;  /* 0x0000000411047223 */ /* 0x041fe4000000000a */
[----:B------:R-:W0:Y:S02]  /*0900*/  LDS.128 R8, [R29+0x110] ;  /* 0x000110001d087984 */ /* 0x000e240000000c00 */
[----:B------:R-:W-:Y:S02]  /*0910*/  FFMA R4, R18, R5, R4 ;  /* 0x0000000512047223 */ /* 0x000fe40000000004 */
[----:B------:R-:W-:Y:S01]  /*0920*/  LDS R5, [R31+0xab8] ;  /* 0x000ab8001f057984 */ /* 0x000fe20000000800 */
[----:B0-----:R-:W-:-:S03]  /*0930*/  FFMA R8, R17, R8, R14 ;  /* 0x0000000811087223 */ /* 0x001fc6000000000e */
[----:B------:R-:W0:Y:S01]  /*0940*/  LDS.128 R12, [R29+0x190] ;  /* 0x000190001d0c7984 */ /* 0x000e220000000c00 */
[----:B------:R-:W-:Y:S01]  /*0950*/  UIADD3 UR4, UPT, UPT, UR4, 0x1, URZ ;  /* 0x0000000104047890 */ /* 0x000fe2000fffe0ff */
[----:B------:R-:W-:-:S03]  /*0960*/  FFMA R9, R18, R9, R8 ;  /* 0x0000000912097223 */ /* 0x000fc60000000008 */
[----:B------:R-:W-:Y:S01]  /*0970*/  UISETP.NE.AND UP0, UPT, UR4, 0x20, UPT ;  /* 0x000000200400788c */ /* 0x000fe2000bf05270 */
[----:B------:R-:W-:Y:S01]  /*0980*/  IADD3 R24, P2, PT, R24, 0x1880, RZ ;  /* 0x0000188018187810 */ /* 0x000fe20007f5e0ff */
[C---:B------:R-:W-:Y:S01]  /*0990*/  FFMA R6, R19.reuse, R6, R4 ;  /* 0x0000000613067223 */ /* 0x040fe20000000004 */
[----:B------:R-:W-:Y:S01]  /*09a0*/  FFMA R10, R19, R10, R9 ;  /* 0x0000000a130a7223 */ /* 0x000fe20000000009 */
[----:B------:R-:W-:Y:S02]  /*09b0*/  IADD3 R26, P3, PT, R26, 0x1880, RZ ;  /* 0x000018801a1a7810 */ /* 0x000fe40007f7e0ff */
[----:B------:R-:W-:Y:S01]  /*09c0*/  IADD3 R0, P1, PT, R0, 0x20, RZ ;  /* 0x0000002000007810 */ /* 0x000fe20007f3e0ff */
[----:B------:R-:W-:Y:S01]  /*09d0*/  IMAD.X R25, RZ, RZ, R25, P2 ;  /* 0x000000ffff197224 */ /* 0x000fe200010e0619 */
[----:B------:R-:W-:Y:S02]  /*09e0*/  IADD3.X R27, PT, PT, RZ, R27, RZ, P3, !PT ;  /* 0x0000001bff1b7210 */ /* 0x000fe40001ffe4ff */
[----:B------:R-:W-:Y:S01]  /*09f0*/  IADD3.X R3, PT, PT, RZ, R3, RZ, P1, !PT ;  /* 0x00000003ff037210 */ /* 0x000fe20000ffe4ff */
[----:B0-----:R-:W-:-:S04]  /*0a00*/  FFMA R17, R17, R12, R16 ;  /* 0x0000000c11117223 */ /* 0x001fc80000000010 */
[----:B------:R-:W-:-:S04]  /*0a10*/  FFMA R18, R18, R13, R17 ;  /* 0x0000000d12127223 */ /* 0x000fc80000000011 */
[----:B------:R-:W-:Y:S01]  /*0a20*/  FFMA R18, R19, R14, R18 ;  /* 0x0000000e13127223 */ /* 0x000fe20000000012 */
[C---:B------:R-:W-:Y:S01]  /*0a30*/  FFMA R14, R5.reuse, R23, R22 ;  /* 0x00000017050e7223 */ /* 0x040fe20000000016 */
[C---:B------:R-:W-:Y:S01]  /*0a40*/  FFMA R17, R5.reuse, R7, R6 ;  /* 0x0000000705117223 */ /* 0x040fe20000000006 */
[C---:B------:R-:W-:Y:S01]  /*0a50*/  FFMA R16, R5.reuse, R11, R10 ;  /* 0x0000000b05107223 */ /* 0x040fe2000000000a */
[----:B------:R-:W-:Y:S01]  /*0a60*/  FFMA R22, R5, R15, R18 ;  /* 0x0000000f05167223 */ /* 0x000fe20000000012 */
[----:B------:R-:W-:Y:S06]  /*0a70*/  BRA.U UP0, `(.L_x_546) ;  /* 0xfffffff900f87547 */ /* 0x000fec000b83ffff */
[----:B------:R-:W0:Y:S01]  /*0a80*/  S2R R9, SR_TID.Z ;  /* 0x0000000000097919 */ /* 0x000e220000002300 */
[----:B------:R-:W1:Y:S01]  /*0a90*/  LDC.64 R6, c[0x0][0x398] ;  /* 0x0000e600ff067b82 */ /* 0x000e620000000a00 */
[----:B------:R-:W2:Y:S01]  /*0aa0*/  S2R R10, SR_TID.X ;  /* 0x00000000000a7919 */ /* 0x000ea20000002100 */
[----:B------:R-:W3:Y:S06]  /*0ab0*/  S2R R8, SR_TID.Y ;  /* 0x0000000000087919 */ /* 0x000eec0000002200 */
[----:B------:R-:W4:Y:S01]  /*0ac0*/  LDC.64 R4, c[0x0][0x390] ;  /* 0x0000e400ff047b82 */ /* 0x000f220000000a00 */
[----:B0-----:R-:W-:-:S05]  /*0ad0*/  LEA R3, R2, R9, 0x4 ;  /* 0x0000000902037211 */ /* 0x001fca00078e20ff */
[----:B-1----:R-:W-:-:S05]  /*0ae0*/  IMAD.WIDE.U32 R6, R3, 0x4, R6 ;  /* 0x0000000403067825 */ /* 0x002fca00078e0006 */
[----:B------:R-:W5:Y:S04]  /*0af0*/  LDG.E.CONSTANT R3, desc[UR8][R6.64] ;  /* 0x0000000806037981 */ /* 0x000f68000c1e9900 */
[----:B------:R-:W5:Y:S04]  /*0b00*/  LDG.E.CONSTANT R0, desc[UR8][R6.64+0x10] ;  /* 0x0000100806007981 */ /* 0x000f68000c1e9900 */
[----:B------:R-:W5:Y:S04]  /*0b10*/  LDG.E.CONSTANT R11, desc[UR8][R6.64+0x20] ;  /* 0x00002008060b7981 */ /* 0x000f68000c1e9900 */
[----:B------:R0:W5:Y:S01]  /*0b20*/  LDG.E.CONSTANT R13, desc[UR8][R6.64+0x30] ;  /* 0x00003008060d7981 */ /* 0x000162000c1e9900 */
[----:B------:R-:W-:-:S05]  /*0b30*/  IMAD R9, R9, 0xc4, RZ ;  /* 0x000000c409097824 */ /* 0x000fca00078e02ff */
[----:B--2---:R-:W-:-:S05]  /*0b40*/  IADD3 R9, PT, PT, R9, R10, RZ ;  /* 0x0000000a09097210 */ /* 0x004fca0007ffe0ff */
[----:B------:R-:W-:-:S04]  /*0b50*/  IMAD R9, R2, 0xc40, R9 ;  /* 0x00000c4002097824 */ /* 0x000fc800078e0209 */
[----:B------:R-:W-:-:S04]  /*0b60*/  IMAD R9, R28, 0x62, R9 ;  /* 0x000000621c097824 */ /* 0x000fc800078e0209 */
[----:B---3--:R-:W-:-:S04]  /*0b70*/  IMAD R9, R8, 0xe, R9 ;  /* 0x0000000e08097824 */ /* 0x008fc800078e0209 */
[----:B----4-:R-:W-:-:S04]  /*0b80*/  IMAD.WIDE.U32 R4, R9, 0x4, R4 ;  /* 0x0000000409047825 */ /* 0x010fc800078e0004 */
[----:B-----5:R-:W-:Y:S01]  /*0b90*/  FADD R3, R14, R3 ;  /* 0x000000030e037221 */ /* 0x020fe20000000000 */
[----:B------:R-:W-:-:S04]  /*0ba0*/  FADD R0, R17, R0 ;  /* 0x0000000011007221 */ /* 0x000fc80000000000 */
[----:B------:R-:W-:Y:S01]  /*0bb0*/  FMNMX R3, RZ, R3, !PT ;  /* 0x00000003ff037209 */ /* 0x000fe20007800000 */
[----:B------:R-:W-:Y:S01]  /*0bc0*/  FADD R11, R16, R11 ;  /* 0x0000000b100b7221 */ /* 0x000fe20000000000 */
[----:B0-----:R-:W-:-:S03]  /*0bd0*/  FMNMX R7, RZ, R0, !PT ;  /* 0x00000000ff077209 */ /* 0x001fc60007800000 */
[----:B------:R-:W-:Y:S01]  /*0be0*/  STG.E desc[UR8][R4.64], R3 ;  /* 0x0000000304007986 */ /* 0x000fe2000c101908 */
[----:B------:R-:W-:Y:S01]  /*0bf0*/  FADD R13, R22, R13 ;  /* 0x0000000d160d7221 */ /* 0x000fe20000000000 */
[----:B------:R-:W-:Y:S02]  /*0c00*/  FMNMX R11, RZ, R11, !PT ;  /* 0x0000000bff0b7209 */ /* 0x000fe40007800000 */
[----:B------:R-:W-:Y:S02]  /*0c10*/  STG.E desc[UR8][R4.64+0xc40], R7 ;  /* 0x000c400704007986 */ /* 0x000fe4000c101908 */
[----:B------:R-:W-:Y:S02]  /*0c20*/  FMNMX R13, RZ, R13, !PT ;  /* 0x0000000dff0d7209 */ /* 0x000fe40007800000 */
[----:B------:R-:W-:Y:S04]  /*0c30*/  STG.E desc[UR8][R4.64+0x1880], R11 ;  /* 0x0018800b04007986 */ /* 0x000fe8000c101908 */
[----:B------:R-:W-:Y:S01]  /*0c40*/  STG.E desc[UR8][R4.64+0x24c0], R13 ;  /* 0x0024c00d04007986 */ /* 0x000fe2000c101908 */
[----:B------:R-:W-:Y:S05]  /*0c50*/  EXIT ;  /* 0x000000000000794d */ /* 0x000fea0003800000 */
.L_x_547:
        /* <DEDUP_REMOVED lines=10> */
.L_x_612:


//--------------------- .text.fused_nn_conv2d_add_nn_relu_7_kernel0 --------------------------
	.section	.text.fused_nn_conv2d_add_nn_relu_7_kernel0,"ax",@progbits
	.align	128
        .global         fused_nn_conv2d_add_nn_relu_7_kernel0
        .type           fused_nn_conv2d_add_nn_relu_7_kernel0,@function
        .size           fused_nn_conv2d_add_nn_relu_7_kernel0,(.L_x_613 - fused_nn_conv2d_add_nn_relu_7_kernel0)
        .other          fused_nn_conv2d_add_nn_relu_7_kernel0,@"STO_CUDA_ENTRY STV_DEFAULT"
fused_nn_conv2d_add_nn_relu_7_kernel0:
.text.fused_nn_conv2d_add_nn_relu_7_kernel0:
[----:B------:R-:W-:Y:S01]  /*0000*/  LDC R1, c[0x0][0x37c] ;  /* 0x0000df00ff017b82 */ /* 0x000fe20000000800 */
[----:B------:R-:W0:Y:S01]  /*0010*/  S2R R2, SR_TID.Y ;  /* 0x0000000000027919 */ /* 0x000e220000002200 */
[----:B------:R-:W1:Y:S01]  /*0020*/  LDCU.64 UR4, c[0x0][0x358] ;  /* 0x00006b00ff0477ac */ /* 0x000e620008000a00 */
[----:B------:R-:W0:Y:S02]  /*0030*/  S2R R3, SR_TID.X ;  /* 0x0000000000037919 */ /* 0x000e240000002100 */
[----:B0-----:R-:W-:-:S04]  /*0040*/  IMAD R0, R2, 0xe, R3 ;  /* 0x0000000e02007824 */ /* 0x001fc800078e0203 */
[C---:B------:R-:W-:Y:S02]  /*0050*/  VIADD R4, R0.reuse, 0x16 ;  /* 0x0000001600047836 */ /* 0x040fe40000000000 */
[C---:B------:R-:W-:Y:S02]  /*0060*/  VIADD R14, R0.reuse, 0xf ;  /* 0x0000000f000e7836 */ /* 0x040fe40000000000 */
[----:B------:R-:W-:Y:S01]  /*0070*/  VIADD R12, R0, 0x8 ;  /* 0x00000008000c7836 */ /* 0x000fe20000000000 */
        /* <DEDUP_REMOVED lines=9> */
[----:B------:R-:W-:-:S03]  /*0110*/  PRMT R6, R6, 0x9910, RZ ;  /* 0x0000991006067816 */ /* 0x000fc600000000ff */
[----:B------:R-:W-:-:S05]  /*0120*/  IMAD R5, R5, 0x1d, RZ ;  /* 0x0000001d05057824 */ /* 0x000fca00078e02ff */
[----:B------:R-:W-:Y:S02]  /*0130*/  IADD3 R8, PT, PT, RZ, -R5, RZ ;  /* 0x80000005ff087210 */ /* 0x000fe40007ffe0ff */
[----:B------:R-:W-:Y:S02]  /*0140*/  SHF.R.U32.HI R5, RZ, 0x13, R7 ;  /* 0x00000013ff057819 */ /* 0x000fe40000011607 */
[----:B------:R-:W-:Y:S02]  /*0150*/  PRMT R7, R8, 0x7710, RZ ;  /* 0x0000771008077816 */ /* 0x000fe400000000ff */
[----:B------:R-:W-:Y:S01]  /*0160*/  PRMT R8, R5, 0x9910, RZ ;  /* 0x0000991005087816 */ /* 0x000fe200000000ff */
[----:B------:R-:W-:Y:S02]  /*0170*/  IMAD.MOV.U32 R5, RZ, RZ, R6 ;  /* 0x000000ffff057224 */ /* 0x000fe400078e0006 */
[----:B------:R-:W-:Y:S02]  /*0180*/  IMAD.IADD R4, R4, 0x1, R7 ;  /* 0x0000000104047824 */ /* 0x000fe400078e0207 */
[----:B------:R-:W-:-:S02]  /*0190*/  IMAD.MOV.U32 R6, RZ, RZ, R8 ;  /* 0x000000ffff067224 */ /* 0x000fc400078e0008 */
[----:B------:R-:W-:Y:S01]  /*01a0*/  IMAD R5, R5, 0x1d, RZ ;  /* 0x0000001d05057824 */ /* 0x000fe200078e02ff */
[----:B------:R-:W-:Y:S01]  /*01b0*/  PRMT R7, R4, 0x9910, RZ ;  /* 0x0000991004077816 */ /* 0x000fe200000000ff */
[----:B------:R-:W-:-:S03]  /*01c0*/  IMAD R6, R6, 0x1d, RZ ;  /* 0x0000001d06067824 */ /* 0x000fc600078e02ff */
[----:B------:R-:W-:Y:S01]  /*01d0*/  IADD3 R5, PT, PT, RZ, -R5, RZ ;  /* 0x80000005ff057210 */ /* 0x000fe20007ffe0ff */
[----:B------:R-:W-:Y:S01]  /*01e0*/  IMAD.MOV R6, RZ, RZ, -R6 ;  /* 0x000000ffff067224 */ /* 0x000fe200078e0a06 */
[----:B------:R-:W-:Y:S02]  /*01f0*/  ISETP.NE.AND P0, PT, R7, RZ, PT ;  /* 0x000000ff0700720c */ /* 0x000fe40003f05270 */
[----:B------:R-:W-:Y:S02]  /*0200*/  PRMT R5, R5, 0x7710, RZ ;  /* 0x0000771005057816 */ /* 0x000fe400000000ff */
[----:B------:R-:W-:-:S03]  /*0210*/  PRMT R7, R6, 0x7710, RZ ;  /* 0x0000771006077816 */ /* 0x000fc600000000ff */
[----:B------:R-:W-:Y:S02]  /*0220*/  IMAD.IADD R14, R14, 0x1, R5 ;  /* 0x000000010e0e7824 */ /* 0x000fe400078e0205 */
[----:B------:R-:W-:-:S03]  /*0230*/  IMAD.IADD R12, R12, 0x1, R7 ;  /* 0x000000010c0c7824 */ /* 0x000fc600078e0207 */
[----:B------:R-:W-:Y:S01]  /*0240*/  PRMT R5, R14, 0x9910, RZ ;  /* 0x000099100e057816 */ /* 0x000fe200000000ff */
[----:B------:R-:W0:Y:S01]  /*0250*/  @P0 S2R R8, SR_CTAID.Z ;  /* 0x0000000000080919 */ /* 0x000e220000002700 */
[----:B------:R-:W-:Y:S02]  /*0260*/  PRMT R6, R12, 0x9910, RZ ;  /* 0x000099100c067816 */ /* 0x000fe400000000ff */
[----:B------:R-:W-:Y:S02]  /*0270*/  ISETP.NE.AND P1, PT, R5, RZ, PT ;  /* 0x000000ff0500720c */ /* 0x000fe40003f25270 */
[----:B------:R-:W-:Y:S02]  /*0280*/  ISETP.NE.AND P2, PT, R6, RZ, PT ;  /* 0x000000ff0600720c */ /* 0x000fe40003f45270 */
[----:B------:R-:W-:Y:S02]  /*0290*/  @P0 IADD3 R5, PT, PT, R0, 0xc4, RZ ;  /* 0x000000c400050810 */ /* 0x000fe40007ffe0ff */
[----:B------:R-:W-:-:S02]  /*02a0*/  @P0 LOP3.LUT R11, R4, 0xffff, RZ, 0xc0, !PT ;  /* 0x0000ffff040b0812 */ /* 0x000fc400078ec0ff */
[----:B------:R-:W-:-:S05]  /*02b0*/  @P0 LOP3.LUT R5, R5, 0xffff, RZ, 0xc0, !PT ;  /* 0x0000ffff05050812 */ /* 0x000fca00078ec0ff */
[----:B------:R-:W2:Y:S01]  /*02c0*/  @P1 S2R R13, SR_CTAID.Z ;  /* 0x00000000000d1919 */ /* 0x000ea20000002700 */
[----:B------:R-:W-:Y:S01]  /*02d0*/  @P1 VIADD R6, R0, 0x188 ;  /* 0x0000018800061836 */ /* 0x000fe20000000000 */
[----:B------:R-:W-:Y:S01]  /*02e0*/  @P1 LOP3.LUT R14, R14, 0xffff, RZ, 0xc0, !PT ;  /* 0x0000ffff0e0e1812 */ /* 0x000fe200078ec0ff */
[----:B------:R-:W-:Y:S01]  /*02f0*/  @P2 VIADD R7, R0, 0x24c ;  /* 0x0000024c00072836 */ /* 0x000fe20000000000 */
[----:B------:R-:W3:Y:S01]  /*0300*/  @P2 S2R R10, SR_CTAID.Z ;  /* 0x00000000000a2919 */ /* 0x000ee20000002700 */
[----:B------:R-:W-:Y:S01]  /*0310*/  @P0 IMAD R5, R5, 0x469f, RZ ;  /* 0x0000469f05050824 */ /* 0x000fe200078e02ff */
[----:B------:R-:W-:Y:S02]  /*0320*/  @P1 LOP3.LUT R6, R6, 0xffff, RZ, 0xc0, !PT ;  /* 0x0000ffff06061812 */ /* 0x000fe400078ec0ff */
[----:B------:R-:W-:Y:S02]  /*0330*/  @P2 LOP3.LUT R7, R7, 0xffff, RZ, 0xc0, !PT ;  /* 0x0000ffff07072812 */ /* 0x000fe400078ec0ff */
[----:B------:R-:W-:Y:S01]  /*0340*/  @P0 SHF.R.U32.HI R15, RZ, 0x13, R5 ;  /* 0x00000013ff0f0819 */ /* 0x000fe20000011605 */
[----:B------:R-:W-:Y:S01]  /*0350*/  @P1 IMAD R16, R6, 0x469f, RZ ;  /* 0x0000469f06101824 */ /* 0x000fe200078e02ff */
[----:B------:R-:W4:Y:S01]  /*0360*/  @P2 LDC.64 R4, c[0x0][0x380] ;  /* 0x0000e000ff042b82 */ /* 0x000f220000000a00 */
[----:B------:R-:W-:Y:S01]  /*0370*/  @P2 IMAD R17, R7, 0x469f, RZ ;  /* 0x0000469f07112824 */ /* 0x000fe200078e02ff */
[----:B------:R-:W-:Y:S01]  /*0380*/  @P0 PRMT R15, R15, 0x9910, RZ ;  /* 0x000099100f0f0816 */ /* 0x000fe200000000ff */
[----:B0-----:R-:W-:Y:S01]  /*0390*/  @P0 IMAD R11, R8, 0x310, R11 ;  /* 0x00000310080b0824 */ /* 0x001fe200078e020b */
[----:B------:R-:W-:-:S02]  /*03a0*/  @P1 SHF.R.U32.HI R16, RZ, 0x13, R16 ;  /* 0x00000013ff101819 */ /* 0x000fc40000011610 */
[----:B------:R-:W-:Y:S02]  /*03b0*/  @P2 SHF.R.U32.HI R17, RZ, 0x13, R17 ;  /* 0x00000013ff112819 */ /* 0x000fe40000011611 */
[----:B------:R-:W0:Y:S01]  /*03c0*/  @P0 LDC.64 R8, c[0x0][0x380] ;  /* 0x0000e000ff080b82 */ /* 0x000e220000000a00 */
[----:B------:R-:W-:Y:S01]  /*03d0*/  @P1 PRMT R18, R16, 0x9910, RZ ;  /* 0x0000991010121816 */ /* 0x000fe200000000ff */
[----:B------:R-:W-:Y:S01]  /*03e0*/  @P0 IMAD.MOV.U32 R16, RZ, RZ, R15 ;  /* 0x000000ffff100224 */ /* 0x000fe200078e000f */
[----:B------:R-:W-:Y:S02]  /*03f0*/  @P2 PRMT R19, R17, 0x9910, RZ ;  /* 0x0000991011132816 */ /* 0x000fe400000000ff */
[----:B------:R-:W-:Y:S02]  /*0400*/  @P1 MOV R17, R18 ;  /* 0x0000001200111202 */ /* 0x000fe40000000f00 */
[----:B------:R-:W-:Y:S01]  /*0410*/  @P2 LOP3.LUT R15, R12, 0xffff, RZ, 0xc0, !PT ;  /* 0x0000ffff0c0f2812 */ /* 0x000fe200078ec0ff */
[----:B------:R-:W1:Y:S01]  /*0420*/  @P1 LDC.64 R6, c[0x0][0x380] ;  /* 0x0000e000ff061b82 */ /* 0x000e620000000a00 */
[----:B------:R-:W-:-:S02]  /*0430*/  @P2 IMAD.MOV.U32 R18, RZ, RZ, R19 ;  /* 0x000000ffff122224 */ /* 0x000fc400078e0013 */
[----:B------:R-:W-:Y:S02]  /*0440*/  @P0 IMAD R12, R16, 0x1c, RZ ;  /* 0x0000001c100c0824 */ /* 0x000fe400078e02ff */
[----:B------:R-:W-:Y:S02]  /*0450*/  @P2 IMAD R16, R18, 0x1c, RZ ;  /* 0x0000001c12102824 */ /* 0x000fe400078e02ff */
[----:B--2---:R-:W-:Y:S01]  /*0460*/  @P1 IMAD R14, R13, 0x310, R14 ;  /* 0x000003100d0e1824 */ /* 0x004fe200078e020e */
[----:B------:R-:W-:Y:S01]  /*0470*/  @P0 LOP3.LUT R12, R12, 0xffff, RZ, 0xc0, !PT ;  /* 0x0000ffff0c0c0812 */ /* 0x000fe200078ec0ff */
[----:B------:R-:W-:Y:S01]  /*0480*/  @P1 IMAD R13, R17, 0x1c, RZ ;  /* 0x0000001c110d1824 */ /* 0x000fe200078e02ff */
[----:B------:R-:W-:Y:S01]  /*0490*/  @P2 LOP3.LUT R16, R16, 0xffff, RZ, 0xc0, !PT ;  /* 0x0000ffff10102812 */ /* 0x000fe200078ec0ff */
[----:B---3--:R-:W-:Y:S01]  /*04a0*/  @P2 IMAD R15, R10, 0x310, R15 ;  /* 0x000003100a0f2824 */ /* 0x008fe200078e020f */
[----:B------:R-:W-:Y:S02]  /*04b0*/  @P0 IADD3 R11, PT, PT, R11, -0x1d, R12 ;  /* 0xffffffe30b0b0810 */ /* 0x000fe40007ffe00c */
[----:B------:R-:W-:-:S02]  /*04c0*/  @P1 LOP3.LUT R13, R13, 0xffff, RZ, 0xc0, !PT ;  /* 0x0000ffff0d0d1812 */ /* 0x000fc400078ec0ff */
[----:B------:R-:W-:Y:S01]  /*04d0*/  @P2 IADD3 R15, PT, PT, R15, -0x1d, R16 ;  /* 0xffffffe30f0f2810 */ /* 0x000fe20007ffe010 */
[----:B0-----:R-:W-:Y:S01]  /*04e0*/  @P0 IMAD.WIDE.U32 R16, R11, 0x4, R8 ;  /* 0x000000040b100825 */ /* 0x001fe200078e0008 */
[----:B------:R-:W-:-:S03]  /*04f0*/  @P1 IADD3 R13, PT, PT, R14, -0x1d, R13 ;  /* 0xffffffe30e0d1810 */ /* 0x000fc60007ffe00d */
[----:B------:R-:W-:Y:S02]  /*0500*/  HFMA2 R11, -RZ, RZ, 0, 0 ;  /* 0x00000000ff0b7431 */ /* 0x000fe400000001ff */
[----:B----4-:R-:W-:-:S04]  /*0510*/  @P2 IMAD.WIDE.U32 R18, R15, 0x4, R4 ;  /* 0x000000040f122825 */ /* 0x010fc800078e0004 */
[----:B------:R-:W-:Y:S02]  /*0520*/  IMAD.MOV.U32 R15, RZ, RZ, RZ ;  /* 0x000000ffff0f7224 */ /* 0x000fe400078e00ff */
[----:B-1----:R-:W-:-:S04]  /*0530*/  @P1 IMAD.WIDE.U32 R6, R13, 0x4, R6 ;  /* 0x000000040d061825 */ /* 0x002fc800078e0006 */
[----:B------:R0:W5:Y:S01]  /*0540*/  @P2 LDG.E.CONSTANT R15, desc[UR4][R18.64] ;  /* 0x00000004120f2981 */ /* 0x000162000c1e9900 */
[----:B------:R-:W-:-:S03]  /*0550*/  IMAD.MOV.U32 R9, RZ, RZ, RZ ;  /* 0x000000ffff097224 */ /* 0x000fc600078e00ff */
[----:B------:R0:W5:Y:S01]  /*0560*/  @P1 LDG.E.CONSTANT R11, desc[UR4][R6.64] ;  /* 0x00000004060b1981 */ /* 0x000162000c1e9900 */
[----:B------:R-:W1:Y:S03]  /*0570*/  S2R R4, SR_CgaCtaId ;  /* 0x0000000000047919 */ /* 0x000e660000008800 */
[----:B------:R0:W5:Y:S01]  /*0580*/  @P0 LDG.E.CONSTANT R9, desc[UR4][R16.64] ;  /* 0x0000000410090981 */ /* 0x000162000c1e9900 */
[----:B------:R-:W-:Y:S02]  /*0590*/  ISETP.GE.U32.AND P0, PT, R0, 0x1d, PT ;  /* 0x0000001d0000780c */ /* 0x000fe40003f06070 */
[----:B------:R-:W-:Y:S01]  /*05a0*/  MOV R5, 0x400 ;  /* 0x0000040000057802 */ /* 0x000fe20000000f00 */
[----:B------:R-:W-:Y:S01]  /*05b0*/  BSSY.RECONVERGENT B0, `(.L_x_548) ;  /* 0x0000019000007945 */ /* 0x000fe20003800200 */
[----:B------:R-:W-:Y:S02]  /*05c0*/  MOV R21, RZ ;  /* 0x000000ff00157202 */ /* 0x000fe40000000f00 */
[----:B-1----:R-:W-:-:S05]  /*05d0*/  LEA R13, R4, R5, 0x18 ;  /* 0x00000005040d7211 */ /* 0x002fca00078ec0ff */
[----:B------:R-:W-:Y:S02]  /*05e0*/  IMAD R8, R0, 0x4, R13 ;  /* 0x0000000400087824 */ /* 0x000fe400078e020d */
[----:B0-----:R-:W-:Y:S05]  /*05f0*/  @!P0 BRA `(.L_x_549) ;  /* 0x0000000000508947 */ /* 0x001fea0003800000 */
[----:B------:R-:W-:-:S05]  /*0600*/  LOP3.LUT R6, R0, 0xffff, RZ, 0xc0, !PT ;  /* 0x0000ffff00067812 */ /* 0x000fca00078ec0ff */
[----:B------:R-:W-:-:S05]  /*0610*/  IMAD R6, R6, 0x469f, RZ ;  /* 0x0000469f06067824 */ /* 0x000fca00078e02ff */
[----:B------:R-:W-:-:S04]  /*0620*/  SHF.R.U32.HI R6, RZ, 0x13, R6 ;  /* 0x00000013ff067819 */ /* 0x000fc80000011606 */
[----:B------:R-:W-:-:S05]  /*0630*/  PRMT R12, R6, 0x9910, RZ ;  /* 0x00009910060c7816 */ /* 0x000fca00000000ff */
[----:B------:R-:W-:-:S04]  /*0640*/  IMAD R6, R12, 0x1d, RZ ;  /* 0x0000001d0c067824 */ /* 0x000fc800078e02ff */
[----:B------:R-:W-:-:S05]  /*0650*/  IMAD.MOV R6, RZ, RZ, -R6 ;  /* 0x000000ffff067224 */ /* 0x000fca00078e0a06 */
[----:B------:R-:W-:-:S05]  /*0660*/  PRMT R7, R6, 0x7710, RZ ;  /* 0x0000771006077816 */ /* 0x000fca00000000ff */
[----:B------:R-:W-:-:S05]  /*0670*/  IMAD.IADD R10, R0, 0x1, R7 ;  /* 0x00000001000a7824 */ /* 0x000fca00078e0207 */
[----:B------:R-:W-:-:S04]  /*0680*/  PRMT R6, R10, 0x9910, RZ ;  /* 0x000099100a067816 */ /* 0x000fc800000000ff */
[----:B------:R-:W-:-:S13]  /*0690*/  ISETP.NE.AND P0, PT, R6, RZ, PT ;  /* 0x000000ff0600720c */ /* 0x000fda0003f05270 */
[----:B------:R-:W-:Y:S05]  /*06a0*/  @!P0 BRA `(.L_x_549) ;  /* 0x0000000000248947 */ /* 0x000fea0003800000 */
[----:B------:R-:W0:Y:S01]  /*06b0*/  S2R R17, SR_CTAID.Z ;  /* 0x0000000000117919 */ /* 0x000e220000002700 */
[----:B------:R-:W1:Y:S01]  /*06c0*/  LDC.64 R6, c[0x0][0x380] ;  /* 0x0000e000ff067b82 */ /* 0x000e620000000a00 */
[----:B------:R-:W-:Y:S01]  /*06d0*/  LOP3.LUT R10, R10, 0xffff, RZ, 0xc0, !PT ;  /* 0x0000ffff0a0a7812 */ /* 0x000fe200078ec0ff */
[----:B------:R-:W-:-:S05]  /*06e0*/  IMAD R12, R12, 0x1c, RZ ;  /* 0x0000001c0c0c7824 */ /* 0x000fca00078e02ff */
[----:B------:R-:W-:Y:S01]  /*06f0*/  LOP3.LUT R12, R12, 0xffff, RZ, 0xc0, !PT ;  /* 0x0000ffff0c0c7812 */ /* 0x000fe200078ec0ff */
[----:B0-----:R-:W-:-:S05]  /*0700*/  IMAD R17, R17, 0x310, R10 ;  /* 0x0000031011117824 */ /* 0x001fca00078e020a */
[----:B------:R-:W-:-:S05]  /*0710*/  IADD3 R17, PT, PT, R17, -0x1d, R12 ;  /* 0xffffffe311117810 */ /* 0x000fca0007ffe00c */
[----:B-1----:R-:W-:-:S05]  /*0720*/  IMAD.WIDE.U32 R6, R17, 0x4, R6 ;  /* 0x0000000411067825 */ /* 0x002fca00078e0006 */
[----:B------:R0:W5:Y:S02]  /*0730*/  LDG.E.CONSTANT R21, desc[UR4][R6.64] ;  /* 0x0000000406157981 */ /* 0x000164000c1e9900 */
.L_x_549:
[----:B------:R-:W-:Y:S05]  /*0740*/  BSYNC.RECONVERGENT B0 ;  /* 0x0000000000007941 */ /* 0x000fea0003800200 */
.L_x_548:
[----:B-----5:R1:W-:Y:S01]  /*0750*/  STS [R8], R21 ;  /* 0x0000001508007388 */ /* 0x0203e20000000800 */
[----:B------:R-:W-:Y:S01]  /*0760*/  ISETP.GT.U32.AND P0, PT, R0, 0x38, PT ;  /* 0x000000380000780c */ /* 0x000fe20003f04070 */
[----:B------:R-:W-:Y:S02]  /*0770*/  BSSY.RECONVERGENT B0, `(.L_x_550) ;  /* 0x000001c000007945 */ /* 0x000fe40003800200 */
[----:B------:R1:W-:Y:S01]  /*0780*/  STS [R8+0x310], R9 ;  /* 0x0003100908007388 */ /* 0x0003e20000000800 */
[----:B------:R-:W-:-:S03]  /*0790*/  ISETP.GT.U32.OR P0, PT, R2, 0x4, P0 ;  /* 0x000000040200780c */ /* 0x000fc60000704470 */
[----:B------:R1:W-:Y:S04]  /*07a0*/  STS [R8+0x620], R11 ;  /* 0x0006200b08007388 */ /* 0x0003e80000000800 */
[----:B------:R1:W-:Y:S06]  /*07b0*/  STS [R8+0x930], R15 ;  /* 0x0009300f08007388 */ /* 0x0003ec0000000800 */
[----:B------:R-:W-:Y:S05]  /*07c0*/  @P0 BRA `(.L_x_551) ;  /* 0x0000000000580947 */ /* 0x000fea0003800000 */
[C---:B------:R-:W-:Y:S01]  /*07d0*/  ISETP.GE.U32.AND P0, PT, R0.reuse, 0x1c, PT ;  /* 0x0000001c0000780c */ /* 0x040fe20003f06070 */
[----:B------:R-:W-:Y:S01]  /*07e0*/  BSSY.RECONVERGENT B1, `(.L_x_552) ;  /* 0x0000013000017945 */ /* 0x000fe20003800200 */
[----:B-1----:R-:W-:Y:S01]  /*07f0*/  IADD3 R9, PT, PT, R0, 0x1, RZ ;  /* 0x0000000100097810 */ /* 0x002fe20007ffe0ff */
[----:B0-----:R-:W-:-:S10]  /*0800*/  IMAD.MOV.U32 R7, RZ, RZ, RZ ;  /* 0x000000ffff077224 */ /* 0x001fd400078e00ff */
[----:B------:R-:W-:-:S05]  /*0810*/  @P0 VIADD R9, R0, 0xffffffe4 ;  /* 0xffffffe400090836 */ /* 0x000fca0000000000 */
[----:B------:R-:W-:-:S13]  /*0820*/  ISETP.NE.AND P0, PT, R9, RZ, PT ;  /* 0x000000ff0900720c */ /* 0x000fda0003f05270 */
[----:B------:R-:W-:Y:S05]  /*0830*/  @!P0 BRA `(.L_x_553) ;  /* 0x0000000000348947 */ /* 0x000fea0003800000 */
[----:B------:R-:W0:Y:S01]  /*0840*/  S2R R12, SR_CTAID.Z ;  /* 0x00000000000c7919 */ /* 0x000e220000002700 */
[----:B------:R-:W-:-:S04]  /*0850*/  IADD3 R6, PT, PT, R0, 0x310, RZ ;  /* 0x0000031000067810 */ /* 0x000fc80007ffe0ff */
[----:B------:R-:W-:-:S05]  /*0860*/  LOP3.LUT R6, R6, 0xffff, RZ, 0xc0, !PT ;  /* 0x0000ffff06067812 */ /* 0x000fca00078ec0ff */
[----:B------:R-:W-:-:S05]  /*0870*/  IMAD R6, R6, 0x469f, RZ ;  /* 0x0000469f06067824 */ /* 0x000fca00078e02ff */
[----:B------:R-:W-:Y:S02]  /*0880*/  SHF.R.U32.HI R10, RZ, 0x13, R6 ;  /* 0x00000013ff0a7819 */ /* 0x000fe40000011606 */
[----:B------:R-:W1:Y:S02]  /*0890*/  LDC.64 R6, c[0x0][0x380] ;  /* 0x0000e000ff067b82 */ /* 0x000e640000000a00 */
[----:B------:R-:W-:-:S05]  /*08a0*/  PRMT R10, R10, 0x9910, RZ ;  /* 0x000099100a0a7816 */ /* 0x000fca00000000ff */
[----:B------:R-:W-:-:S05]  /*08b0*/  IMAD R10, R10, 0x1c, RZ ;  /* 0x0000001c0a0a7824 */ /* 0x000fca00078e02ff */
[----:B------:R-:W-:Y:S01]  /*08c0*/  LOP3.LUT R10, R10, 0xffff, RZ, 0xc0, !PT ;  /* 0x0000ffff0a0a7812 */ /* 0x000fe200078ec0ff */
[----:B0-----:R-:W-:-:S05]  /*08d0*/  IMAD R9, R12, 0x310, R9 ;  /* 0x000003100c097824 */ /* 0x001fca00078e0209 */
[----:B------:R-:W-:-:S05]  /*08e0*/  IADD3 R9, PT, PT, R9, -0x1d, R10 ;  /* 0xffffffe309097810 */ /* 0x000fca0007ffe00a */
[----:B-1----:R-:W-:-:S06]  /*08f0*/  IMAD.WIDE.U32 R6, R9, 0x4, R6 ;  /* 0x0000000409067825 */ /* 0x002fcc00078e0006 */
[----:B------:R0:W5:Y:S02]  /*0900*/  LDG.E.CONSTANT R7, desc[UR4][R6.64] ;  /* 0x0000000406077981 */ /* 0x000164000c1e9900 */
.L_x_553:
[----:B------:R-:W-:Y:S05]  /*0910*/  BSYNC.RECONVERGENT B1 ;  /* 0x0000000000017941 */ /* 0x000fea0003800200 */
.L_x_552:
[----:B-----5:R2:W-:Y:S02]  /*0920*/  STS [R8+0xc40], R7 ;  /* 0x000c400708007388 */ /* 0x0205e40000000800 */
.L_x_551:
[----:B------:R-:W-:Y:S05]  /*0930*/  BSYNC.RECONVERGENT B0 ;  /* 0x0000000000007941 */ /* 0x000fea0003800200 */
.L_x_550:
[----:B------:R-:W-:Y:S01]  /*0940*/  ISETP.GT.U32.AND P0, PT, R0, 0x8, PT ;  /* 0x000000080000780c */ /* 0x000fe20003f04070 */
[----:B------:R-:W3:Y:S01]  /*0950*/  S2R R12, SR_CTAID.Z ;  /* 0x00000000000c7919 */ /* 0x000ee20000002700 */
[----:B-1----:R-:W1:Y:S02]  /*0960*/  LDC.64 R14, c[0x0][0x398] ;  /* 0x0000e600ff0e7b82 */ /* 0x002e640000000a00 */
[----:B------:R-:W-:-:S13]  /*0970*/  ISETP.NE.OR P0, PT, R2, RZ, P0 ;  /* 0x000000ff0200720c */ /* 0x000fda0000705670 */
[----:B0-2---:R-:W0:Y:S01]  /*0980*/  @!P0 LDC.64 R6, c[0x0][0x388] ;  /* 0x0000e200ff068b82 */ /* 0x005e220000000a00 */
[----:B---3--:R-:W-:-:S04]  /*0990*/  @!P0 IMAD R9, R12, 0x9, R3 ;  /* 0x000000090c098824 */ /* 0x008fc800078e0203 */
[----:B0-----:R-:W-:-:S05]  /*09a0*/  @!P0 IMAD.WIDE.U32 R6, R9, 0x4, R6 ;  /* 0x0000000409068825 */ /* 0x001fca00078e0006 */
[----:B------:R-:W2:Y:S01]  /*09b0*/  @!P0 LDG.E.CONSTANT R23, desc[UR4][R6.64] ;  /* 0x0000000406178981 */ /* 0x000ea2000c1e9900 */
[----:B-1----:R-:W-:-:S06]  /*09c0*/  IMAD.WIDE.U32 R14, R12, 0x4, R14 ;  /* 0x000000040c0e7825 */ /* 0x002fcc00078e000e */
[----:B------:R0:W3:Y:S01]  /*09d0*/  LDG.E.CONSTANT R14, desc[UR4][R14.64] ;  /* 0x000000040e0e7981 */ /* 0x0000e2000c1e9900 */
[----:B------:R-:W-:Y:S02]  /*09e0*/  @!P0 VIADD R5, R5, 0xd24 ;  /* 0x00000d2405058836 */ /* 0x000fe40000000000 */
[----:B------:R-:W-:-:S03]  /*09f0*/  IMAD R2, R2, 0x1d, R3 ;  /* 0x0000001d02027824 */ /* 0x000fc600078e0203 */
[----:B------:R-:W-:Y:S01]  /*0a00*/  @!P0 LEA R4, R4, R5, 0x18 ;  /* 0x0000000504048211 */ /* 0x000fe200078ec0ff */
[----:B------:R-:W-:-:S03]  /*0a10*/  IMAD.SHL.U32 R2, R2, 0x2, RZ ;  /* 0x0000000202027824 */ /* 0x000fc600078e00ff */
[----:B------:R-:W-:Y:S01]  /*0a20*/  @!P0 LEA R24, R3, R4, 0x2 ;  /* 0x0000000403188211 */ /* 0x000fe200078e10ff */
[----:B------:R-:W-:-:S04]  /*0a30*/  IMAD R25, R2, 0x4, R13 ;  /* 0x0000000402197824 */ /* 0x000fc800078e020d */
[----:B--2---:R-:W-:Y:S01]  /*0a40*/  @!P0 STS [R24], R23 ;  /* 0x0000001718008388 */ /* 0x004fe20000000800 */
[----:B------:R-:W-:Y:S06]  /*0a50*/  BAR.SYNC.DEFER_BLOCKING 0x0 ;  /* 0x0000000000007b1d */ /* 0x000fec0000010000 */
[----:B------:R-:W-:Y:S04]  /*0a60*/  LDS.128 R4, [R13+0xd20] ;  /* 0x000d20000d047984 */ /* 0x000fe80000000c00 */
[----:B------:R-:W1:Y:S04]  /*0a70*/  LDS.64 R2, [R25] ;  /* 0x0000000019027984 */ /* 0x000e680000000a00 */
[----:B------:R-:W2:Y:S04]  /*0a80*/  LDS R26, [R25+0x8] ;  /* 0x00000800191a7984 */ /* 0x000ea80000000800 */
[----:B0-----:R-:W-:Y:S04]  /*0a90*/  LDS R15, [R25+0x74] ;  /* 0x00007400190f7984 */ /* 0x001fe80000000800 */
[----:B------:R-:W0:Y:S04]  /*0aa0*/  LDS.128 R8, [R13+0xd30] ;  /* 0x000d30000d087984 */ /* 0x000e280000000c00 */
[----:B------:R-:W4:Y:S04]  /*0ab0*/  LDS.64 R16, [R25+0x78] ;  /* 0x0000780019107984 */ /* 0x000f280000000a00 */
[----:B------:R-:W5:Y:S04]  /*0ac0*/  LDS.64 R18, [R25+0xe8] ;  /* 0x0000e80019127984 */ /* 0x000f680000000a00 */
[----:B------:R-:W3:Y:S04]  /*0ad0*/  LDS.64 R20, [R13+0xd40] ;  /* 0x000d40000d147984 */ /* 0x000ee80000000a00 */
[----:B------:R-:W3:Y:S01]  /*0ae0*/  LDS R22, [R25+0xf0] ;  /* 0x0000f00019167984 */ /* 0x000ee20000000800 */
[----:B-1----:R-:W-:Y:S01]  /*0af0*/  FFMA R2, R2, R5, RZ ;  /* 0x0000000502027223 */ /* 0x002fe200000000ff */
[----:B------:R-:W-:-:S03]  /*0b00*/  IMAD R5, R12, 0xc4, R0 ;  /* 0x000000c40c057824 */ /* 0x000fc600078e0200 */
[----:B------:R-:W-:-:S04]  /*0b10*/  FFMA R3, R3, R6, R2 ;  /* 0x0000000603037223 */ /* 0x000fc80000000002 */
[----:B--2---:R-:W-:Y:S02]  /*0b20*/  FFMA R26, R26, R7, R3 ;  /* 0x000000071a1a7223 */ /* 0x004fe40000000003 */
[----:B------:R-:W1:Y:S02]  /*0b30*/  LDC.64 R2, c[0x0][0x390] ;  /* 0x0000e400ff027b82 */ /* 0x000e640000000a00 */
[----:B0-----:R-:W-:-:S04]  /*0b40*/  FFMA R15, R15, R8, R26 ;  /* 0x000000080f0f7223 */ /* 0x001fc8000000001a */
[----:B----4-:R-:W-:-:S04]  /*0b50*/  FFMA R16, R16, R9, R15 ;  /* 0x0000000910107223 */ /* 0x010fc8000000000f */
[----:B------:R-:W-:-:S04]  /*0b60*/  FFMA R17, R17, R10, R16 ;  /* 0x0000000a11117223 */ /* 0x000fc80000000010 */
[----:B-----5:R-:W-:-:S04]  /*0b70*/  FFMA R11, R18, R11, R17 ;  /* 0x0000000b120b7223 */ /* 0x020fc80000000011 */
[----:B---3--:R-:W-:-:S04]  /*0b80*/  FFMA R11, R20, R19, R11 ;  /* 0x00000013140b7223 */ /* 0x008fc8000000000b */
[----:B------:R-:W-:Y:S01]  /*0b90*/  FFMA R11, R22, R21, R11 ;  /* 0x00000015160b7223 */ /* 0x000fe2000000000b */
[----:B-1----:R-:W-:-:S04]  /*0ba0*/  IMAD.WIDE.U32 R2, R5, 0x4, R2 ;  /* 0x0000000405027825 */ /* 0x002fc800078e0002 */
[----:B------:R-:W-:-:S05]  /*0bb0*/  FADD R11, R11, R14 ;  /* 0x0000000e0b0b7221 */ /* 0x000fca0000000000 */
[----:B------:R-:W-:-:S05]  /*0bc0*/  FMNMX R11, RZ, R11, !PT ;  /* 0x0000000bff0b7209 */ /* 0x000fca0007800000 */
[----:B------:R-:W-:Y:S01]  /*0bd0*/  STG.E desc[UR4][R2.64], R11 ;  /* 0x0000000b02007986 */ /* 0x000fe2000c101904 */
[----:B------:R-:W-:Y:S05]  /*0be0*/  EXIT ;  /* 0x000000000000794d */ /* 0x000fea0003800000 */
.L_x_554:
        /* <DEDUP_REMOVED lines=9> */
.L_x_613:


//--------------------- .text.fused_nn_conv2d_add_nn_relu_3_kernel0 --------------------------
	.section	.text.fused_nn_conv2d_add_nn_relu_3_kernel0,"ax",@progbits
	.align	128
        .global         fused_nn_conv2d_add_nn_relu_3_kernel0
        .type           fused_nn_conv2d_add_nn_relu_3_kernel0,@function
        .size           fused_nn_conv2d_add_nn_relu_3_kernel0,(.L_x_614 - fused_nn_conv2d_add_nn_relu_3_kernel0)
        .other          fused_nn_conv2d_add_nn_relu_3_kernel0,@"STO_CUDA_ENTRY STV_DEFAULT"
fused_nn_conv2d_add_nn_relu_3_kernel0:
.text.fused_nn_conv2d_add_nn_relu_3_kernel0:
        /* <DEDUP_REMOVED lines=24> */
[----:B------:R-:W-:Y:S01]  /*0180*/  IMAD.IADD R4, R4, 0x1, R7 ;  /* 0x0000000104047824 */ /* 0x000fe200078e0207 */
[----:B------:R-:W-:Y:S01]  /*0190*/  MOV R6, R8 ;  /* 0x0000000800067202 */ /* 0x000fe20000000f00 */
[----:B------:R-:W-:-:S03]  /*01a0*/  IMAD R5, R5, 0xf, RZ ;  /* 0x0000000f05057824 */ /* 0x000fc600078e02ff */
[----:B------:R-:W-:Y:S01]  /*01b0*/  PRMT R7, R4, 0x9910, RZ ;  /* 0x0000991004077816 */ /* 0x000fe200000000ff */
[----:B------:R-:W-:Y:S02]  /*01c0*/  IMAD R6, R6, 0xf, RZ ;  /* 0x0000000f06067824 */ /* 0x000fe400078e02ff */
[----:B------:R-:W-:Y:S01]  /*01d0*/  IMAD.MOV R5, RZ, RZ, -R5 ;  /* 0x000000ffff057224 */ /* 0x000fe200078e0a05 */
[----:B------:R-:W-:Y:S01]  /*01e0*/  ISETP.NE.AND P0, PT, R7, RZ, PT ;  /* 0x000000ff0700720c */ /* 0x000fe20003f05270 */
[----:B------:R-:W-:-:S03]  /*01f0*/  IMAD.MOV R6, RZ, RZ, -R6 ;  /* 0x000000ffff067224 */ /* 0x000fc600078e0a06 */
[----:B------:R-:W-:Y:S02]  /*0200*/  PRMT R5, R5, 0x7710, RZ ;  /* 0x0000771005057816 */ /* 0x000fe400000000ff */
[----:B------:R-:W-:Y:S02]  /*0210*/  PRMT R7, R6, 0x7710, RZ ;  /* 0x0000771006077816 */ /* 0x000fe400000000ff */
[----:B------:R-:W-:-:S03]  /*0220*/  IADD3 R14, PT, PT, R14, R5, RZ ;  /* 0x000000050e0e7210 */ /* 0x000fc60007ffe0ff */
[----:B------:R-:W-:Y:S01]  /*0230*/  IMAD.IADD R12, R12, 0x1, R7 ;  /* 0x000000010c0c7824 */ /* 0x000fe200078e0207 */
[----:B------:R-:W-:Y:S01]  /*0240*/  PRMT R5, R14, 0x9910, RZ ;  /* 0x000099100e057816 */ /* 0x000fe200000000ff */
[----:B------:R-:W0:Y:S01]  /*0250*/  @P0 S2R R8, SR_CTAID.Z ;  /* 0x0000000000080919 */ /* 0x000e220000002700 */
[----:B------:R-:W-:Y:S02]  /*0260*/  @P0 LOP3.LUT R11, R4, 0xffff, RZ, 0xc0, !PT ;  /* 0x0000ffff040b0812 */ /* 0x000fe400078ec0ff */
[----:B------:R-:W-:Y:S02]  /*0270*/  PRMT R6, R12, 0x9910, RZ ;  /* 0x000099100c067816 */ /* 0x000fe400000000ff */
[----:B------:R-:W-:Y:S01]  /*0280*/  ISETP.NE.AND P1, PT, R5, RZ, PT ;  /* 0x000000ff0500720c */ /* 0x000fe20003f25270 */
[----:B------:R-:W-:Y:S01]  /*0290*/  @P0 VIADD R5, R0, 0x31 ;  /* 0x0000003100050836 */ /* 0x000fe20000000000 */
[----:B------:R-:W-:-:S04]  /*02a0*/  ISETP.NE.AND P2, PT, R6, RZ, PT ;  /* 0x000000ff0600720c */ /* 0x000fc80003f45270 */
[----:B------:R-:W-:-:S05]  /*02b0*/  @P0 LOP3.LUT R5, R5, 0xffff, RZ, 0xc0, !PT ;  /* 0x0000ffff05050812 */ /* 0x000fca00078ec0ff */
[----:B------:R-:W-:Y:S02]  /*02c0*/  @P0 IMAD R5, R5, 0x8889, RZ ;  /* 0x0000888905050824 */ /* 0x000fe400078e02ff */
[----:B------:R-:W2:Y:S01]  /*02d0*/  @P1 S2R R13, SR_CTAID.Z ;  /* 0x00000000000d1919 */ /* 0x000ea20000002700 */
[C---:B------:R-:W-:Y:S01]  /*02e0*/  @P1 IADD3 R6, PT, PT, R0.reuse, 0x62, RZ ;  /* 0x0000006200061810 */ /* 0x040fe20007ffe0ff */
[----:B------:R-:W-:Y:S01]  /*02f0*/  @P2 VIADD R7, R0, 0x93 ;  /* 0x0000009300072836 */ /* 0x000fe20000000000 */
[----:B------:R-:W-:Y:S01]  /*0300*/  @P0 SHF.R.U32.HI R15, RZ, 0x13, R5 ;  /* 0x00000013ff0f0819 */ /* 0x000fe20000011605 */
[----:B------:R-:W3:Y:S01]  /*0310*/  @P2 S2R R10, SR_CTAID.Z ;  /* 0x00000000000a2919 */ /* 0x000ee20000002700 */
[----:B------:R-:W-:Y:S01]  /*0320*/  @P1 LOP3.LUT R6, R6, 0xffff, RZ, 0xc0, !PT ;  /* 0x0000ffff06061812 */ /* 0x000fe200078ec0ff */
[----:B------:R-:W4:Y:S01]  /*0330*/  @P2 LDC.64 R4, c[0x0][0x380] ;  /* 0x0000e000ff042b82 */ /* 0x000f220000000a00 */
[----:B------:R-:W-:Y:S02]  /*0340*/  @P2 LOP3.LUT R7, R7, 0xffff, RZ, 0xc0, !PT ;  /* 0x0000ffff07072812 */ /* 0x000fe400078ec0ff */
[----:B------:R-:W-:Y:S01]  /*0350*/  @P0 PRMT R15, R15, 0x9910, RZ ;  /* 0x000099100f0f0816 */ /* 0x000fe200000000ff */
[----:B------:R-:W-:Y:S01]  /*0360*/  @P1 IMAD R16, R6, 0x8889, RZ ;  /* 0x0000888906101824 */ /* 0x000fe200078e02ff */
[----:B------:R-:W-:Y:S01]  /*0370*/  @P1 LOP3.LUT R14, R14, 0xffff, RZ, 0xc0, !PT ;  /* 0x0000ffff0e0e1812 */ /* 0x000fe200078ec0ff */
[----:B------:R-:W-:-:S02]  /*0380*/  @P2 IMAD R17, R7, 0x8889, RZ ;  /* 0x0000888907112824 */ /* 0x000fc400078e02ff */
[----:B0-----:R-:W-:Y:S01]  /*0390*/  @P0 IMAD R11, R8, 0xc4, R11 ;  /* 0x000000c4080b0824 */ /* 0x001fe200078e020b */
[----:B------:R-:W-:Y:S01]  /*03a0*/  @P1 SHF.R.U32.HI R16, RZ, 0x13, R16 ;  /* 0x00000013ff101819 */ /* 0x000fe20000011610 */
[----:B------:R-:W0:Y:S01]  /*03b0*/  @P0 LDC.64 R8, c[0x0][0x380] ;  /* 0x0000e000ff080b82 */ /* 0x000e220000000a00 */
[----:B------:R-:W-:Y:S02]  /*03c0*/  @P2 SHF.R.U32.HI R17, RZ, 0x13, R17 ;  /* 0x00000013ff112819 */ /* 0x000fe40000011611 */
[----:B------:R-:W-:Y:S01]  /*03d0*/  @P1 PRMT R18, R16, 0x9910, RZ ;  /* 0x0000991010121816 */ /* 0x000fe200000000ff */
[----:B------:R-:W-:Y:S01]  /*03e0*/  @P0 IMAD.MOV.U32 R16, RZ, RZ, R15 ;  /* 0x000000ffff100224 */ /* 0x000fe200078e000f */
[----:B------:R-:W-:Y:S02]  /*03f0*/  @P2 PRMT R19, R17, 0x9910, RZ ;  /* 0x0000991011132816 */ /* 0x000fe400000000ff */
[----:B------:R-:W-:Y:S01]  /*0400*/  @P1 MOV R17, R18 ;  /* 0x0000001200111202 */ /* 0x000fe20000000f00 */
[----:B------:R-:W1:Y:S01]  /*0410*/  @P1 LDC.64 R6, c[0x0][0x380] ;  /* 0x0000e000ff061b82 */ /* 0x000e620000000a00 */
[----:B------:R-:W-:Y:S01]  /*0420*/  @P2 LOP3.LUT R15, R12, 0xffff, RZ, 0xc0, !PT ;  /* 0x0000ffff0c0f2812 */ /* 0x000fe200078ec0ff */
        /* <DEDUP_REMOVED lines=49> */
.L_x_556:
[----:B------:R-:W-:Y:S05]  /*0740*/  BSYNC.RECONVERGENT B0 ;  /* 0x0000000000007941 */ /* 0x000fea0003800200 */
.L_x_555:
        /* <DEDUP_REMOVED lines=16> */
[----:B------:R-:W-:-:S04]  /*0850*/  IADD3 R6, PT, PT, R0, -0x3c, RZ ;  /* 0xffffffc400067810 */ /* 0x000fc80007ffe0ff */
[----:B------:R-:W-:Y:S02]  /*0860*/  LOP3.LUT R10, R6, 0xff, RZ, 0xc0, !PT ;  /* 0x000000ff060a7812 */ /* 0x000fe400078ec0ff */
[----:B------:R-:W1:Y:S03]  /*0870*/  LDC.64 R6, c[0x0][0x380] ;  /* 0x0000e000ff067b82 */ /* 0x000e660000000a00 */
[----:B------:R-:W-:-:S05]  /*0880*/  IMAD R10, R10, 0x89, RZ ;  /* 0x000000890a0a7824 */ /* 0x000fca00078e02ff */
[----:B------:R-:W-:Y:S01]  /*0890*/  SHF.R.U32.HI R10, RZ, 0xb, R10 ;  /* 0x0000000bff0a7819 */ /* 0x000fe2000001160a */
[----:B0-----:R-:W-:-:S04]  /*08a0*/  IMAD R9, R12, 0xc4, R9 ;  /* 0x000000c40c097824 */ /* 0x001fc800078e0209 */
[----:B------:R-:W-:-:S04]  /*08b0*/  IMAD R9, R10, 0xe, R9 ;  /* 0x0000000e0a097824 */ /* 0x000fc800078e0209 */
[----:B------:R-:W-:-:S04]  /*08c0*/  VIADD R9, R9, 0xfffffff1 ;  /* 0xfffffff109097836 */ /* 0x000fc80000000000 */
[----:B-1----:R-:W-:-:S06]  /*08d0*/  IMAD.WIDE.U32 R6, R9, 0x4, R6 ;  /* 0x0000000409067825 */ /* 0x002fcc00078e0006 */
[----:B------:R0:W5:Y:S02]  /*08e0*/  LDG.E.CONSTANT R7, desc[UR4][R6.64] ;  /* 0x0000000406077981 */ /* 0x000164000c1e9900 */
.L_x_560:
[----:B------:R-:W-:Y:S05]  /*08f0*/  BSYNC.RECONVERGENT B1 ;  /* 0x0000000000017941 */ /* 0x000fea0003800200 */
.L_x_559:
[----:B-----5:R2:W-:Y:S02]  /*0900*/  STS [R8+0x310], R7 ;  /* 0x0003100708007388 */ /* 0x0205e40000000800 */
.L_x_558:
[----:B------:R-:W-:Y:S05]  /*0910*/  BSYNC.RECONVERGENT B0 ;  /* 0x0000000000007941 */ /* 0x000fea0003800200 */
.L_x_557:
[----:B------:R-:W-:Y:S01]  /*0920*/  ISETP.GT.U32.AND P0, PT, R0, 0x8, PT ;  /* 0x000000080000780c */ /* 0x000fe20003f04070 */
[----:B-1----:R-:W1:Y:S03]  /*0930*/  S2R R15, SR_CTAID.Z ;  /* 0x00000000000f7919 */ /* 0x002e660000002700 */
[----:B------:R-:W-:-:S13]  /*0940*/  ISETP.GT.U32.OR P0, PT, R2, 0x1, P0 ;  /* 0x000000010200780c */ /* 0x000fda0000704470 */
[----:B0-2---:R-:W0:Y:S01]  /*0950*/  @!P0 LDC.64 R6, c[0x0][0x388] ;  /* 0x0000e200ff068b82 */ /* 0x005e220000000a00 */
[----:B-1----:R-:W-:-:S04]  /*0960*/  @!P0 IMAD R9, R15, 0x9, R0 ;  /* 0x000000090f098824 */ /* 0x002fc800078e0200 */
[----:B0-----:R-:W-:-:S03]  /*0970*/  @!P0 IMAD.WIDE.U32 R6, R9, 0x4, R6 ;  /* 0x0000000409068825 */ /* 0x001fc600078e0006 */
[----:B------:R-:W0:Y:S02]  /*0980*/  LDC.64 R8, c[0x0][0x398] ;  /* 0x0000e600ff087b82 */ /* 0x000e240000000a00 */
[----:B------:R-:W2:Y:S01]  /*0990*/  @!P0 LDG.E.CONSTANT R22, desc[UR4][R6.64] ;  /* 0x0000000406168981 */ /* 0x000ea2000c1e9900 */
[----:B0-----:R-:W-:-:S05]  /*09a0*/  IMAD.WIDE.U32 R8, R15, 0x4, R8 ;  /* 0x000000040f087825 */ /* 0x001fca00078e0008 */
[----:B------:R0:W3:Y:S01]  /*09b0*/  LDG.E.CONSTANT R12, desc[UR4][R8.64] ;  /* 0x00000004080c7981 */ /* 0x0000e2000c1e9900 */
[----:B------:R-:W-:Y:S02]  /*09c0*/  @!P0 VIADD R5, R5, 0x384 ;  /* 0x0000038405058836 */ /* 0x000fe40000000000 */
[----:B------:R-:W-:Y:S02]  /*09d0*/  IMAD R2, R2, 0xf, R3 ;  /* 0x0000000f02027824 */ /* 0x000fe400078e0203 */
[----:B------:R-:W-:Y:S01]  /*09e0*/  IMAD R15, R15, 0x31, R0 ;  /* 0x000000310f0f7824 */ /* 0x000fe200078e0200 */
[----:B------:R-:W-:Y:S02]  /*09f0*/  @!P0 LEA R5, R4, R5, 0x18 ;  /* 0x0000000504058211 */ /* 0x000fe400078ec0ff */
[----:B------:R-:W-:-:S03]  /*0a00*/  SHF.L.U32 R2, R2, 0x1, RZ ;  /* 0x0000000102027819 */ /* 0x000fc600000006ff */
[----:B------:R-:W-:Y:S01]  /*0a10*/  @!P0 IMAD R23, R0, 0x4, R5 ;  /* 0x0000000400178824 */ /* 0x000fe200078e0205 */
[----:B------:R-:W-:-:S04]  /*0a20*/  LEA R24, R2, R13, 0x2 ;  /* 0x0000000d02187211 */ /* 0x000fc800078e10ff */
[----:B--2---:R-:W-:Y:S01]  /*0a30*/  @!P0 STS [R23], R22 ;  /* 0x0000001617008388 */ /* 0x004fe20000000800 */
[----:B------:R-:W-:Y:S06]  /*0a40*/  BAR.SYNC.DEFER_BLOCKING 0x0 ;  /* 0x0000000000007b1d */ /* 0x000fec0000010000 */
[----:B------:R-:W-:Y:S04]  /*0a50*/  LDS.128 R4, [R13+0x380] ;  /* 0x000380000d047984 */ /* 0x000fe80000000c00 */
[----:B------:R-:W1:Y:S04]  /*0a60*/  LDS.64 R2, [R24] ;  /* 0x0000000018027984 */ /* 0x000e680000000a00 */
[----:B------:R-:W2:Y:S04]  /*0a70*/  LDS R26, [R24+0x8] ;  /* 0x00000800181a7984 */ /* 0x000ea80000000800 */
[----:B------:R-:W-:Y:S04]  /*0a80*/  LDS R25, [R24+0x3c] ;  /* 0x00003c0018197984 */ /* 0x000fe80000000800 */
[----:B0-----:R-:W0:Y:S04]  /*0a90*/  LDS.128 R8, [R13+0x390] ;  /* 0x000390000d087984 */ /* 0x001e280000000c00 */
[----:B------:R-:W4:Y:S04]  /*0aa0*/  LDS.64 R16, [R24+0x40] ;  /* 0x0000400018107984 */ /* 0x000f280000000a00 */
[----:B------:R-:W5:Y:S04]  /*0ab0*/  LDS.64 R18, [R24+0x78] ;  /* 0x0000780018127984 */ /* 0x000f680000000a00 */
[----:B------:R-:W3:Y:S04]  /*0ac0*/  LDS.64 R20, [R13+0x3a0] ;  /* 0x0003a0000d147984 */ /* 0x000ee80000000a00 */
[----:B------:R-:W3:Y:S01]  /*0ad0*/  LDS R14, [R24+0x80] ;  /* 0x00008000180e7984 */ /* 0x000ee20000000800 */
[----:B-1----:R-:W-:-:S04]  /*0ae0*/  FFMA R2, R2, R5, RZ ;  /* 0x0000000502027223 */ /* 0x002fc800000000ff */
        /* <DEDUP_REMOVED lines=14> */
.L_x_561:
        /* <DEDUP_REMOVED lines=11> */
.L_x_614:


//--------------------- .text.fused_nn_conv2d_add_nn_relu_11_kernel0 --------------------------
	.section	.text.fused_nn_conv2d_add_nn_relu_11_kernel0,"ax",@progbits
	.align	128
        .global         fused_nn_conv2d_add_nn_relu_11_kernel0
        .type           fused_nn_conv2d_add_nn_relu_11_kernel0,@function
        .size           fused_nn_conv2d_add_nn_relu_11_kernel0,(.L_x_615 - fused_nn_conv2d_add_nn_relu_11_kernel0)
        .other          fused_nn_conv2d_add_nn_relu_11_kernel0,@"STO_CUDA_ENTRY STV_DEFAULT"
fused_nn_conv2d_add_nn_relu_11_kernel0:
.text.fused_nn_conv2d_add_nn_relu_11_kernel0:
        /* <DEDUP_REMOVED lines=12> */
[----:B------:R-:W-:-:S03]  /*00c0*/  IMAD R3, R3, 0x1f71, RZ ;  /* 0x00001f7103037824 */ /* 0x000fc600078e02ff */
[----:B------:R-:W-:Y:S01]  /*00d0*/  SHF.R.U32.HI R12, RZ, 0x10, R2 ;  /* 0x00000010ff0c7819 */ /* 0x000fe20000011602 */
[C---:B------:R-:W-:Y:S01]  /*00e0*/  VIADD R2, R7.reuse, 0x24 ;  /* 0x0000002407027836 */ /* 0x040fe20000000000 */
[----:B------:R-:W-:Y:S01]  /*00f0*/  SHF.R.U32.HI R13, RZ, 0x10, R3 ;  /* 0x00000010ff0d7819 */ /* 0x000fe20000011603 */
[----:B------:R-:W-:Y:S02]  /*0100*/  VIADD R3, R7, 0x16 ;  /* 0x0000001607037836 */ /* 0x000fe40000000000 */
[----:B------:R-:W-:Y:S01]  /*0110*/  IMAD.MOV R9, RZ, RZ, -R12 ;  /* 0x000000ffff097224 */ /* 0x000fe200078e0a0c */
[----:B------:R-:W-:Y:S01]  /*0120*/  LOP3.LUT R10, R2, 0xffff, RZ, 0xc0, !PT ;  /* 0x0000ffff020a7812 */ /* 0x000fe200078ec0ff */
[----:B------:R-:W-:Y:S01]  /*0130*/  IMAD.MOV R6, RZ, RZ, -R13 ;  /* 0x000000ffff067224 */ /* 0x000fe200078e0a0d */
[----:B------:R-:W-:Y:S02]  /*0140*/  LOP3.LUT R14, R3, 0xffff, RZ, 0xc0, !PT ;  /* 0x0000ffff030e7812 */ /* 0x000fe400078ec0ff */
[----:B------:R-:W-:Y:S01]  /*0150*/  PRMT R9, R9, 0x7710, RZ ;  /* 0x0000771009097816 */ /* 0x000fe200000000ff */
[----:B------:R-:W-:Y:S01]  /*0160*/  IMAD R10, R10, 0x1f71, RZ ;  /* 0x00001f710a0a7824 */ /* 0x000fe200078e02ff */
[----:B------:R-:W-:Y:S01]  /*0170*/  PRMT R6, R6, 0x7710, RZ ;  /* 0x0000771006067816 */ /* 0x000fe200000000ff */
[----:B------:R-:W-:-:S02]  /*0180*/  IMAD R14, R14, 0x1f71, RZ ;  /* 0x00001f710e0e7824 */ /* 0x000fc400078e02ff */
[----:B------:R-:W-:-:S05]  /*0190*/  IMAD.IADD R4, R8, 0x1, R9 ;  /* 0x0000000108047824 */ /* 0x000fca00078e0209 */
[----:B------:R-:W-:Y:S01]  /*01a0*/  LOP3.LUT R9, R4, 0xffff, RZ, 0xc0, !PT ;  /* 0x0000ffff04097812 */ /* 0x000fe200078ec0ff */
[----:B------:R-:W-:Y:S02]  /*01b0*/  IMAD.IADD R4, R5, 0x1, R6 ;  /* 0x0000000105047824 */ /* 0x000fe400078e0206 */
[----:B------:R-:W-:Y:S01]  /*01c0*/  IMAD R6, R11, 0x1f71, RZ ;  /* 0x00001f710b067824 */ /* 0x000fe200078e02ff */
[----:B------:R-:W-:Y:S02]  /*01d0*/  SHF.R.U32.HI R11, RZ, 0x10, R10 ;  /* 0x00000010ff0b7819 */ /* 0x000fe4000001160a */
[----:B------:R-:W-:Y:S02]  /*01e0*/  LEA.HI R12, R9, R12, RZ, 0x1f ;  /* 0x0000000c090c7211 */ /* 0x000fe400078ff8ff */
[----:B------:R-:W-:Y:S01]  /*01f0*/  SHF.R.U32.HI R9, RZ, 0x10, R6 ;  /* 0x00000010ff097819 */ /* 0x000fe20000011606 */
[----:B------:R-:W-:Y:S01]  /*0200*/  IMAD.MOV R15, RZ, RZ, -R11 ;  /* 0x000000ffff0f7224 */ /* 0x000fe200078e0a0b */
[----:B------:R-:W-:Y:S01]  /*0210*/  LOP3.LUT R4, R4, 0xffff, RZ, 0xc0, !PT ;  /* 0x0000ffff04047812 */ /* 0x000fe200078ec0ff */
[C---:B------:R-:W-:Y:S01]  /*0220*/  VIADD R6, R7.reuse, 0x8 ;  /* 0x0000000807067836 */ /* 0x040fe20000000000 */
[----:B------:R-:W-:Y:S01]  /*0230*/  SHF.R.U32.HI R10, RZ, 0x10, R14 ;  /* 0x00000010ff0a7819 */ /* 0x000fe2000001160e */
[----:B------:R-:W-:Y:S01]  /*0240*/  IMAD.MOV R17, RZ, RZ, -R9 ;  /* 0x000000ffff117224 */ /* 0x000fe200078e0a09 */
[----:B------:R-:W-:Y:S01]  /*0250*/  LEA.HI R13, R4, R13, RZ, 0x1f ;  /* 0x0000000d040d7211 */ /* 0x000fe200078ff8ff */
[----:B------:R-:W-:Y:S01]  /*0260*/  VIADD R4, R7, 0xf ;  /* 0x0000000f07047836 */ /* 0x000fe20000000000 */
[----:B------:R-:W-:Y:S01]  /*0270*/  PRMT R15, R15, 0x7710, RZ ;  /* 0x000077100f0f7816 */ /* 0x000fe200000000ff */
[----:B------:R-:W-:Y:S01]  /*0280*/  IMAD.MOV R16, RZ, RZ, -R10 ;  /* 0x000000ffff107224 */ /* 0x000fe200078e0a0a */
[----:B------:R-:W-:-:S02]  /*0290*/  PRMT R17, R17, 0x7710, RZ ;  /* 0x0000771011117816 */ /* 0x000fc400000000ff */
[----:B------:R-:W-:Y:S01]  /*02a0*/  LOP3.LUT R21, R4, 0xffff, RZ, 0xc0, !PT ;  /* 0x0000ffff04157812 */ /* 0x000fe200078ec0ff */
[----:B------:R-:W-:Y:S01]  /*02b0*/  IMAD.IADD R14, R2, 0x1, R15 ;  /* 0x00000001020e7824 */ /* 0x000fe200078e020f */
[----:B------:R-:W-:Y:S01]  /*02c0*/  PRMT R16, R16, 0x7710, RZ ;  /* 0x0000771010107816 */ /* 0x000fe200000000ff */
[----:B------:R-:W-:Y:S01]  /*02d0*/  IMAD.IADD R15, R20, 0x1, R17 ;  /* 0x00000001140f7824 */ /* 0x000fe200078e0211 */
[----:B------:R-:W-:Y:S01]  /*02e0*/  LOP3.LUT R12, R12, 0xffff, RZ, 0xc0, !PT ;  /* 0x0000ffff0c0c7812 */ /* 0x000fe200078ec0ff */
[----:B------:R-:W-:Y:S01]  /*02f0*/  IMAD R21, R21, 0x1f71, RZ ;  /* 0x00001f7115157824 */ /* 0x000fe200078e02ff */
[----:B------:R-:W-:Y:S01]  /*0300*/  LOP3.LUT R14, R14, 0xffff, RZ, 0xc0, !PT ;  /* 0x0000ffff0e0e7812 */ /* 0x000fe200078ec0ff */
[----:B------:R-:W-:Y:S01]  /*0310*/  IMAD.IADD R16, R3, 0x1, R16 ;  /* 0x0000000103107824 */ /* 0x000fe200078e0210 */
[----:B------:R-:W-:Y:S02]  /*0320*/  LOP3.LUT R18, R15, 0xffff, RZ, 0xc0, !PT ;  /* 0x0000ffff0f127812 */ /* 0x000fe400078ec0ff */
[----:B------:R-:W-:-:S02]  /*0330*/  LEA.HI R15, R14, R11, RZ, 0x1f ;  /* 0x0000000b0e0f7211 */ /* 0x000fc400078ff8ff */
[----:B------:R-:W-:Y:S02]  /*0340*/  LOP3.LUT R17, R16, 0xffff, RZ, 0xc0, !PT ;  /* 0x0000ffff10117812 */ /* 0x000fe400078ec0ff */
[----:B------:R-:W-:Y:S02]  /*0350*/  SHF.R.U32.HI R11, RZ, 0x10, R21 ;  /* 0x00000010ff0b7819 */ /* 0x000fe40000011615 */
[----:B------:R-:W-:Y:S02]  /*0360*/  LEA.HI R10, R17, R10, RZ, 0x1f ;  /* 0x0000000a110a7211 */ /* 0x000fe400078ff8ff */
[----:B------:R-:W-:Y:S01]  /*0370*/  LOP3.LUT R13, R13, 0xffff, RZ, 0xc0, !PT ;  /* 0x0000ffff0d0d7812 */ /* 0x000fe200078ec0ff */
[----:B------:R-:W-:Y:S01]  /*0380*/  IMAD.MOV R17, RZ, RZ, -R11 ;  /* 0x000000ffff117224 */ /* 0x000fe200078e0a0b */
[----:B------:R-:W-:Y:S02]  /*0390*/  SHF.R.U32.HI R12, RZ, 0x5, R12 ;  /* 0x00000005ff0c7819 */ /* 0x000fe4000001160c */
[----:B------:R-:W-:-:S02]  /*03a0*/  LOP3.LUT R15, R15, 0xffff, RZ, 0xc0, !PT ;  /* 0x0000ffff0f0f7812 */ /* 0x000fc400078ec0ff */
[----:B------:R-:W-:Y:S02]  /*03b0*/  PRMT R17, R17, 0x7710, RZ ;  /* 0x0000771011117816 */ /* 0x000fe400000000ff */
[----:B------:R-:W-:Y:S02]  /*03c0*/  SHF.R.U32.HI R13, RZ, 0x5, R13 ;  /* 0x00000005ff0d7819 */ /* 0x000fe4000001160d */
[----:B------:R-:W-:Y:S01]  /*03d0*/  PRMT R16, R12, 0x9910, RZ ;  /* 0x000099100c107816 */ /* 0x000fe200000000ff */
[----:B------:R-:W-:Y:S01]  /*03e0*/  IMAD.IADD R12, R4, 0x1, R17 ;  /* 0x00000001040c7824 */ /* 0x000fe200078e0211 */
[----:B------:R-:W-:Y:S02]  /*03f0*/  LOP3.LUT R14, R6, 0xffff, RZ, 0xc0, !PT ;  /* 0x0000ffff060e7812 */ /* 0x000fe400078ec0ff */
[----:B------:R-:W-:Y:S02]  /*0400*/  LEA.HI R9, R18, R9, RZ, 0x1f ;  /* 0x0000000912097211 */ /* 0x000fe400078ff8ff */
[----:B------:R-:W-:Y:S01]  /*0410*/  SHF.R.U32.HI R15, RZ, 0x5, R15 ;  /* 0x00000005ff0f7819 */ /* 0x000fe2000001160f */
[----:B------:R-:W-:Y:S01]  /*0420*/  IMAD R17, R14, 0x1f71, RZ ;  /* 0x00001f710e117824 */ /* 0x000fe200078e02ff */
[----:B------:R-:W-:Y:S01]  /*0430*/  PRMT R18, R13, 0x9910, RZ ;  /* 0x000099100d127816 */ /* 0x000fe200000000ff */
[----:B------:R-:W-:Y:S01]  /*0440*/  IMAD.MOV.U32 R13, RZ, RZ, R16 ;  /* 0x000000ffff0d7224 */ /* 0x000fe200078e0010 */
[----:B------:R-:W-:-:S02]  /*0450*/  LOP3.LUT R12, R12, 0xffff, RZ, 0xc0, !PT ;  /* 0x0000ffff0c0c7812 */ /* 0x000fc400078ec0ff */
[----:B------:R-:W-:Y:S01]  /*0460*/  PRMT R21, R15, 0x9910, RZ ;  /* 0x000099100f157816 */ /* 0x000fe200000000ff */
[----:B------:R-:W-:Y:S01]  /*0470*/  IMAD.MOV.U32 R15, RZ, RZ, R18 ;  /* 0x000000ffff0f7224 */ /* 0x000fe200078e0012 */
[----:B------:R-:W-:Y:S01]  /*0480*/  LEA.HI R11, R12, R11, RZ, 0x1f ;  /* 0x0000000b0c0b7211 */ /* 0x000fe200078ff8ff */
[----:B------:R-:W-:Y:S01]  /*0490*/  IMAD R13, R13, 0x39, RZ ;  /* 0x000000390d0d7824 */ /* 0x000fe200078e02ff */
[----:B------:R-:W-:Y:S01]  /*04a0*/  SHF.R.U32.HI R12, RZ, 0x10, R17 ;  /* 0x00000010ff0c7819 */ /* 0x000fe20000011611 */
[----:B------:R-:W-:Y:S01]  /*04b0*/  IMAD.MOV.U32 R16, RZ, RZ, R21 ;  /* 0x000000ffff107224 */ /* 0x000fe200078e0015 */
[----:B------:R-:W-:Y:S01]  /*04c0*/  LOP3.LUT R9, R9, 0xffff, RZ, 0xc0, !PT ;  /* 0x0000ffff09097812 */ /* 0x000fe200078ec0ff */
[----:B------:R-:W-:Y:S01]  /*04d0*/  IMAD R14, R15, 0x39, RZ ;  /* 0x000000390f0e7824 */ /* 0x000fe200078e02ff */
[----:B------:R-:W-:Y:S01]  /*04e0*/  LOP3.LUT R10, R10, 0xffff, RZ, 0xc0, !PT ;  /* 0x0000ffff0a0a7812 */ /* 0x000fe200078ec0ff */
[----:B------:R-:W-:Y:S01]  /*04f0*/  IMAD.MOV R13, RZ, RZ, -R13 ;  /* 0x000000ffff0d7224 */ /* 0x000fe200078e0a0d */
[----:B------:R-:W-:Y:S01]  /*0500*/  LOP3.LUT R11, R11, 0xffff, RZ, 0xc0, !PT ;  /* 0x0000ffff0b0b7812 */ /* 0x000fe200078ec0ff */
[----:B------:R-:W-:Y:S01]  /*0510*/  IMAD.MOV R17, RZ, RZ, -R12 ;  /* 0x000000ffff117224 */ /* 0x000fe200078e0a0c */
[----:B------:R-:W-:Y:S01]  /*0520*/  SHF.R.U32.HI R9, RZ, 0x5, R9 ;  /* 0x00000005ff097819 */ /* 0x000fe20000011609 */
[----:B------:R-:W-:Y:S01]  /*0530*/  IMAD R15, R16, 0x39, RZ ;  /* 0x00000039100f7824 */ /* 0x000fe200078e02ff */
[----:B------:R-:W-:Y:S01]  /*0540*/  PRMT R13, R13, 0x7710, RZ ;  /* 0x000077100d0d7816 */ /* 0x000fe200000000ff */
[----:B------:R-:W-:Y:S01]  /*0550*/  IMAD.MOV R14, RZ, RZ, -R14 ;  /* 0x000000ffff0e7224 */ /* 0x000fe200078e0a0e */
[----:B------:R-:W-:Y:S01]  /*0560*/  PRMT R17, R17, 0x7710, RZ ;  /* 0x0000771011117816 */ /* 0x000fe200000000ff */
[----:B------:R-:W-:Y:S01]  /*0570*/  IMAD.MOV R15, RZ, RZ, -R15 ;  /* 0x000000ffff0f7224 */ /* 0x000fe200078e0a0f */
[----:B------:R-:W-:Y:S01]  /*0580*/  SHF.R.U32.HI R10, RZ, 0x5, R10 ;  /* 0x00000005ff0a7819 */ /* 0x000fe2000001160a */
[----:B------:R-:W-:Y:S01]  /*0590*/  IMAD.IADD R8, R8, 0x1, R13 ;  /* 0x0000000108087824 */ /* 0x000fe200078e020d */
[----:B------:R-:W-:Y:S01]  /*05a0*/  PRMT R14, R14, 0x7710, RZ ;  /* 0x000077100e0e7816 */ /* 0x000fe200000000ff */
[----:B------:R-:W-:Y:S01]  /*05b0*/  IMAD.IADD R13, R6, 0x1, R17 ;  /* 0x00000001060d7824 */ /* 0x000fe200078e0211 */
[----:B------:R-:W-:-:S02]  /*05c0*/  PRMT R15, R15, 0x7710, RZ ;  /* 0x000077100f0f7816 */ /* 0x000fc400000000ff */
[----:B------:R-:W-:Y:S01]  /*05d0*/  SHF.R.U32.HI R11, RZ, 0x5, R11 ;  /* 0x00000005ff0b7819 */ /* 0x000fe2000001160b */
[----:B------:R-:W-:Y:S01]  /*05e0*/  IMAD.IADD R5, R5, 0x1, R14 ;  /* 0x0000000105057824 */ /* 0x000fe200078e020e */
[----:B------:R-:W-:Y:S01]  /*05f0*/  PRMT R14, R8, 0x9910, RZ ;  /* 0x00009910080e7816 */ /* 0x000fe200000000ff */
[----:B------:R-:W-:Y:S01]  /*0600*/  IMAD.IADD R2, R2, 0x1, R15 ;  /* 0x0000000102027824 */ /* 0x000fe200078e020f */
[----:B------:R-:W-:Y:S02]  /*0610*/  LOP3.LUT R17, R13, 0xffff, RZ, 0xc0, !PT ;  /* 0x0000ffff0d117812 */ /* 0x000fe400078ec0ff */
[----:B------:R-:W-:Y:S01]  /*0620*/  PRMT R15, R5, 0x9910, RZ ;  /* 0x00009910050f7816 */ /* 0x000fe200000000ff */
[----:B------:R-:W-:Y:S01]  /*0630*/  IMAD.MOV.U32 R13, RZ, RZ, R14 ;  /* 0x000000ffff0d7224 */ /* 0x000fe200078e000e */
[----:B------:R-:W-:Y:S02]  /*0640*/  LEA.HI R12, R17, R12, RZ, 0x1f ;  /* 0x0000000c110c7211 */ /* 0x000fe400078ff8ff */
[----:B------:R-:W-:Y:S01]  /*0650*/  PRMT R9, R9, 0x9910, RZ ;  /* 0x0000991009097816 */ /* 0x000fe200000000ff */
[----:B------:R-:W-:Y:S01]  /*0660*/  IMAD.MOV.U32 R14, RZ, RZ, R15 ;  /* 0x000000ffff0e7224 */ /* 0x000fe200078e000f */
[----:B------:R-:W-:-:S02]  /*0670*/  LOP3.LUT R12, R12, 0xffff, RZ, 0xc0, !PT ;  /* 0x0000ffff0c0c7812 */ /* 0x000fc400078ec0ff */
[----:B------:R-:W-:Y:S02]  /*0680*/  ISETP.NE.AND P0, PT, R13, RZ, PT ;  /* 0x000000ff0d00720c */ /* 0x000fe40003f05270 */
[----:B------:R-:W-:Y:S02]  /*0690*/  ISETP.NE.AND P1, PT, R14, RZ, PT ;  /* 0x000000ff0e00720c */ /* 0x000fe40003f25270 */
[----:B------:R-:W-:Y:S02]  /*06a0*/  SHF.R.U32.HI R12, RZ, 0x5, R12 ;  /* 0x00000005ff0c7819 */ /* 0x000fe4000001160c */
[----:B------:R-:W-:Y:S02]  /*06b0*/  PRMT R10, R10, 0x9910, RZ ;  /* 0x000099100a0a7816 */ /* 0x000fe400000000ff */
[----:B------:R-:W-:Y:S01]  /*06c0*/  PRMT R13, R11, 0x9910, RZ ;  /* 0x000099100b0d7816 */ /* 0x000fe200000000ff */
[----:B------:R-:W-:Y:S01]  /*06d0*/  IMAD.MOV.U32 R11, RZ, RZ, R9 ;  /* 0x000000ffff0b7224 */ /* 0x000fe200078e0009 */
[----:B------:R-:W-:Y:S01]  /*06e0*/  PRMT R14, R12, 0x9910, RZ ;  /* 0x000099100c0e7816 */ /* 0x000fe200000000ff */
[----:B------:R-:W-:Y:S01]  /*06f0*/  IMAD.MOV.U32 R12, RZ, RZ, R10 ;  /* 0x000000ffff0c7224 */ /* 0x000fe200078e000a */
[----:B------:R-:W-:Y:S01]  /*0700*/  PRMT R16, R2, 0x9910, RZ ;  /* 0x0000991002107816 */ /* 0x000fe200000000ff */
[----:B------:R-:W-:Y:S01]  /*0710*/  IMAD R11, R11, 0x39, RZ ;  /* 0x000000390b0b7824 */ /* 0x000fe200078e02ff */
[----:B------:R-:W0:Y:S01]  /*0720*/  @P0 S2R R10, SR_CTAID.Z ;  /* 0x00000000000a0919 */ /* 0x000e220000002700 */
[----:B------:R-:W-:-:S02]  /*0730*/  IMAD R12, R12, 0x39, RZ ;  /* 0x000000390c0c7824 */ /* 0x000fc400078e02ff */
[----:B------:R-:W-:Y:S01]  /*0740*/  IMAD.MOV R11, RZ, RZ, -R11 ;  /* 0x000000ffff0b7224 */ /* 0x000fe200078e0a0b */
[----:B------:R-:W2:Y:S01]  /*0750*/  @P1 S2R R9, SR_CTAID.Z ;  /* 0x0000000000091919 */ /* 0x000ea20000002700 */
[----:B------:R-:W-:Y:S02]  /*0760*/  IMAD.MOV.U32 R15, RZ, RZ, R16 ;  /* 0x000000ffff0f7224 */ /* 0x000fe400078e0010 */
[----:B------:R-:W-:Y:S01]  /*0770*/  IMAD.MOV R12, RZ, RZ, -R12 ;  /* 0x000000ffff0c7224 */ /* 0x000fe200078e0a0c */
[----:B------:R-:W-:Y:S01]  /*0780*/  PRMT R11, R11, 0x7710, RZ ;  /* 0x000077100b0b7816 */ /* 0x000fe200000000ff */
[----:B------:R-:W-:Y:S01]  /*0790*/  IMAD R14, R14, 0x39, RZ ;  /* 0x000000390e0e7824 */ /* 0x000fe200078e02ff */
[----:B------:R-:W-:Y:S01]  /*07a0*/  ISETP.NE.AND P2, PT, R15, RZ, PT ;  /* 0x000000ff0f00720c */ /* 0x000fe20003f45270 */
[----:B------:R-:W-:Y:S01]  /*07b0*/  IMAD R13, R13, 0x39, RZ ;  /* 0x000000390d0d7824 */ /* 0x000fe200078e02ff */
[----:B------:R-:W-:Y:S01]  /*07c0*/  PRMT R12, R12, 0x7710, RZ ;  /* 0x000077100c0c7816 */ /* 0x000fe200000000ff */
[----:B------:R-:W-:-:S02]  /*07d0*/  IMAD.MOV R14, RZ, RZ, -R14 ;  /* 0x000000ffff0e7224 */ /* 0x000fc400078e0a0e */
[----:B------:R-:W-:Y:S02]  /*07e0*/  IMAD.IADD R20, R20, 0x1, R11 ;  /* 0x0000000114147824 */ /* 0x000fe400078e020b */
[----:B------:R-:W-:Y:S01]  /*07f0*/  IMAD.IADD R3, R3, 0x1, R12 ;  /* 0x0000000103037824 */ /* 0x000fe200078e020c */
[----:B------:R-:W-:Y:S01]  /*0800*/  PRMT R11, R14, 0x7710, RZ ;  /* 0x000077100e0b7816 */ /* 0x000fe200000000ff */
[----:B------:R-:W-:Y:S01]  /*0810*/  @P0 VIADD R22, R7, 0x188 ;  /* 0x0000018807160836 */ /* 0x000fe20000000000 */
[----:B------:R-:W-:Y:S01]  /*0820*/  PRMT R12, R20, 0x9910, RZ ;  /* 0x00009910140c7816 */ /* 0x000fe200000000ff */
[----:B------:R-:W-:Y:S02]  /*0830*/  IMAD.MOV R13, RZ, RZ, -R13 ;  /* 0x000000ffff0d7224 */ /* 0x000fe400078e0a0d */
[----:B------:R-:W-:Y:S01]  /*0840*/  IMAD.IADD R6, R6, 0x1, R11 ;  /* 0x0000000106067824 */ /* 0x000fe200078e020b */
[----:B------:R-:W3:Y:S01]  /*0850*/  @P2 S2R R18, SR_CTAID.Z ;  /* 0x0000000000122919 */ /* 0x000ee20000002700 */
[----:B------:R-:W-:Y:S01]  /*0860*/  IMAD.MOV.U32 R11, RZ, RZ, R12 ;  /* 0x000000ffff0b7224 */ /* 0x000fe200078e000c */
[----:B------:R-:W-:-:S02]  /*0870*/  @P0 LOP3.LUT R12, R22, 0xffff, RZ, 0xc0, !PT ;  /* 0x0000ffff160c0812 */ /* 0x000fc400078ec0ff */
[----:B------:R-:W-:Y:S02]  /*0880*/  PRMT R13, R13, 0x7710, RZ ;  /* 0x000077100d0d7816 */ /* 0x000fe400000000ff */
[----:B------:R-:W-:Y:S01]  /*0890*/  ISETP.NE.AND P3, PT, R11, RZ, PT ;  /* 0x000000ff0b00720c */ /* 0x000fe20003f65270 */
[----:B------:R-:W-:Y:S01]  /*08a0*/  @P0 IMAD R12, R12, 0x1f71, RZ ;  /* 0x00001f710c0c0824 */ /* 0x000fe200078e02ff */
[----:B------:R-:W-:Y:S01]  /*08b0*/  @P0 LOP3.LUT R11, R8, 0xffff, RZ, 0xc0, !PT ;  /* 0x0000ffff080b0812 */ /* 0x000fe200078ec0ff */
[----:B------:R-:W-:Y:S01]  /*08c0*/  IMAD.IADD R4, R4, 0x1, R13 ;  /* 0x0000000104047824 */ /* 0x000fe200078e020d */
[----:B------:R-:W-:Y:S02]  /*08d0*/  @P1 LOP3.LUT R8, R5, 0xffff, RZ, 0xc0, !PT ;  /* 0x0000ffff05081812 */ /* 0x000fe400078ec0ff */
[----:B------:R-:W-:Y:S01]  /*08e0*/  PRMT R13, R3, 0x9910, RZ ;  /* 0x00009910030d7816 */ /* 0x000fe200000000ff */
[----:B0-----:R-:W-:Y:S01]  /*08f0*/  @P0 IMAD R5, R10, 0xc40, R11 ;  /* 0x00000c400a050824 */ /* 0x001fe200078e020b */
[----:B------:R-:W-:Y:S01]  /*0900*/  @P0 SHF.R.U32.HI R21, RZ, 0x10, R12 ;  /* 0x00000010ff150819 */ /* 0x000fe2000001160c */
[----:B------:R-:W-:Y:S01]  /*0910*/  @P1 VIADD R12, R7, 0x310 ;  /* 0x00000310070c1836 */ /* 0x000fe20000000000 */
[----:B------:R-:W-:Y:S01]  /*0920*/  @P2 LOP3.LUT R11, R2, 0xffff, RZ, 0xc0, !PT ;  /* 0x0000ffff020b2812 */ /* 0x000fe200078ec0ff */
[----:B--2---:R-:W-:Y:S01]  /*0930*/  @P1 IMAD R2, R9, 0xc40, R8 ;  /* 0x00000c4009021824 */ /* 0x004fe200078e0208 */
[----:B------:R-:W-:Y:S01]  /*0940*/  ISETP.NE.AND P4, PT, R13, RZ, PT ;  /* 0x000000ff0d00720c */ /* 0x000fe20003f85270 */
[----:B------:R-:W-:Y:S01]  /*0950*/  @P0 IMAD.MOV R9, RZ, RZ, -R21 ;  /* 0x000000ffff090224 */ /* 0x000fe200078e0a15 */
[----:B------:R-:W-:Y:S01]  /*0960*/  @P1 LOP3.LUT R8, R12, 0xffff, RZ, 0xc0, !PT ;  /* 0x0000ffff0c081812 */ /* 0x000fe200078ec0ff */
[----:B------:R-:W-:Y:S01]  /*0970*/  @P2 VIADD R13, R7, 0x498 ;  /* 0x00000498070d2836 */ /* 0x000fe20000000000 */
[----:B------:R-:W-:Y:S01]  /*0980*/  PRMT R14, R4, 0x9910, RZ ;  /* 0x00009910040e7816 */ /* 0x000fe200000000ff */
[----:B------:R-:W0:Y:S01]  /*0990*/  @P3 S2R R26, SR_CTAID.Z ;  /* 0x00000000001a3919 */ /* 0x000e220000002700 */
[----:B------:R-:W-:Y:S01]  /*09a0*/  @P0 PRMT R9, R9, 0x7710, RZ ;  /* 0x0000771009090816 */ /* 0x000fe200000000ff */
[----:B------:R-:W-:Y:S01]  /*09b0*/  @P1 IMAD R8, R8, 0x1f71, RZ ;  /* 0x00001f7108081824 */ /* 0x000fe200078e02ff */
[----:B------:R-:W-:-:S02]  /*09c0*/  @P2 LOP3.LUT R10, R13, 0xffff, RZ, 0xc0, !PT ;  /* 0x0000ffff0d0a2812 */ /* 0x000fc400078ec0ff */
[----:B------:R-:W-:Y:S01]  /*09d0*/  ISETP.NE.AND P5, PT, R14, RZ, PT ;  /* 0x000000ff0e00720c */ /* 0x000fe20003fa5270 */
[C---:B------:R-:W-:Y:S01]  /*09e0*/  @P3 VIADD R14, R7.reuse, 0x620 ;  /* 0x00000620070e3836 */ /* 0x040fe20000000000 */
[----:B------:R-:W-:Y:S01]  /*09f0*/  @P1 SHF.R.U32.HI R8, RZ, 0x10, R8 ;  /* 0x00000010ff081819 */ /* 0x000fe20000011608 */
[----:B------:R-:W-:Y:S01]  /*0a00*/  @P0 IMAD.IADD R22, R22, 0x1, R9 ;  /* 0x0000000116160824 */ /* 0x000fe200078e0209 */
[----:B------:R-:W-:Y:S01]  /*0a10*/  @P3 LOP3.LUT R27, R20, 0xffff, RZ, 0xc0, !PT ;  /* 0x0000ffff141b3812 */ /* 0x000fe200078ec0ff */
[----:B------:R-:W-:Y:S01]  /*0a20*/  @P2 IMAD R9, R10, 0x1f71, RZ ;  /* 0x00001f710a092824 */ /* 0x000fe200078e02ff */
[----:B------:R-:W-:Y:S01]  /*0a30*/  @P3 LOP3.LUT R10, R14, 0xffff, RZ, 0xc0, !PT ;  /* 0x0000ffff0e0a3812 */ /* 0x000fe200078ec0ff */
[----:B------:R-:W-:Y:S01]  /*0a40*/  @P4 VIADD R16, R7, 0x7a8 ;  /* 0x000007a807104836 */ /* 0x000fe20000000000 */
[----:B------:R-:W-:Y:S01]  /*0a50*/  @P0 LOP3.LUT R22, R22, 0xffff, RZ, 0xc0, !PT ;  /* 0x0000ffff16160812 */ /* 0x000fe200078ec0ff */
[----:B---3--:R-:W-:Y:S01]  /*0a60*/  @P2 IMAD R18, R18, 0xc40, R11 ;  /* 0x00000c4012122824 */ /* 0x008fe200078e020b */
[----:B------:R-:W-:Y:S01]  /*0a70*/  @P2 SHF.R.U32.HI R9, RZ, 0x10, R9 ;  /* 0x00000010ff092819 */ /* 0x000fe20000011609 */
[----:B------:R-:W-:Y:S01]  /*0a80*/  @P1 IMAD.MOV R23, RZ, RZ, -R8 ;  /* 0x000000ffff171224 */ /* 0x000fe200078e0a08 */
[----:B------:R-:W-:Y:S01]  /*0a90*/  @P4 LOP3.LUT R11, R16, 0xffff, RZ, 0xc0, !PT ;  /* 0x0000ffff100b4812 */ /* 0x000fe200078ec0ff */
[----:B------:R-:W-:Y:S01]  /*0aa0*/  @P3 IMAD R10, R10, 0x1f71, RZ ;  /* 0x00001f710a0a3824 */ /* 0x000fe200078e02ff */
[----:B------:R-:W-:Y:S01]  /*0ab0*/  @P0 LEA.HI R21, R22, R21, RZ, 0x1f ;  /* 0x0000001516150211 */ /* 0x000fe200078ff8ff */
[----:B------:R-:W-:Y:S01]  /*0ac0*/  @P2 IMAD.MOV R24, RZ, RZ, -R9 ;  /* 0x000000ffff182224 */ /* 0x000fe200078e0a09 */
[----:B------:R-:W-:Y:S01]  /*0ad0*/  @P1 PRMT R23, R23, 0x7710, RZ ;  /* 0x0000771017171816 */ /* 0x000fe200000000ff */
[----:B------:R-:W-:Y:S01]  /*0ae0*/  @P5 VIADD R17, R7, 0x930 ;  /* 0x0000093007115836 */ /* 0x000fe20000000000 */
[----:B------:R-:W-:Y:S01]  /*0af0*/  @P3 SHF.R.U32.HI R10, RZ, 0x10, R10 ;  /* 0x00000010ff0a3819 */ /* 0x000fe2000001160a */
[----:B------:R-:W-:Y:S01]  /*0b00*/  @P4 IMAD R11, R11, 0x1f71, RZ ;  /* 0x00001f710b0b4824 */ /* 0x000fe200078e02ff */
[----:B------:R-:W-:Y:S01]  /*0b10*/  @P2 PRMT R24, R24, 0x7710, RZ ;  /* 0x0000771018182816 */ /* 0x000fe200000000ff */
[----:B------:R-:W-:Y:S01]  /*0b20*/  @P1 IMAD.IADD R12, R12, 0x1, R23 ;  /* 0x000000010c0c1824 */ /* 0x000fe200078e0217 */
[----:B------:R-:W-:Y:S01]  /*0b30*/  @P5 LOP3.LUT R15, R17, 0xffff, RZ, 0xc0, !PT ;  /* 0x0000ffff110f5812 */ /* 0x000fe200078ec0ff */
[----:B------:R-:W-:Y:S01]  /*0b40*/  @P3 IMAD.MOV R23, RZ, RZ, -R10 ;  /* 0x000000ffff173224 */ /* 0x000fe200078e0a0a */
[----:B------:R-:W-:Y:S01]  /*0b50*/  @P4 SHF.R.U32.HI R11, RZ, 0x10, R11 ;  /* 0x00000010ff0b4819 */ /* 0x000fe2000001160b */
[----:B------:R-:W-:Y:S01]  /*0b60*/  @P2 IMAD.IADD R13, R13, 0x1, R24 ;  /* 0x000000010d0d2824 */ /* 0x000fe200078e0218 */
[----:B------:R-:W-:Y:S01]  /*0b70*/  @P5 LOP3.LUT R4, R4, 0xffff, RZ, 0xc0, !PT ;  /* 0x0000ffff04045812 */ /* 0x000fe200078ec0ff */
[----:B------:R-:W-:Y:S01]  /*0b80*/  @P5 IMAD R24, R15, 0x1f71, RZ ;  /* 0x00001f710f185824 */ /* 0x000fe200078e02ff */
[----:B------:R-:W-:Y:S01]  /*0b90*/  @P3 PRMT R15, R23, 0x7710, RZ ;  /* 0x00007710170f3816 */ /* 0x000fe200000000ff */
[----:B------:R-:W-:Y:S01]  /*0ba0*/  @P4 IMAD.MOV R25, RZ, RZ, -R11 ;  /* 0x000000ffff194224 */ /* 0x000fe200078e0a0b */
[----:B------:R-:W-:Y:S01]  /*0bb0*/  @P4 LOP3.LUT R3, R3, 0xffff, RZ, 0xc0, !PT ;  /* 0x0000ffff03034812 */ /* 0x000fe200078ec0ff */
[----:B0-----:R-:W-:-:S02]  /*0bc0*/  @P3 IMAD R20, R26, 0xc40, R27 ;  /* 0x00000c401a143824 */ /* 0x001fc400078e021b */
[----:B------:R-:W-:Y:S01]  /*0bd0*/  @P3 IMAD.IADD R14, R14, 0x1, R15 ;  /* 0x000000010e0e3824 */ /* 0x000fe200078e020f */
[----:B------:R-:W-:Y:S02]  /*0be0*/  @P4 PRMT R23, R25, 0x7710, RZ ;  /* 0x0000771019174816 */ /* 0x000fe400000000ff */
[----:B------:R-:W-:Y:S01]  /*0bf0*/  @P5 SHF.R.U32.HI R15, RZ, 0x10, R24 ;  /* 0x00000010ff0f5819 */ /* 0x000fe20000011618 */
[----:B------:R-:W0:Y:S02]  /*0c00*/  @P5 S2R R25, SR_CTAID.Z ;  /* 0x0000000000195919 */ /* 0x000e240000002700 */
[----:B------:R-:W-:Y:S01]  /*0c10*/  @P4 IMAD.IADD R16, R16, 0x1, R23 ;  /* 0x0000000110104824 */ /* 0x000fe200078e0217 */
[----:B------:R-:W-:Y:S01]  /*0c20*/  PRMT R23, R6, 0x9910, RZ ;  /* 0x0000991006177816 */ /* 0x000fe200000000ff */
[----:B------:R-:W-:-:S03]  /*0c30*/  @P5 IMAD.MOV R24, RZ, RZ, -R15 ;  /* 0x000000ffff185224 */ /* 0x000fc600078e0a0f */
[----:B------:R-:W-:Y:S02]  /*0c40*/  ISETP.NE.AND P6, PT, R23, RZ, PT ;  /* 0x000000ff1700720c */ /* 0x000fe40003fc5270 */
[----:B------:R-:W-:Y:S02]  /*0c50*/  @P5 PRMT R24, R24, 0x7710, RZ ;  /* 0x0000771018185816 */ /* 0x000fe400000000ff */
[----:B------:R-:W-:-:S03]  /*0c60*/  @P4 LOP3.LUT R16, R16, 0xffff, RZ, 0xc0, !PT ;  /* 0x0000ffff10104812 */ /* 0x000fc600078ec0ff */
[----:B------:R-:W-:Y:S01]  /*0c70*/  @P5 IMAD.IADD R17, R17, 0x1, R24 ;  /* 0x0000000111115824 */ /* 0x000fe200078e0218 */
[----:B------:R-:W-:Y:S01]  /*0c80*/  @P4 LEA.HI R11, R16, R11, RZ, 0x1f ;  /* 0x0000000b100b4211 */ /* 0x000fe200078ff8ff */
[----:B------:R-:W2:Y:S04]  /*0c90*/  @P4 S2R R24, SR_CTAID.Z ;  /* 0x0000000000184919 */ /* 0x000ea80000002700 */
[----:B------:R-:W3:Y:S01]  /*0ca0*/  @P6 S2R R22, SR_CTAID.Z ;  /* 0x0000000000166919 */ /* 0x000ee20000002700 */
[----:B------:R-:W-:Y:S01]  /*0cb0*/  @P6 VIADD R23, R7, 0xab8 ;  /* 0x00000ab807176836 */ /* 0x000fe20000000000 */
[----:B------:R-:W-:-:S04]  /*0cc0*/  @P6 LOP3.LUT R27, R6, 0xffff, RZ, 0xc0, !PT ;  /* 0x0000ffff061b6812 */ /* 0x000fc800078ec0ff */
[----:B------:R-:W-:-:S05]  /*0cd0*/  @P6 LOP3.LUT R26, R23, 0xffff, RZ, 0xc0, !PT ;  /* 0x0000ffff171a6812 */ /* 0x000fca00078ec0ff */
[----:B------:R-:W-:Y:S02]  /*0ce0*/  @P6 IMAD R26, R26, 0x1f71, RZ ;  /* 0x00001f711a1a6824 */ /* 0x000fe400078e02ff */
[----:B0-----:R-:W-:Y:S01]  /*0cf0*/  @P5 IMAD R4, R25, 0xc40, R4 ;  /* 0x00000c4019045824 */ /* 0x001fe200078e0204 */
[----:B------:R-:W-:Y:S02]  /*0d00*/  @P1 LOP3.LUT R25, R12, 0xffff, RZ, 0xc0, !PT ;  /* 0x0000ffff0c191812 */ /* 0x000fe400078ec0ff */
[----:B------:R-:W-:Y:S02]  /*0d10*/  @P0 LOP3.LUT R12, R21, 0xffff, RZ, 0xc0, !PT ;  /* 0x0000ffff150c0812 */ /* 0x000fe400078ec0ff */
[----:B------:R-:W-:Y:S02]  /*0d20*/  @P1 LEA.HI R8, R25, R8, RZ, 0x1f ;  /* 0x0000000819081211 */ /* 0x000fe400078ff8ff */
[----:B------:R-:W-:Y:S01]  /*0d30*/  @P0 SHF.R.U32.HI R12, RZ, 0x5, R12 ;  /* 0x00000005ff0c0819 */ /* 0x000fe2000001160c */
[----:B--2---:R-:W-:Y:S01]  /*0d40*/  @P4 IMAD R3, R24, 0xc40, R3 ;  /* 0x00000c4018034824 */ /* 0x004fe200078e0203 */
[----:B------:R-:W-:Y:S01]  /*0d50*/  @P6 SHF.R.U32.HI R24, RZ, 0x10, R26 ;  /* 0x00000010ff186819 */ /* 0x000fe2000001161a */
[----:B---3--:R-:W-:Y:S01]  /*0d60*/  @P6 IMAD R6, R22, 0xc40, R27 ;  /* 0x00000c4016066824 */ /* 0x008fe200078e021b */
[----:B------:R-:W-:-:S03]  /*0d70*/  @P2 LOP3.LUT R22, R13, 0xffff, RZ, 0xc0, !PT ;  /* 0x0000ffff0d162812 */ /* 0x000fc600078ec0ff */
[----:B------:R-:W-:Y:S01]  /*0d80*/  @P6 IMAD.MOV R26, RZ, RZ, -R24 ;  /* 0x000000ffff1a6224 */ /* 0x000fe200078e0a18 */
[----:B------:R-:W-:Y:S02]  /*0d90*/  @P3 LOP3.LUT R13, R14, 0xffff, RZ, 0xc0, !PT ;  /* 0x0000ffff0e0d3812 */ /* 0x000fe400078ec0ff */
[----:B------:R-:W-:Y:S02]  /*0da0*/  @P0 LOP3.LUT R14, R12, 0xffff, RZ, 0xc0, !PT ;  /* 0x0000ffff0c0e0812 */ /* 0x000fe400078ec0ff */
[----:B------:R-:W-:Y:S02]  /*0db0*/  @P2 LEA.HI R9, R22, R9, RZ, 0x1f ;  /* 0x0000000916092211 */ /* 0x000fe400078ff8ff */
[----:B------:R-:W-:Y:S02]  /*0dc0*/  @P6 PRMT R26, R26, 0x7710, RZ ;  /* 0x000077101a1a6816 */ /* 0x000fe400000000ff */
[----:B------:R-:W-:Y:S02]  /*0dd0*/  @P5 LOP3.LUT R22, R17, 0xffff, RZ, 0xc0, !PT ;  /* 0x0000ffff11165812 */ /* 0x000fe400078ec0ff */
[----:B------:R-:W-:Y:S01]  /*0de0*/  @P3 LEA.HI R10, R13, R10, RZ, 0x1f ;  /* 0x0000000a0d0a3211 */ /* 0x000fe200078ff8ff */
[----:B------:R-:W-:Y:S01]  /*0df0*/  @P0 IMAD R13, R14, 0x38, R5 ;  /* 0x000000380e0d0824 */ /* 0x000fe200078e0205 */
[----:B------:R-:W-:Y:S01]  /*0e00*/  @P5 LEA.HI R21, R22, R15, RZ, 0x1f ;  /* 0x0000000f16155211 */ /* 0x000fe200078ff8ff */
[----:B------:R-:W-:Y:S01]  /*0e10*/  @P6 IMAD.IADD R23, R23, 0x1, R26 ;  /* 0x0000000117176824 */ /* 0x000fe200078e021a */
[----:B------:R-:W-:Y:S01]  /*0e20*/  @P1 LOP3.LUT R5, R8, 0xffff, RZ, 0xc0, !PT ;  /* 0x0000ffff08051812 */ /* 0x000fe200078ec0ff */
[----:B------:R-:W0:Y:S01]  /*0e30*/  @P0 LDC.64 R14, c[0x0][0x380] ;  /* 0x0000e000ff0e0b82 */ /* 0x000e220000000a00 */
[----:B------:R-:W-:Y:S01]  /*0e40*/  @P2 LOP3.LUT R8, R9, 0xffff, RZ, 0xc0, !PT ;  /* 0x0000ffff09082812 */ /* 0x000fe200078ec0ff */
[----:B------:R-:W-:Y:S01]  /*0e50*/  @P0 VIADD R25, R13, 0xffffffc7 ;  /* 0xffffffc70d190836 */ /* 0x000fe20000000000 */
[----:B------:R-:W-:-:S02]  /*0e60*/  @P3 LOP3.LUT R9, R10, 0xffff, RZ, 0xc0, !PT ;  /* 0x0000ffff0a093812 */ /* 0x000fc400078ec0ff */
[----:B------:R-:W-:Y:S02]  /*0e70*/  @P4 LOP3.LUT R10, R11, 0xffff, RZ, 0xc0, !PT ;  /* 0x0000ffff0b0a4812 */ /* 0x000fe400078ec0ff */
[----:B------:R-:W-:Y:S01]  /*0e80*/  @P5 LOP3.LUT R11, R21, 0xffff, RZ, 0xc0, !PT ;  /* 0x0000ffff150b5812 */ /* 0x000fe200078ec0ff */
[----:B------:R-:W2:Y:S01]  /*0e90*/  @P1 LDC.64 R16, c[0x0][0x380] ;  /* 0x0000e000ff101b82 */ /* 0x000ea20000000a00 */
[----:B------:R-:W-:Y:S02]  /*0ea0*/  @P6 LOP3.LUT R23, R23, 0xffff, RZ, 0xc0, !PT ;  /* 0x0000ffff17176812 */ /* 0x000fe400078ec0ff */
[----:B------:R-:W-:Y:S02]  /*0eb0*/  @P3 SHF.R.U32.HI R9, RZ, 0x5, R9 ;  /* 0x00000005ff093819 */ /* 0x000fe40000011609 */
[----:B------:R-:W-:Y:S02]  /*0ec0*/  @P2 SHF.R.U32.HI R8, RZ, 0x5, R8 ;  /* 0x00000005ff082819 */ /* 0x000fe40000011608 */
[----:B------:R-:W-:-:S02]  /*0ed0*/  @P1 SHF.R.U32.HI R5, RZ, 0x5, R5 ;  /* 0x00000005ff051819 */ /* 0x000fc40000011605 */
[----:B------:R-:W-:Y:S02]  /*0ee0*/  @P4 SHF.R.U32.HI R10, RZ, 0x5, R10 ;  /* 0x00000005ff0a4819 */ /* 0x000fe4000001160a */
[----:B------:R-:W-:Y:S02]  /*0ef0*/  @P5 SHF.R.U32.HI R11, RZ, 0x5, R11 ;  /* 0x00000005ff0b5819 */ /* 0x000fe4000001160b */
[----:B------:R-:W-:Y:S02]  /*0f00*/  @P6 LEA.HI R12, R23, R24, RZ, 0x1f ;  /* 0x00000018170c6211 */ /* 0x000fe400078ff8ff */
[----:B------:R-:W-:Y:S01]  /*0f10*/  @P3 LOP3.LUT R9, R9, 0xffff, RZ, 0xc0, !PT ;  /* 0x0000ffff09093812 */ /* 0x000fe200078ec0ff */
[----:B0-----:R-:W-:Y:S01]  /*0f20*/  @P0 IMAD.WIDE.U32 R14, R25, 0x4, R14 ;  /* 0x00000004190e0825 */ /* 0x001fe200078e000e */
[----:B------:R-:W-:Y:S02]  /*0f30*/  @P2 LOP3.LUT R23, R8, 0xffff, RZ, 0xc0, !PT ;  /* 0x0000ffff08172812 */ /* 0x000fe400078ec0ff */
[----:B------:R-:W-:Y:S01]  /*0f40*/  @P1 LOP3.LUT R5, R5, 0xffff, RZ, 0xc0, !PT ;  /* 0x0000ffff05051812 */ /* 0x000fe200078ec0ff */
[----:B------:R-:W-:Y:S01]  /*0f50*/  @P3 IMAD R20, R9, 0x38, R20 ;  /* 0x0000003809143824 */ /* 0x000fe200078e0214 */
[----:B------:R-:W-:Y:S01]  /*0f60*/  @P4 LOP3.LUT R10, R10, 0xffff, RZ, 0xc0, !PT ;  /* 0x0000ffff0a0a4812 */ /* 0x000fe200078ec0ff */
[----:B------:R-:W-:Y:S01]  /*0f70*/  @P2 IMAD R18, R23, 0x38, R18 ;  /* 0x0000003817122824 */ /* 0x000fe200078e0212 */
[----:B------:R-:W-:Y:S01]  /*0f80*/  @P5 LOP3.LUT R11, R11, 0xffff, RZ, 0xc0, !PT ;  /* 0x0000ffff0b0b5812 */ /* 0x000fe200078ec0ff */
[----:B------:R-:W0:Y:S01]  /*0f90*/  @P4 LDC.64 R8, c[0x0][0x380] ;  /* 0x0000e000ff084b82 */ /* 0x000e220000000a00 */
[----:B------:R-:W-:Y:S01]  /*0fa0*/  @P1 IMAD R21, R5, 0x38, R2 ;  /* 0x0000003805151824 */ /* 0x000fe200078e0202 */
[----:B------:R-:W-:Y:S01]  /*0fb0*/  @P6 LOP3.LUT R22, R12, 0xffff, RZ, 0xc0, !PT ;  /* 0x0000ffff0c166812 */ /* 0x000fe200078ec0ff */
[----:B------:R-:W-:-:S02]  /*0fc0*/  @P4 IMAD R23, R10, 0x38, R3 ;  /* 0x000000380a174824 */ /* 0x000fc400078e0203 */
[----:B------:R-:W-:Y:S01]  /*0fd0*/  @P5 IMAD R24, R11, 0x38, R4 ;  /* 0x000000380b185824 */ /* 0x000fe200078e0204 */
[----:B------:R-:W-:Y:S01]  /*0fe0*/  @P6 SHF.R.U32.HI R22, RZ, 0x5, R22 ;  /* 0x00000005ff166819 */ /* 0x000fe20000011616 */
[----:B------:R-:W-:Y:S01]  /*0ff0*/  @P1 VIADD R21, R21, 0xffffffc7 ;  /* 0xffffffc715151836 */ /* 0x000fe20000000000 */
[----:B------:R-:W3:Y:S02]  /*1000*/  @P2 LDC.64 R2, c[0x0][0x380] ;  /* 0x0000e000ff022b82 */ /* 0x000ee40000000a00 */
[----:B------:R-:W-:Y:S01]  /*1010*/  @P6 LOP3.LUT R25, R22, 0xffff, RZ, 0xc0, !PT ;  /* 0x0000ffff16196812 */ /* 0x000fe200078ec0ff */
[----:B------:R-:W-:Y:S02]  /*1020*/  IMAD.MOV.U32 R22, RZ, RZ, RZ ;  /* 0x000000ffff167224 */ /* 0x000fe400078e00ff */
[----:B--2---:R-:W-:-:S03]  /*1030*/  @P1 IMAD.WIDE.U32 R16, R21, 0x4, R16 ;  /* 0x0000000415101825 */ /* 0x004fc600078e0010 */
[----:B------:R-:W2:Y:S01]  /*1040*/  @P3 LDC.64 R4, c[0x0][0x380] ;  /* 0x0000e000ff043b82 */ /* 0x000ea20000000a00 */
[----:B------:R-:W-:Y:S01]  /*1050*/  @P6 IMAD R6, R25, 0x38, R6 ;  /* 0x0000003819066824 */ /* 0x000fe200078e0206 */
[----:B-1----:R1:W5:Y:S06]  /*1060*/  @P1 LDG.E.CONSTANT R22, desc[UR4][R16.64] ;  /* 0x0000000410161981 */ /* 0x00236c000c1e9900 */
[----:B------:R-:W4:Y:S08]  /*1070*/  @P5 LDC.64 R10, c[0x0][0x380] ;  /* 0x0000e000ff0a5b82 */ /* 0x000f300000000a00 */
[----:B------:R-:W4:Y:S01]  /*1080*/  @P6 LDC.64 R12, c[0x0][0x380] ;  /* 0x0000e000ff0c6b82 */ /* 0x000f220000000a00 */
[----:B------:R-:W-:-:S02]  /*1090*/  @P4 VIADD R23, R23, 0xffffffc7 ;  /* 0xffffffc717174836 */ /* 0x000fc40000000000 */
[----:B------:R-:W-:Y:S02]  /*10a0*/  @P2 VIADD R25, R18, 0xffffffc7 ;  /* 0xffffffc712192836 */ /* 0x000fe40000000000 */
[----:B------:R-:W-:Y:S02]  /*10b0*/  @P3 VIADD R27, R20, 0xffffffc7 ;  /* 0xffffffc7141b3836 */ /* 0x000fe40000000000 */
[----:B------:R-:W-:Y:S02]  /*10c0*/  @P5 VIADD R29, R24, 0xffffffc7 ;  /* 0xffffffc7181d5836 */ /* 0x000fe40000000000 */
[----:B------:R-:W-:Y:S01]  /*10d0*/  @P6 VIADD R6, R6, 0xffffffc7 ;  /* 0xffffffc706066836 */ /* 0x000fe20000000000 */
[----:B-1----:R-:W-:Y:S01]  /*10e0*/  CS2R R16, SRZ ;  /* 0x0000000000107805 */ /* 0x002fe2000001ff00 */
[----:B0-----:R-:W-:-:S04]  /*10f0*/  @P4 IMAD.WIDE.U32 R8, R23, 0x4, R8 ;  /* 0x0000000417084825 */ /* 0x001fc800078e0008 */
[----:B------:R-:W-:Y:S02]  /*1100*/  IMAD.MOV.U32 R18, RZ, RZ, RZ ;  /* 0x000000ffff127224 */ /* 0x000fe400078e00ff */
[----:B------:R-:W-:Y:S02]  /*1110*/  IMAD.MOV.U32 R20, RZ, RZ, RZ ;  /* 0x000000ffff147224 */ /* 0x000fe400078e00ff */
[----:B------:R-:W-:Y:S02]  /*1120*/  IMAD.MOV.U32 R23, RZ, RZ, RZ ;  /* 0x000000ffff177224 */ /* 0x000fe400078e00ff */
[----:B---3--:R-:W-:Y:S01]  /*1130*/  @P2 IMAD.WIDE.U32 R2, R25, 0x4, R2 ;  /* 0x0000000419022825 */ /* 0x008fe200078e0002 */
[----:B------:R-:W5:Y:S03]  /*1140*/  @P4 LDG.E.CONSTANT R18, desc[UR4][R8.64] ;  /* 0x0000000408124981 */ /* 0x000f66000c1e9900 */
[----:B--2---:R-:W-:Y:S01]  /*1150*/  @P3 IMAD.WIDE.U32 R4, R27, 0x4, R4 ;  /* 0x000000041b043825 */ /* 0x004fe200078e0004 */
[----:B------:R-:W5:Y:S03]  /*1160*/  @P2 LDG.E.CONSTANT R16, desc[UR4][R2.64] ;  /* 0x0000000402102981 */ /* 0x000f66000c1e9900 */
[----:B----4-:R-:W-:Y:S01]  /*1170*/  @P5 IMAD.WIDE.U32 R10, R29, 0x4, R10 ;  /* 0x000000041d0a5825 */ /* 0x010fe200078e000a */
[----:B------:R-:W5:Y:S03]  /*1180*/  @P3 LDG.E.CONSTANT R17, desc[UR4][R4.64] ;  /* 0x0000000404113981 */ /* 0x000f66000c1e9900 */
[----:B------:R-:W-:Y:S01]  /*1190*/  @P6 IMAD.WIDE.U32 R12, R6, 0x4, R12 ;  /* 0x00000004060c6825 */ /* 0x000fe200078e000c */
[----:B------:R-:W5:Y:S03]  /*11a0*/  @P5 LDG.E.CONSTANT R20, desc[UR4][R10.64] ;  /* 0x000000040a145981 */ /* 0x000f66000c1e9900 */
[----:B------:R-:W-:Y:S01]  /*11b0*/  IMAD.MOV.U32 R21, RZ, RZ, RZ ;  /* 0x000000ffff157224 */ /* 0x000fe200078e00ff */
[----:B------:R-:W5:Y:S05]  /*11c0*/  @P6 LDG.E.CONSTANT R23, desc[UR4][R12.64] ;  /* 0x000000040c176981 */ /* 0x000f6a000c1e9900 */
[----:B------:R0:W5:Y:S02]  /*11d0*/  @P0 LDG.E.CONSTANT R21, desc[UR4][R14.64] ;  /* 0x000000040e150981 */ /* 0x000164000c1e9900 */
[----:B0-----:R-:W0:Y:S01]  /*11e0*/  S2R R15, SR_CgaCtaId ;  /* 0x00000000000f7919 */ /* 0x001e220000008800 */
[----:B------:R-:W-:-:S02]  /*11f0*/  ISETP.GE.U32.AND P0, PT, R7, 0x39, PT ;  /* 0x000000390700780c */ /* 0x000fc40003f06070 */
[----:B------:R-:W-:Y:S01]  /*1200*/  MOV R14, 0x400 ;  /* 0x00000400000e7802 */ /* 0x000fe20000000f00 */
[----:B------:R-:W-:Y:S01]  /*1210*/  BSSY.RECONVERGENT B0, `(.L_x_562) ;  /* 0x0000020000007945 */ /* 0x000fe20003800200 */
[----:B------:R-:W-:Y:S02]  /*1220*/  IMAD.MOV.U32 R24, RZ, RZ, RZ ;  /* 0x000000ffff187224 */ /* 0x000fe400078e00ff */
[----:B0-----:R-:W-:-:S05]  /*1230*/  LEA R6, R15, R14, 0x18 ;  /* 0x0000000e0f067211 */ /* 0x001fca00078ec0ff */
[----:B------:R-:W-:Y:S02]  /*1240*/  IMAD R25, R7, 0x4, R6 ;  /* 0x0000000407197824 */ /* 0x000fe400078e0206 */
[----:B------:R-:W-:Y:S05]  /*1250*/  @!P0 BRA `(.L_x_563) ;  /* 0x00000000006c8947 */ /* 0x000fea0003800000 */
[----:B------:R-:W-:-:S05]  /*1260*/  LOP3.LUT R2, R7, 0xffff, RZ, 0xc0, !PT ;  /* 0x0000ffff07027812 */ /* 0x000fca00078ec0ff */
[----:B------:R-:W-:-:S05]  /*1270*/  IMAD R2, R2, 0x1f71, RZ ;  /* 0x00001f7102027824 */ /* 0x000fca00078e02ff */
[----:B------:R-:W-:-:S05]  /*1280*/  SHF.R.U32.HI R2, RZ, 0x10, R2 ;  /* 0x00000010ff027819 */ /* 0x000fca0000011602 */
[----:B------:R-:W-:-:S05]  /*1290*/  IMAD.MOV R4, RZ, RZ, -R2 ;  /* 0x000000ffff047224 */ /* 0x000fca00078e0a02 */
[----:B------:R-:W-:-:S05]  /*12a0*/  PRMT R4, R4, 0x7710, RZ ;  /* 0x0000771004047816 */ /* 0x000fca00000000ff */
[----:B------:R-:W-:-:S05]  /*12b0*/  IMAD.IADD R3, R7, 0x1, R4 ;  /* 0x0000000107037824 */ /* 0x000fca00078e0204 */
[----:B------:R-:W-:-:S04]  /*12c0*/  LOP3.LUT R3, R3, 0xffff, RZ, 0xc0, !PT ;  /* 0x0000ffff03037812 */ /* 0x000fc800078ec0ff */
[----:B------:R-:W-:-:S04]  /*12d0*/  LEA.HI R2, R3, R2, RZ, 0x1f ;  /* 0x0000000203027211 */ /* 0x000fc800078ff8ff */
[----:B------:R-:W-:-:S04]  /*12e0*/  LOP3.LUT R2, R2, 0xffff, RZ, 0xc0, !PT ;  /* 0x0000ffff02027812 */ /* 0x000fc800078ec0ff */
        /* <DEDUP_REMOVED lines=11> */
[----:B------:R-:W-:Y:S02]  /*13a0*/  LOP3.LUT R5, R5, 0xffff, RZ, 0xc0, !PT ;  /* 0x0000ffff05057812 */ /* 0x000fe400078ec0ff */
[----:B------:R-:W-:-:S03]  /*13b0*/  LOP3.LUT R4, R4, 0xffff, RZ, 0xc0, !PT ;  /* 0x0000ffff04047812 */ /* 0x000fc600078ec0ff */
[----:B0-----:R-:W-:-:S04]  /*13c0*/  IMAD R5, R8, 0xc40, R5 ;  /* 0x00000c4008057824 */ /* 0x001fc800078e0205 */
[----:B------:R-:W-:-:S04]  /*13d0*/  IMAD R5, R4, 0x38, R5 ;  /* 0x0000003804057824 */ /* 0x000fc800078e0205 */
[----:B------:R-:W-:-:S04]  /*13e0*/  VIADD R5, R5, 0xffffffc7 ;  /* 0xffffffc705057836 */ /* 0x000fc80000000000 */
[----:B-1----:R-:W-:-:S05]  /*13f0*/  IMAD.WIDE.U32 R2, R5, 0x4, R2 ;  /* 0x0000000405027825 */ /* 0x002fca00078e0002 */
[----:B------:R0:W5:Y:S02]  /*1400*/  LDG.E.CONSTANT R24, desc[UR4][R2.64] ;  /* 0x0000000402187981 */ /* 0x000164000c1e9900 */
.L_x_563:
[----:B------:R-:W-:Y:S05]  /*1410*/  BSYNC.RECONVERGENT B0 ;  /* 0x0000000000007941 */ /* 0x000fea0003800200 */
.L_x_562:
[----:B-----5:R1:W-:Y:S01]  /*1420*/  STS [R25], R24 ;  /* 0x0000001819007388 */ /* 0x0203e20000000800 */
[----:B------:R-:W-:Y:S01]  /*1430*/  ISETP.GT.U32.AND P0, PT, R7, 0x70, PT ;  /* 0x000000700700780c */ /* 0x000fe20003f04070 */
[----:B------:R-:W-:Y:S02]  /*1440*/  BSSY.RECONVERGENT B0, `(.L_x_564) ;  /* 0x0000027000007945 */ /* 0x000fe40003800200 */
[----:B------:R1:W-:Y:S01]  /*1450*/  STS [R25+0x620], R21 ;  /* 0x0006201519007388 */ /* 0x0003e20000000800 */
[----:B------:R-:W-:-:S03]  /*1460*/  ISETP.GT.U32.OR P0, PT, R0, 0x4, P0 ;  /* 0x000000040000780c */ /* 0x000fc60000704470 */
[----:B------:R1:W-:Y:S04]  /*1470*/  STS [R25+0xc40], R22 ;  /* 0x000c401619007388 */ /* 0x0003e80000000800 */
[----:B------:R1:W-:Y:S04]  /*1480*/  STS [R25+0x1260], R16 ;  /* 0x0012601019007388 */ /* 0x0003e80000000800 */
[----:B------:R1:W-:Y:S04]  /*1490*/  STS [R25+0x1880], R17 ;  /* 0x0018801119007388 */ /* 0x0003e80000000800 */
[----:B------:R1:W-:Y:S04]  /*14a0*/  STS [R25+0x1ea0], R18 ;  /* 0x001ea01219007388 */ /* 0x0003e80000000800 */
[----:B------:R1:W-:Y:S04]  /*14b0*/  STS [R25+0x24c0], R20 ;  /* 0x0024c01419007388 */ /* 0x0003e80000000800 */
[----:B------:R1:W-:Y:S01]  /*14c0*/  STS [R25+0x2ae0], R23 ;  /* 0x002ae01719007388 */ /* 0x0003e20000000800 */
[----:B------:R-:W-:Y:S05]  /*14d0*/  @P0 BRA `(.L_x_565) ;  /* 0x0000000000740947 */ /* 0x000fea0003800000 */
[C---:B------:R-:W-:Y:S01]  /*14e0*/  ISETP.GE.U32.AND P0, PT, R7.reuse, 0x38, PT ;  /* 0x000000380700780c */ /* 0x040fe20003f06070 */
[----:B------:R-:W-:Y:S01]  /*14f0*/  VIADD R4, R7, 0x1 ;  /* 0x0000000107047836 */ /* 0x000fe20000000000 */
[----:B------:R-:W-:Y:S01]  /*1500*/  BSSY.RECONVERGENT B1, `(.L_x_566) ;  /* 0x0000019000017945 */ /* 0x000fe20003800200 */
[----:B0-----:R-:W-:-:S10]  /*1510*/  IMAD.MOV.U32 R2, RZ, RZ, RZ ;  /* 0x000000ffff027224 */ /* 0x001fd400078e00ff */
[----:B------:R-:W-:-:S05]  /*1520*/  @P0 VIADD R4, R7, 0xffffffc8 ;  /* 0xffffffc807040836 */ /* 0x000fca0000000000 */
[----:B------:R-:W-:-:S13]  /*1530*/  ISETP.NE.AND P0, PT, R4, RZ, PT ;  /* 0x000000ff0400720c */ /* 0x000fda0003f05270 */
[----:B------:R-:W-:Y:S05]  /*1540*/  @!P0 BRA `(.L_x_567) ;  /* 0x0000000000508947 */ /* 0x000fea0003800000 */
[----:B------:R-:W-:Y:S01]  /*1550*/  VIADD R2, R7, 0xc40 ;  /* 0x00000c4007027836 */ /* 0x000fe20000000000 */
[----:B------:R-:W0:Y:S04]  /*1560*/  S2R R9, SR_CTAID.Z ;  /* 0x0000000000097919 */ /* 0x000e280000002700 */
[----:B------:R-:W-:-:S05]  /*1570*/  LOP3.LUT R3, R2, 0xffff, RZ, 0xc0, !PT ;  /* 0x0000ffff02037812 */ /* 0x000fca00078ec0ff */
[----:B------:R-:W-:-:S05]  /*1580*/  IMAD R3, R3, 0x1f71, RZ ;  /* 0x00001f7103037824 */ /* 0x000fca00078e02ff */
[----:B------:R-:W-:-:S05]  /*1590*/  SHF.R.U32.HI R3, RZ, 0x10, R3 ;  /* 0x00000010ff037819 */ /* 0x000fca0000011603 */
[----:B------:R-:W-:-:S05]  /*15a0*/  IMAD.MOV R5, RZ, RZ, -R3 ;  /* 0x000000ffff057224 */ /* 0x000fca00078e0a03 */
[----:B------:R-:W-:-:S05]  /*15b0*/  PRMT R5, R5, 0x7710, RZ ;  /* 0x0000771005057816 */ /* 0x000fca00000000ff */
[----:B------:R-:W-:Y:S02]  /*15c0*/  IMAD.IADD R2, R2, 0x1, R5 ;  /* 0x0000000102027824 */ /* 0x000fe400078e0205 */
[----:B0-----:R-:W-:-:S03]  /*15d0*/  IMAD R4, R9, 0xc40, R4 ;  /* 0x00000c4009047824 */ /* 0x001fc600078e0204 */
[----:B------:R-:W-:-:S04]  /*15e0*/  LOP3.LUT R2, R2, 0xffff, RZ, 0xc0, !PT ;  /* 0x0000ffff02027812 */ /* 0x000fc800078ec0ff */
[----:B------:R-:W-:-:S04]  /*15f0*/  LEA.HI R3, R2, R3, RZ, 0x1f ;  /* 0x0000000302037211 */ /* 0x000fc800078ff8ff */
[----:B------:R-:W-:-:S04]  /*1600*/  LOP3.LUT R3, R3, 0xffff, RZ, 0xc0, !PT ;  /* 0x0000ffff03037812 */ /* 0x000fc800078ec0ff */
[----:B------:R-:W-:Y:S02]  /*1610*/  SHF.R.U32.HI R5, RZ, 0x5, R3 ;  /* 0x00000005ff057819 */ /* 0x000fe40000011603 */
[----:B------:R-:W0:Y:S02]  /*1620*/  LDC.64 R2, c[0x0][0x380] ;  /* 0x0000e000ff027b82 */ /* 0x000e240000000a00 */
[----:B------:R-:W-:-:S05]  /*1630*/  PRMT R5, R5, 0x9910, RZ ;  /* 0x0000991005057816 */ /* 0x000fca00000000ff */
[----:B------:R-:W-:-:S05]  /*1640*/  IMAD R5, R5, 0x38, RZ ;  /* 0x0000003805057824 */ /* 0x000fca00078e02ff */
[----:B------:R-:W-:-:S04]  /*1650*/  LOP3.LUT R5, R5, 0xffff, RZ, 0xc0, !PT ;  /* 0x0000ffff05057812 */ /* 0x000fc800078ec0ff */
[----:B------:R-:W-:-:S05]  /*1660*/  IADD3 R5, PT, PT, R4, -0x39, R5 ;  /* 0xffffffc704057810 */ /* 0x000fca0007ffe005 */
[----:B0-----:R-:W-:-:S06]  /*1670*/  IMAD.WIDE.U32 R2, R5, 0x4, R2 ;  /* 0x0000000405027825 */ /* 0x001fcc00078e0002 */
[----:B------:R0:W5:Y:S02]  /*1680*/  LDG.E.CONSTANT R2, desc[UR4][R2.64] ;  /* 0x0000000402027981 */ /* 0x000164000c1e9900 */
.L_x_567:
[----:B------:R-:W-:Y:S05]  /*1690*/  BSYNC.RECONVERGENT B1 ;  /* 0x0000000000017941 */ /* 0x000fea0003800200 */
.L_x_566:
[----:B-----5:R2:W-:Y:S02]  /*16a0*/  STS [R25+0x3100], R2 ;  /* 0x0031000219007388 */ /* 0x0205e40000000800 */
.L_x_565:
[----:B------:R-:W-:Y:S05]  /*16b0*/  BSYNC.RECONVERGENT B0 ;  /* 0x0000000000007941 */ /* 0x000fea0003800200 */
.L_x_564:
[----:B------:R-:W-:Y:S01]  /*16c0*/  ISETP.GT.U32.AND P0, PT, R7, 0x8, PT ;  /* 0x000000080700780c */ /* 0x000fe20003f04070 */
[----:B-1----:R-:W1:Y:S01]  /*16d0*/  S2R R22, SR_CTAID.Z ;  /* 0x0000000000167919 */ /* 0x002e620000002700 */
[----:B------:R-:W3:Y:S02]  /*16e0*/  LDC.64 R8, c[0x0][0x398] ;  /* 0x0000e600ff087b82 */ /* 0x000ee40000000a00 */
[----:B------:R-:W-:-:S13]  /*16f0*/  ISETP.NE.OR P0, PT, R0, RZ, P0 ;  /* 0x000000ff0000720c */ /* 0x000fda0000705670 */
[----:B0-2---:R-:W0:Y:S01]  /*1700*/  @!P0 LDC.64 R2, c[0x0][0x388] ;  /* 0x0000e200ff028b82 */ /* 0x005e220000000a00 */
[----:B-1----:R-:W-:-:S04]  /*1710*/  @!P0 IMAD R5, R22, 0x9, R19 ;  /* 0x0000000916058824 */ /* 0x002fc800078e0213 */
[----:B0-----:R-:W-:-:S05]  /*1720*/  @!P0 IMAD.WIDE.U32 R2, R5, 0x4, R2 ;  /* 0x0000000405028825 */ /* 0x001fca00078e0002 */
[----:B------:R-:W2:Y:S01]  /*1730*/  @!P0 LDG.E.CONSTANT R18, desc[UR4][R2.64] ;  /* 0x0000000402128981 */ /* 0x000ea2000c1e9900 */
[----:B---3--:R-:W-:-:S05]  /*1740*/  IMAD.WIDE.U32 R8, R22, 0x4, R8 ;  /* 0x0000000416087825 */ /* 0x008fca00078e0008 */
[----:B------:R0:W3:Y:S01]  /*1750*/  LDG.E.CONSTANT R20, desc[UR4][R8.64] ;  /* 0x0000000408147981 */ /* 0x0000e2000c1e9900 */
[----:B------:R-:W-:Y:S02]  /*1760*/  @!P0 VIADD R14, R14, 0x32c4 ;  /* 0x000032c40e0e8836 */ /* 0x000fe40000000000 */
[C---:B------:R-:W-:Y:S02]  /*1770*/  IMAD R21, R0.reuse, 0x72, R19 ;  /* 0x0000007200157824 */ /* 0x040fe400078e0213 */
[----:B------:R-:W-:Y:S01]  /*1780*/  IMAD R7, R0, 0x1c, R7 ;  /* 0x0000001c00077824 */ /* 0x000fe200078e0207 */
[----:B------:R-:W-:Y:S01]  /*1790*/  @!P0 LEA R14, R15, R14, 0x18 ;  /* 0x0000000e0f0e8211 */ /* 0x000fe200078ec0ff */
[----:B------:R-:W-:Y:S02]  /*17a0*/  IMAD.SHL.U32 R21, R21, 0x2, RZ ;  /* 0x0000000215157824 */ /* 0x000fe400078e00ff */
[----:B------:R-:W-:Y:S02]  /*17b0*/  IMAD R7, R22, 0x310, R7 ;  /* 0x0000031016077824 */ /* 0x000fe400078e0207 */
[----:B------:R-:W-:-:S02]  /*17c0*/  @!P0 IMAD R19, R19, 0x4, R14 ;  /* 0x0000000413138824 */ /* 0x000fc400078e020e */
[----:B------:R-:W-:-:S03]  /*17d0*/  IMAD R21, R21, 0x4, R6 ;  /* 0x0000000415157824 */ /* 0x000fc600078e0206 */
[----:B--2---:R-:W-:Y:S01]  /*17e0*/  @!P0 STS [R19], R18 ;  /* 0x0000001213008388 */ /* 0x004fe20000000800 */
[----:B------:R-:W-:Y:S06]  /*17f0*/  BAR.SYNC.DEFER_BLOCKING 0x0 ;  /* 0x0000000000007b1d */ /* 0x000fec0000010000 */
[----:B------:R-:W-:Y:S04]  /*1800*/  LDS.128 R12, [R6+0x32c0] ;  /* 0x0032c000060c7984 */ /* 0x000fe80000000c00 */
[----:B------:R-:W1:Y:S04]  /*1810*/  LDS.64 R4, [R21] ;  /* 0x0000000015047984 */ /* 0x000e680000000a00 */
[----:B------:R-:W2:Y:S04]  /*1820*/  LDS.64 R2, [R21+0x1c8] ;  /* 0x0001c80015027984 */ /* 0x000ea80000000a00 */
[----:B------:R-:W4:Y:S04]  /*1830*/  LDS R26, [R21+0x8] ;  /* 0x00000800151a7984 */ /* 0x000f280000000800 */
[----:B------:R-:W5:Y:S04]  /*1840*/  LDS R24, [R21+0x1d0] ;  /* 0x0001d00015187984 */ /* 0x000f680000000800 */
[----:B------:R-:W-:Y:S04]  /*1850*/  LDS R23, [R21+0xe4] ;  /* 0x0000e40015177984 */ /* 0x000fe80000000800 */
[----:B0-----:R-:W0:Y:S04]  /*1860*/  LDS.128 R8, [R6+0x32d0] ;  /* 0x0032d00006087984 */ /* 0x001e280000000c00 */
[----:B------:R-:W3:Y:S04]  /*1870*/  LDS R25, [R21+0x2ac] ;  /* 0x0002ac0015197984 */ /* 0x000ee80000000800 */
[----:B------:R-:W3:Y:S04]  /*1880*/  LDS.64 R16, [R21+0xe8] ;  /* 0x0000e80015107984 */ /* 0x000ee80000000a00 */
[----:B------:R-:W3:Y:S01]  /*1890*/  LDS.64 R18, [R21+0x2b0] ;  /* 0x0002b00015127984 */ /* 0x000ee20000000a00 */
[-C--:B-1----:R-:W-:Y:S01]  /*18a0*/  FFMA R4, R4, R13.reuse, RZ ;  /* 0x0000000d04047223 */ /* 0x082fe200000000ff */
[----:B--2---:R-:W-:-:S03]  /*18b0*/  FFMA R12, R2, R13, RZ ;  /* 0x0000000d020c7223 */ /* 0x004fc600000000ff */
[-C--:B------:R-:W-:Y:S02]  /*18c0*/  FFMA R13, R5, R14.reuse, R4 ;  /* 0x0000000e050d7223 */ /* 0x080fe40000000004 */
[----:B------:R-:W1:Y:S01]  /*18d0*/  LDS.64 R4, [R21+0x390] ;  /* 0x0003900015047984 */ /* 0x000e620000000a00 */
[----:B------:R-:W-:Y:S01]  /*18e0*/  FFMA R27, R3, R14, R12 ;  /* 0x0000000e031b7223 */ /* 0x000fe2000000000c */
[-C--:B----4-:R-:W-:Y:S02]  /*18f0*/  FFMA R14, R26, R15.reuse, R13 ;  /* 0x0000000f1a0e7223 */ /* 0x090fe4000000000d */
[----:B------:R-:W2:Y:S01]  /*1900*/  LDS.64 R12, [R6+0x32e0] ;  /* 0x0032e000060c7984 */ /* 0x000ea20000000a00 */
[----:B-----5:R-:W-:-:S03]  /*1910*/  FFMA R28, R24, R15, R27 ;  /* 0x0000000f181c7223 */ /* 0x020fc6000000001b */
[----:B------:R-:W4:Y:S01]  /*1920*/  LDS R26, [R21+0x398] ;  /* 0x00039800151a7984 */ /* 0x000f220000000800 */
[-C--:B0-----:R-:W-:Y:S02]  /*1930*/  FFMA R23, R23, R8.reuse, R14 ;  /* 0x0000000817177223 */ /* 0x081fe4000000000e */
[----:B------:R-:W0:Y:S01]  /*1940*/  LDC.64 R14, c[0x0][0x390] ;  /* 0x0000e400ff0e7b82 */ /* 0x000e220000000a00 */
[----:B---3--:R-:W-:Y:S01]  /*1950*/  FFMA R25, R25, R8, R28 ;  /* 0x0000000819197223 */ /* 0x008fe2000000001c */
[----:B------:R-:W-:-:S03]  /*1960*/  FFMA R16, R16, R9, R23 ;  /* 0x0000000910107223 */ /* 0x000fc60000000017 */
[----:B------:R-:W-:Y:S01]  /*1970*/  FFMA R18, R18, R9, R25 ;  /* 0x0000000912127223 */ /* 0x000fe20000000019 */
[----:B------:R-:W-:-:S03]  /*1980*/  FFMA R17, R17, R10, R16 ;  /* 0x0000000a11117223 */ /* 0x000fc60000000010 */
[----:B------:R-:W-:Y:S01]  /*1990*/  FFMA R19, R19, R10, R18 ;  /* 0x0000000a13137223 */ /* 0x000fe20000000012 */
[----:B------:R-:W-:Y:S01]  /*19a0*/  FFMA R17, R2, R11, R17 ;  /* 0x0000000b02117223 */ /* 0x000fe20000000011 */
[----:B0-----:R-:W-:-:S04]  /*19b0*/  IMAD.WIDE.U32 R14, R7, 0x4, R14 ;  /* 0x00000004070e7825 */ /* 0x001fc800078e000e */
[----:B-1----:R-:W-:Y:S01]  /*19c0*/  FFMA R4, R4, R11, R19 ;  /* 0x0000000b04047223 */ /* 0x002fe20000000013 */
[----:B--2---:R-:W-:-:S03]  /*19d0*/  FFMA R17, R12, R3, R17 ;  /* 0x000000030c117223 */ /* 0x004fc60000000011 */
[----:B------:R-:W-:Y:S01]  /*19e0*/  FFMA R5, R12, R5, R4 ;  /* 0x000000050c057223 */ /* 0x000fe20000000004 */
[----:B------:R-:W-:-:S03]  /*19f0*/  FFMA R17, R24, R13, R17 ;  /* 0x0000000d18117223 */ /* 0x000fc60000000011 */
[----:B----4-:R-:W-:Y:S01]  /*1a00*/  FFMA R5, R26, R13, R5 ;  /* 0x0000000d1a057223 */ /* 0x010fe20000000005 */
[----:B------:R-:W-:-:S03]  /*1a10*/  FADD R17, R17, R20 ;  /* 0x0000001411117221 */ /* 0x000fc60000000000 */
[----:B------:R-:W-:Y:S02]  /*1a20*/  FADD R5, R5, R20 ;  /* 0x0000001405057221 */ /* 0x000fe40000000000 */
[----:B------:R-:W-:-:S03]  /*1a30*/  FMNMX R17, RZ, R17, !PT ;  /* 0x00000011ff117209 */ /* 0x000fc60007800000 */
[----:B------:R-:W-:Y:S02]  /*1a40*/  FMNMX R5, RZ, R5, !PT ;  /* 0x00000005ff057209 */ /* 0x000fe40007800000 */
[----:B------:R-:W-:Y:S04]  /*1a50*/  STG.E desc[UR4][R14.64], R17 ;  /* 0x000000110e007986 */ /* 0x000fe8000c101904 */
[----:B------:R-:W-:Y:S01]  /*1a60*/  STG.E desc[UR4][R14.64+0x70], R5 ;  /* 0x000070050e007986 */ /* 0x000fe2000c101904 */
[----:B------:R-:W-:Y:S05]  /*1a70*/  EXIT ;  /* 0x000000000000794d */ /* 0x000fea0003800000 */
.L_x_568:
        /* <DEDUP_REMOVED lines=16> */
.L_x_615:


//--------------------- .text.fused_nn_conv2d_add_nn_relu_kernel0 --------------------------
	.section	.text.fused_nn_conv2d_add_nn_relu_kernel0,"ax",@progbits
	.align	128
        .global         fused_nn_conv2d_add_nn_relu_kernel0
        .type           fused_nn_conv2d_add_nn_relu_kernel0,@function
        .size           fused_nn_conv2d_add_nn_relu_kernel0,(.L_x_616 - fused_nn_conv2d_add_nn_relu_kernel0)
        .other          fused_nn_conv2d_add_nn_relu_kernel0,@"STO_CUDA_ENTRY STV_DEFAULT"
fused_nn_conv2d_add_nn_relu_kernel0:
.text.fused_nn_conv2d_add_nn_relu_kernel0:
[----:B------:R-:W-:Y:S01]  /*0000*/  LDC R1, c[0x0][0x37c] ;  /* 0x0000df00ff017b82 */ /* 0x000fe20000000800 */
[----:B------:R-:W0:Y:S07]  /*0010*/  S2R R3, SR_TID.Y ;  /* 0x0000000000037919 */ /* 0x000e2e0000002200 */
[----:B------:R-:W1:Y:S01]  /*0020*/  LDC.64 R8, c[0x0][0x380] ;  /* 0x0000e000ff087b82 */ /* 0x000e620000000a00 */
[----:B------:R-:W-:Y:S01]  /*0030*/  UMOV UR4, 0x400 ;  /* 0x0000040000047882 */ /* 0x000fe20000000000 */
[----:B------:R-:W-:Y:S01]  /*0040*/  HFMA2 R19, -RZ, RZ, 0, 0 ;  /* 0x00000000ff137431 */ /* 0x000fe200000001ff */
[----:B------:R-:W0:Y:S01]  /*0050*/  S2R R0, SR_TID.X ;  /* 0x0000000000007919 */ /* 0x000e220000002100 */
[----:B------:R-:W-:Y:S01]  /*0060*/  UIADD3 UR5, UPT, UPT, UR4, 0xc40, URZ ;  /* 0x00000c4004057890 */ /* 0x000fe2000fffe0ff */
[----:B------:R-:W-:Y:S01]  /*0070*/  MOV R23, RZ ;  /* 0x000000ff00177202 */ /* 0x000fe20000000f00 */
[----:B------:R-:W2:Y:S01]  /*0080*/  LDCU.64 UR8, c[0x0][0x358] ;  /* 0x00006b00ff0877ac */ /* 0x000ea20008000a00 */
[----:B------:R-:W3:Y:S01]  /*0090*/  S2R R7, SR_TID.Z ;  /* 0x0000000000077919 */ /* 0x000ee20000002300 */
[----:B------:R-:W4:Y:S01]  /*00a0*/  S2UR UR6, SR_CgaCtaId ;  /* 0x00000000000679c3 */ /* 0x000f220000008800 */
[----:B------:R-:W5:Y:S07]  /*00b0*/  S2R R2, SR_CTAID.Z ;  /* 0x0000000000027919 */ /* 0x000f6e0000002700 */
[----:B------:R-:W2:Y:S01]  /*00c0*/  LDC.64 R4, c[0x0][0x388] ;  /* 0x0000e200ff047b82 */ /* 0x000ea20000000a00 */
[----:B----4-:R-:W-:-:S02]  /*00d0*/  ULEA UR5, UR6, UR5, 0x18 ;  /* 0x0000000506057291 */ /* 0x010fc4000f8ec0ff */
[----:B------:R-:W-:Y:S01]  /*00e0*/  ULEA UR4, UR6, UR4, 0x18 ;  /* 0x0000000406047291 */ /* 0x000fe2000f8ec0ff */
[----:B0-----:R-:W-:Y:S02]  /*00f0*/  IMAD R6, R3, 0x5, R0 ;  /* 0x0000000503067824 */ /* 0x001fe400078e0200 */
[----:B---3--:R-:W-:-:S03]  /*0100*/  IMAD R11, R7, 0x7, R3 ;  /* 0x00000007070b7824 */ /* 0x008fc600078e0203 */
[----:B------:R-:W-:Y:S02]  /*0110*/  SHF.L.U32 R10, R6, 0x6, RZ ;  /* 0x00000006060a7819 */ /* 0x000fe400000006ff */
[----:B------:R-:W-:Y:S01]  /*0120*/  LEA R22, R7, R6, 0x5 ;  /* 0x0000000607167211 */ /* 0x000fe200078e28ff */
[----:B------:R-:W-:Y:S01]  /*0130*/  IMAD R11, R11, 0x7, R0 ;  /* 0x000000070b0b7824 */ /* 0x000fe200078e0200 */
[----:B-----5:R-:W-:Y:S02]  /*0140*/  LEA R13, R2, R7, 0x3 ;  /* 0x00000007020d7211 */ /* 0x020fe400078e18ff */
[----:B------:R-:W-:Y:S02]  /*0150*/  LOP3.LUT R12, R10, 0x400, RZ, 0xc0, !PT ;  /* 0x000004000a0c7812 */ /* 0x000fe400078ec0ff */
[----:B------:R-:W-:Y:S02]  /*0160*/  SHF.L.U32 R11, R11, 0x1, RZ ;  /* 0x000000010b0b7819 */ /* 0x000fe400000006ff */
[----:B------:R-:W-:-:S02]  /*0170*/  SHF.R.U32.HI R10, RZ, 0x4, R6 ;  /* 0x00000004ff0a7819 */ /* 0x000fc40000011606 */
[----:B------:R-:W-:Y:S01]  /*0180*/  LEA R13, R13, R12, 0xb ;  /* 0x0000000c0d0d7211 */ /* 0x000fe200078e58ff */
[----:B-1----:R-:W-:Y:S01]  /*0190*/  IMAD.WIDE.U32 R8, R11, 0x4, R8 ;  /* 0x000000040b087825 */ /* 0x002fe200078e0008 */
[----:B------:R-:W-:Y:S02]  /*01a0*/  LOP3.LUT R12, R6, 0xf, RZ, 0xc0, !PT ;  /* 0x0000000f060c7812 */ /* 0x000fe400078ec0ff */
[----:B------:R-:W-:Y:S02]  /*01b0*/  LEA R10, R7, R10, 0x1 ;  /* 0x0000000a070a7211 */ /* 0x000fe400078e08ff */
[----:B------:R-:W-:Y:S02]  /*01c0*/  ISETP.GT.U32.AND P0, PT, R22, 0xff, PT ;  /* 0x000000ff1600780c */ /* 0x000fe40003f04070 */
[----:B------:R-:W-:Y:S02]  /*01d0*/  ISETP.GT.U32.AND P1, PT, R6, 0x1f, PT ;  /* 0x0000001f0600780c */ /* 0x000fe40003f24070 */
[----:B------:R-:W-:-:S02]  /*01e0*/  IADD3 R13, PT, PT, R12, R13, RZ ;  /* 0x0000000d0c0d7210 */ /* 0x000fc40007ffe0ff */
[----:B------:R-:W-:Y:S02]  /*01f0*/  ISETP.GT.U32.OR P0, PT, R10, 0xf, P0 ;  /* 0x0000000f0a00780c */ /* 0x000fe40000704470 */
[----:B------:R-:W-:Y:S01]  /*0200*/  IADD3 R24, P2, PT, R8, 0x4, RZ ;  /* 0x0000000408187810 */ /* 0x000fe20007f5e0ff */
[----:B--2---:R-:W-:Y:S01]  /*0210*/  IMAD.WIDE.U32 R4, R13, 0x4, R4 ;  /* 0x000000040d047825 */ /* 0x004fe200078e0004 */
[----:B------:R-:W-:Y:S02]  /*0220*/  ISETP.GT.U32.OR P1, PT, R0, 0x4, P1 ;  /* 0x000000040000780c */ /* 0x000fe40000f24470 */
[----:B------:R-:W-:Y:S02]  /*0230*/  LEA R21, R3, R6, 0x1 ;  /* 0x0000000603157211 */ /* 0x000fe400078e08ff */
[----:B------:R-:W-:Y:S02]  /*0240*/  IADD3.X R25, PT, PT, RZ, R9, RZ, P2, !PT ;  /* 0x00000009ff197210 */ /* 0x000fe400017fe4ff */
[----:B------:R-:W-:-:S02]  /*0250*/  PLOP3.LUT P0, PT, P0, P1, PT, 0xf8, 0x8f ;  /* 0x00000000008f781c */ /* 0x000fc40000703f70 */
[----:B------:R-:W-:Y:S02]  /*0260*/  LEA R22, R22, UR5, 0x2 ;  /* 0x0000000516167c11 */ /* 0x000fe4000f8e10ff */
[----:B------:R-:W-:Y:S02]  /*0270*/  LEA R6, R7, UR5, 0x6 ;  /* 0x0000000507067c11 */ /* 0x000fe4000f8e30ff */
[----:B------:R-:W-:Y:S02]  /*0280*/  LEA R21, R21, UR4, 0x2 ;  /* 0x0000000415157c11 */ /* 0x000fe4000f8e10ff */
[----:B------:R-:W-:Y:S01]  /*0290*/  LEA R20, R11, UR4, 0x2 ;  /* 0x000000040b147c11 */ /* 0x000fe2000f8e10ff */
[----:B------:R-:W-:-:S06]  /*02a0*/  UMOV UR4, URZ ;  /* 0x000000ff00047c82 */ /* 0x000fcc0008000000 */
.L_x_569:
[----:B------:R-:W2:Y:S04]  /*02b0*/  LDG.E.CONSTANT R16, desc[UR8][R24.64+-0x4] ;  /* 0xfffffc0818107981 */ /* 0x000ea8000c1e9900 */
[----:B------:R0:W2:Y:S04]  /*02c0*/  LDG.E.CONSTANT R17, desc[UR8][R24.64] ;  /* 0x0000000818117981 */ /* 0x0000a8000c1e9900 */
[----:B------:R1:W3:Y:S01]  /*02d0*/  @!P0 LDG.E.CONSTANT R29, desc[UR8][R4.64] ;  /* 0x00000008041d8981 */ /* 0x0002e2000c1e9900 */
[----:B------:R-:W-:Y:S01]  /*02e0*/  UIADD3 UR4, UPT, UPT, UR4, 0x1, URZ ;  /* 0x0000000104047890 */ /* 0x000fe2000fffe0ff */
[----:B------:R-:W-:Y:S03]  /*02f0*/  BAR.SYNC.DEFER_BLOCKING 0x0 ;  /* 0x0000000000007b1d */ /* 0x000fe60000010000 */
[----:B------:R-:W-:Y:S01]  /*0300*/  UISETP.NE.AND UP0, UPT, UR4, 0x40, UPT ;  /* 0x000000400400788c */ /* 0x000fe2000bf05270 */
[----:B0-----:R-:W-:-:S02]  /*0310*/  IADD3 R24, P2, PT, R24, 0xc40, RZ ;  /* 0x00000c4018187810 */ /* 0x001fc40007f5e0ff */
[----:B-1----:R-:W-:Y:S02]  /*0320*/  IADD3 R4, P1, PT, R4, 0x40, RZ ;  /* 0x0000004004047810 */ /* 0x002fe40007f3e0ff */
[----:B------:R-:W-:Y:S02]  /*0330*/  IADD3.X R25, PT, PT, RZ, R25, RZ, P2, !PT ;  /* 0x00000019ff197210 */ /* 0x000fe400017fe4ff */
[----:B------:R-:W-:Y:S01]  /*0340*/  IADD3.X R5, PT, PT, RZ, R5, RZ, P1, !PT ;  /* 0x00000005ff057210 */ /* 0x000fe20000ffe4ff */
[----:B--2---:R-:W-:Y:S04]  /*0350*/  STS.64 [R20], R16 ;  /* 0x0000001014007388 */ /* 0x004fe80000000a00 */
[----:B---3--:R-:W-:Y:S01]  /*0360*/  @!P0 STS [R22], R29 ;  /* 0x0000001d16008388 */ /* 0x008fe20000000800 */
[----:B------:R-:W-:Y:S06]  /*0370*/  BAR.SYNC.DEFER_BLOCKING 0x0 ;  /* 0x0000000000007b1d */ /* 0x000fec0000010000 */
[----:B------:R-:W-:Y:S04]  /*0380*/  LDS R26, [R21] ;  /* 0x00000000151a7984 */ /* 0x000fe80000000800 */
[----:B------:R-:W0:Y:S04]  /*0390*/  LDS.128 R8, [R6] ;  /* 0x0000000006087984 */ /* 0x000e280000000c00 */
[----:B------:R-:W1:Y:S04]  /*03a0*/  LDS.128 R12, [R6+0x200] ;  /* 0x00020000060c7984 */ /* 0x000e680000000c00 */
[----:B------:R-:W2:Y:S04]  /*03b0*/  LDS R28, [R21+0xc4] ;  /* 0x0000c400151c7984 */ /* 0x000ea80000000800 */
[----:B------:R-:W3:Y:S04]  /*03c0*/  LDS R27, [R21+0x188] ;  /* 0x00018800151b7984 */ /* 0x000ee80000000800 */
[----:B------:R-:W4:Y:S01]  /*03d0*/  LDS R18, [R21+0x24c] ;  /* 0x00024c0015127984 */ /* 0x000f220000000800 */
[C---:B0-----:R-:W-:Y:S01]  /*03e0*/  FFMA R8, R26.reuse, R8, R19 ;  /* 0x000000081a087223 */ /* 0x041fe20000000013 */
[----:B-1----:R-:W-:-:S02]  /*03f0*/  FFMA R12, R26, R12, R23 ;  /* 0x0000000c1a0c7223 */ /* 0x002fc40000000017 */
[----:B------:R-:W-:Y:S01]  /*0400*/  LDS R26, [R21+0x55c] ;  /* 0x00055c00151a7984 */ /* 0x000fe20000000800 */
[C---:B--2---:R-:W-:Y:S01]  /*0410*/  FFMA R8, R28.reuse, R9, R8 ;  /* 0x000000091c087223 */ /* 0x044fe20000000008 */
[----:B------:R-:W-:-:S03]  /*0420*/  FFMA R13, R28, R13, R12 ;  /* 0x0000000d1c0d7223 */ /* 0x000fc6000000000c */
[C---:B---3--:R-:W-:Y:S01]  /*0430*/  FFMA R9, R27.reuse, R10, R8 ;  /* 0x0000000a1b097223 */ /* 0x048fe20000000008 */
[----:B------:R-:W-:Y:S02]  /*0440*/  FFMA R14, R27, R14, R13 ;  /* 0x0000000e1b0e7223 */ /* 0x000fe4000000000d */
[----:B------:R-:W-:Y:S01]  /*0450*/  LDS R13, [R21+0x310] ;  /* 0x00031000150d7984 */ /* 0x000fe20000000800 */
[C---:B----4-:R-:W-:Y:S01]  /*0460*/  FFMA R12, R18.reuse, R11, R9 ;  /* 0x0000000b120c7223 */ /* 0x050fe20000000009 */
[----:B------:R-:W-:Y:S02]  /*0470*/  FFMA R23, R18, R15, R14 ;  /* 0x0000000f12177223 */ /* 0x000fe4000000000e */
[----:B------:R-:W0:Y:S04]  /*0480*/  LDS.128 R8, [R6+0x10] ;  /* 0x0000100006087984 */ /* 0x000e280000000c00 */
[----:B------:R-:W1:Y:S04]  /*0490*/  LDS.128 R16, [R6+0x210] ;  /* 0x0002100006107984 */ /* 0x000e680000000c00 */
[----:B------:R-:W2:Y:S04]  /*04a0*/  LDS R27, [R21+0x3d4] ;  /* 0x0003d400151b7984 */ /* 0x000ea80000000800 */
[----:B------:R-:W3:Y:S01]  /*04b0*/  LDS R15, [R21+0x498] ;  /* 0x00049800150f7984 */ /* 0x000ee20000000800 */
[C---:B0-----:R-:W-:Y:S01]  /*04c0*/  FFMA R8, R13.reuse, R8, R12 ;  /* 0x000000080d087223 */ /* 0x041fe2000000000c */
[----:B-1----:R-:W-:-:S03]  /*04d0*/  FFMA R16, R13, R16, R23 ;  /* 0x000000100d107223 */ /* 0x002fc60000000017 */
[C---:B--2---:R-:W-:Y:S01]  /*04e0*/  FFMA R8, R27.reuse, R9, R8 ;  /* 0x000000091b087223 */ /* 0x044fe20000000008 */
[----:B------:R-:W-:Y:S02]  /*04f0*/  FFMA R17, R27, R17, R16 ;  /* 0x000000111b117223 */ /* 0x000fe40000000010 */
[----:B------:R-:W-:Y:S01]  /*0500*/  LDS R27, [R21+0x6e4] ;  /* 0x0006e400151b7984 */ /* 0x000fe20000000800 */
[C---:B---3--:R-:W-:Y:S01]  /*0510*/  FFMA R9, R15.reuse, R10, R8 ;  /* 0x0000000a0f097223 */ /* 0x048fe20000000008 */
[----:B------:R-:W-:Y:S02]  /*0520*/  FFMA R18, R15, R18, R17 ;  /* 0x000000120f127223 */ /* 0x000fe40000000011 */
[----:B------:R-:W-:Y:S01]  /*0530*/  LDS R17, [R21+0x620] ;  /* 0x0006200015117984 */ /* 0x000fe20000000800 */
[C---:B------:R-:W-:Y:S01]  /*0540*/  FFMA R16, R26.reuse, R11, R9 ;  /* 0x0000000b1a107223 */ /* 0x040fe20000000009 */
[----:B------:R-:W-:Y:S02]  /*0550*/  FFMA R23, R26, R19, R18 ;  /* 0x000000131a177223 */ /* 0x000fe40000000012 */
[----:B------:R-:W0:Y:S04]  /*0560*/  LDS.128 R8, [R6+0x20] ;  /* 0x0000200006087984 */ /* 0x000e280000000c00 */
[----:B------:R-:W1:Y:S04]  /*0570*/  LDS.128 R12, [R6+0x220] ;  /* 0x00022000060c7984 */ /* 0x000e680000000c00 */
[----:B------:R-:W2:Y:S04]  /*0580*/  LDS R19, [R21+0x7a8] ;  /* 0x0007a80015137984 */ /* 0x000ea80000000800 */
[----:B------:R-:W3:Y:S01]  /*0590*/  LDS R26, [R21+0x86c] ;  /* 0x00086c00151a7984 */ /* 0x000ee20000000800 */
[C---:B0-----:R-:W-:Y:S01]  /*05a0*/  FFMA R8, R17.reuse, R8, R16 ;  /* 0x0000000811087223 */ /* 0x041fe20000000010 */
[----:B-1----:R-:W-:-:S03]  /*05b0*/  FFMA R12, R17, R12, R23 ;  /* 0x0000000c110c7223 */ /* 0x002fc60000000017 */
[C---:B------:R-:W-:Y:S01]  /*05c0*/  FFMA R8, R27.reuse, R9, R8 ;  /* 0x000000091b087223 */ /* 0x040fe20000000008 */
[----:B------:R-:W-:-:S03]  /*05d0*/  FFMA R13, R27, R13, R12 ;  /* 0x0000000d1b0d7223 */ /* 0x000fc6000000000c */
[C---:B--2---:R-:W-:Y:S01]  /*05e0*/  FFMA R9, R19.reuse, R10, R8 ;  /* 0x0000000a13097223 */ /* 0x044fe20000000008 */
[----:B------:R-:W-:Y:S01]  /*05f0*/  LDS R27, [R21+0x9f4] ;  /* 0x0009f400151b7984 */ /* 0x000fe20000000800 */
[----:B------:R-:W-:Y:S02]  /*0600*/  FFMA R14, R19, R14, R13 ;  /* 0x0000000e130e7223 */ /* 0x000fe4000000000d */
[C---:B---3--:R-:W-:Y:S01]  /*0610*/  FFMA R28, R26.reuse, R11, R9 ;  /* 0x0000000b1a1c7223 */ /* 0x048fe20000000009 */
[----:B------:R-:W-:Y:S01]  /*0620*/  LDS R13, [R21+0x930] ;  /* 0x00093000150d7984 */ /* 0x000fe20000000800 */
[----:B------:R-:W-:-:S03]  /*0630*/  FFMA R23, R26, R15, R14 ;  /* 0x0000000f1a177223 */ /* 0x000fc6000000000e */
        /* <DEDUP_REMOVED lines=9> */
[----:B------:R-:W-:-:S03]  /*06d0*/  FFMA R8, R15, R10, R8 ;  /* 0x0000000a0f087223 */ /* 0x000fc60000000008 */
[C---:B---3--:R-:W-:Y:S01]  /*06e0*/  FFMA R19, R12.reuse, R19, R9 ;  /* 0x000000130c137223 */ /* 0x048fe20000000009 */
[----:B------:R-:W-:Y:S01]  /*06f0*/  FFMA R23, R12, R11, R8 ;  /* 0x0000000b0c177223 */ /* 0x000fe20000000008 */
[----:B------:R-:W-:Y:S06]  /*0700*/  BRA.U UP0, `(.L_x_569) ;  /* 0xfffffff900e87547 */ /* 0x000fec000b83ffff */
[----:B------:R-:W0:Y:S01]  /*0710*/  LDC.64 R4, c[0x0][0x398] ;  /* 0x0000e600ff047b82 */ /* 0x000e220000000a00 */
[----:B------:R-:W-:-:S05]  /*0720*/  LEA R9, R2, R7, 0x4 ;  /* 0x0000000702097211 */ /* 0x000fca00078e20ff */
[----:B0-----:R-:W-:Y:S02]  /*0730*/  IMAD.WIDE.U32 R4, R9, 0x4, R4 ;  /* 0x0000000409047825 */ /* 0x001fe400078e0004 */
[----:B------:R-:W0:Y:S03]  /*0740*/  LDC.64 R8, c[0x0][0x390] ;  /* 0x0000e400ff087b82 */ /* 0x000e260000000a00 */
[----:B------:R-:W2:Y:S04]  /*0750*/  LDG.E.CONSTANT R6, desc[UR8][R4.64] ;  /* 0x0000000804067981 */ /* 0x000ea8000c1e9900 */
[----:B------:R-:W3:Y:S01]  /*0760*/  LDG.E.CONSTANT R10, desc[UR8][R4.64+0x20] ;  /* 0x00002008040a7981 */ /* 0x000ee2000c1e9900 */
[----:B------:R-:W-:-:S04]  /*0770*/  IMAD R7, R7, 0x31, R0 ;  /* 0x0000003107077824 */ /* 0x000fc800078e0200 */
[----:B------:R-:W-:-:S04]  /*0780*/  IMAD R2, R2, 0x310, R7 ;  /* 0x0000031002027824 */ /* 0x000fc800078e0207 */
[----:B------:R-:W-:-:S04]  /*0790*/  IMAD R3, R3, 0x7, R2 ;  /* 0x0000000703037824 */ /* 0x000fc800078e0202 */
[----:B0-----:R-:W-:-:S04]  /*07a0*/  IMAD.WIDE.U32 R2, R3, 0x4, R8 ;  /* 0x0000000403027825 */ /* 0x001fc800078e0008 */
[----:B--2---:R-:W-:Y:S01]  /*07b0*/  FADD R6, R19, R6 ;  /* 0x0000000613067221 */ /* 0x004fe20000000000 */
[----:B---3--:R-:W-:-:S04]  /*07c0*/  FADD R10, R23, R10 ;  /* 0x0000000a170a7221 */ /* 0x008fc80000000000 */
[----:B------:R-:W-:Y:S02]  /*07d0*/  FMNMX R7, RZ, R6, !PT ;  /* 0x00000006ff077209 */ /* 0x000fe40007800000 */
[----:B------:R-:W-:-:S03]  /*07e0*/  FMNMX R9, RZ, R10, !PT ;  /* 0x0000000aff097209 */ /* 0x000fc60007800000 */
[----:B------:R-:W-:Y:S04]  /*07f0*/  STG.E desc[UR8][R2.64], R7 ;  /* 0x0000000702007986 */ /* 0x000fe8000c101908 */
[----:B------:R-:W-:Y:S01]  /*0800*/  STG.E desc[UR8][R2.64+0x620], R9 ;  /* 0x0006200902007986 */ /* 0x000fe2000c101908 */
[----:B------:R-:W-:Y:S05]  /*0810*/  EXIT ;  /* 0x000000000000794d */ /* 0x000fea0003800000 */
.L_x_570:
        /* <DEDUP_REMOVED lines=14> */
.L_x_616:


//--------------------- .text.fused_nn_conv2d_add_nn_relu_9_kernel0 --------------------------
	.section	.text.fused_nn_conv2d_add_nn_relu_9_kernel0,"ax",@progbits
	.align	128
        .global         fused_nn_conv2d_add_nn_relu_9_kernel0
        .type           fused_nn_conv2d_add_nn_relu_9_kernel0,@function
        .size           fused_nn_conv2d_add_nn_relu_9_kernel0,(.L_x_617 - fused_nn_conv2d_add_nn_relu_9_kernel0)
        .other          fused_nn_conv2d_add_nn_relu_9_kernel0,@"STO_CUDA_ENTRY STV_DEFAULT"
fused_nn_conv2d_add_nn_relu_9_kernel0:
.text.fused_nn_conv2d_add_nn_relu_9_kernel0:
        /* <DEDUP_REMOVED lines=17> */
[----:B------:R-:W-:Y:S02]  /*0110*/  SHF.R.U32.HI R6, RZ, 0x14, R6 ;  /* 0x00000014ff067819 */ /* 0x000fe40000011606 */
[----:B------:R-:W-:Y:S01]  /*0120*/  PRMT R7, R5, 0x9910, RZ ;  /* 0x0000991005077816 */ /* 0x000fe200000000ff */
[----:B------:R-:W-:Y:S01]  /*0130*/  IMAD R4, R4, 0x1e, RZ ;  /* 0x0000001e04047824 */ /* 0x000fe200078e02ff */
[----:B------:R-:W-:-:S02]  /*0140*/  PRMT R8, R6, 0x9910, RZ ;  /* 0x0000991006087816 */ /* 0x000fc400000000ff */
[----:B------:R-:W-:Y:S02]  /*0150*/  MOV R6, R7 ;  /* 0x0000000700067202 */ /* 0x000fe40000000f00 */
[----:B------:R-:W-:Y:S01]  /*0160*/  IADD3 R4, PT, PT, RZ, -R4, RZ ;  /* 0x80000004ff047210 */ /* 0x000fe20007ffe0ff */
[----:B------:R-:W-:-:S03]  /*0170*/  IMAD.MOV.U32 R7, RZ, RZ, R8 ;  /* 0x000000ffff077224 */ /* 0x000fc600078e0008 */
[----:B------:R-:W-:-:S04]  /*0180*/  PRMT R5, R4, 0x7710, RZ ;  /* 0x0000771004057816 */ /* 0x000fc800000000ff */
[----:B------:R-:W-:Y:S01]  /*0190*/  IADD3 R4, PT, PT, R2, R5, RZ ;  /* 0x0000000502047210 */ /* 0x000fe20007ffe0ff */
[----:B------:R-:W-:Y:S02]  /*01a0*/  IMAD R5, R6, 0x1e, RZ ;  /* 0x0000001e06057824 */ /* 0x000fe400078e02ff */
[----:B------:R-:W-:Y:S01]  /*01b0*/  IMAD R6, R7, 0x1e, RZ ;  /* 0x0000001e07067824 */ /* 0x000fe200078e02ff */
[----:B------:R-:W-:Y:S01]  /*01c0*/  IADD3 R2, PT, PT, R4, -0x1, RZ ;  /* 0xffffffff04027810 */ /* 0x000fe20007ffe0ff */
[----:B------:R-:W-:-:S03]  /*01d0*/  IMAD.MOV R5, RZ, RZ, -R5 ;  /* 0x000000ffff057224 */ /* 0x000fc600078e0a05 */
[----:B------:R-:W-:Y:S02]  /*01e0*/  LOP3.LUT R2, R2, 0xffff, RZ, 0xc0, !PT ;  /* 0x0000ffff02027812 */ /* 0x000fe400078ec0ff */
[----:B------:R-:W-:Y:S02]  /*01f0*/  IADD3 R6, PT, PT, RZ, -R6, RZ ;  /* 0x80000006ff067210 */ /* 0x000fe40007ffe0ff */
[----:B------:R-:W-:Y:S02]  /*0200*/  PRMT R5, R5, 0x7710, RZ ;  /* 0x0000771005057816 */ /* 0x000fe400000000ff */
[----:B------:R-:W-:Y:S02]  /*0210*/  ISETP.GT.U32.AND P0, PT, R2, 0x1b, PT ;  /* 0x0000001b0200780c */ /* 0x000fe40003f04070 */
[----:B------:R-:W-:Y:S02]  /*0220*/  PRMT R2, R6, 0x7710, RZ ;  /* 0x0000771006027816 */ /* 0x000fe400000000ff */
[----:B------:R-:W-:-:S03]  /*0230*/  IADD3 R12, PT, PT, R12, R5, RZ ;  /* 0x000000050c0c7210 */ /* 0x000fc60007ffe0ff */
[----:B------:R-:W-:Y:S01]  /*0240*/  IMAD.IADD R11, R11, 0x1, R2 ;  /* 0x000000010b0b7824 */ /* 0x000fe200078e0202 */
[----:B------:R-:W-:-:S04]  /*0250*/  IADD3 R2, PT, PT, R12, -0x1, RZ ;  /* 0xffffffff0c027810 */ /* 0x000fc80007ffe0ff */
[----:B------:R-:W-:Y:S01]  /*0260*/  IADD3 R5, PT, PT, R11, -0x1, RZ ;  /* 0xffffffff0b057810 */ /* 0x000fe20007ffe0ff */
[----:B------:R-:W0:Y:S01]  /*0270*/  @!P0 S2R R6, SR_CTAID.Z ;  /* 0x0000000000068919 */ /* 0x000e220000002700 */
[----:B------:R-:W-:Y:S01]  /*0280*/  LOP3.LUT R2, R2, 0xffff, RZ, 0xc0, !PT ;  /* 0x0000ffff02027812 */ /* 0x000fe200078ec0ff */
[----:B------:R-:W2:Y:S01]  /*0290*/  @!P0 LDC.64 R8, c[0x0][0x380] ;  /* 0x0000e000ff088b82 */ /* 0x000ea20000000a00 */
[----:B------:R-:W-:Y:S02]  /*02a0*/  LOP3.LUT R5, R5, 0xffff, RZ, 0xc0, !PT ;  /* 0x0000ffff05057812 */ /* 0x000fe400078ec0ff */
[----:B------:R-:W-:Y:S02]  /*02b0*/  ISETP.GT.U32.AND P1, PT, R2, 0x1b, PT ;  /* 0x0000001b0200780c */ /* 0x000fe40003f24070 */
[----:B------:R-:W-:Y:S02]  /*02c0*/  ISETP.GT.U32.AND P2, PT, R5, 0x1b, PT ;  /* 0x0000001b0500780c */ /* 0x000fe40003f44070 */
[----:B------:R-:W-:-:S02]  /*02d0*/  @!P0 LOP3.LUT R13, R4, 0xffff, RZ, 0xc0, !PT ;  /* 0x0000ffff040d8812 */ /* 0x000fc400078ec0ff */
[----:B------:R-:W-:-:S04]  /*02e0*/  @!P0 IADD3 R4, PT, PT, R0, 0xc4, RZ ;  /* 0x000000c400048810 */ /* 0x000fc80007ffe0ff */
[----:B------:R-:W-:-:S03]  /*02f0*/  @!P0 LOP3.LUT R15, R4, 0xffff, RZ, 0xc0, !PT ;  /* 0x0000ffff040f8812 */ /* 0x000fc600078ec0ff */
[----:B------:R-:W3:Y:S01]  /*0300*/  @!P1 S2R R19, SR_CTAID.Z ;  /* 0x0000000000139919 */ /* 0x000ee20000002700 */
[C---:B------:R-:W-:Y:S01]  /*0310*/  @!P1 VIADD R5, R0.reuse, 0x188 ;  /* 0x0000018800059836 */ /* 0x040fe20000000000 */
[----:B------:R-:W-:Y:S01]  /*0320*/  @!P2 IADD3 R14, PT, PT, R0, 0x24c, RZ ;  /* 0x0000024c000ea810 */ /* 0x000fe20007ffe0ff */
[----:B------:R-:W-:Y:S01]  /*0330*/  @!P0 IMAD R16, R15, 0x8889, RZ ;  /* 0x000088890f108824 */ /* 0x000fe200078e02ff */
[----:B------:R-:W4:Y:S01]  /*0340*/  @!P2 S2R R2, SR_CTAID.Z ;  /* 0x000000000002a919 */ /* 0x000f220000002700 */
[----:B------:R-:W-:Y:S02]  /*0350*/  @!P2 LOP3.LUT R15, R11, 0xffff, RZ, 0xc0, !PT ;  /* 0x0000ffff0b0fa812 */ /* 0x000fe400078ec0ff */
[----:B------:R-:W-:Y:S02]  /*0360*/  @!P1 LOP3.LUT R17, R5, 0xffff, RZ, 0xc0, !PT ;  /* 0x0000ffff05119812 */ /* 0x000fe400078ec0ff */
[----:B------:R-:W1:Y:S01]  /*0370*/  @!P2 LDC.64 R4, c[0x0][0x380] ;  /* 0x0000e000ff04ab82 */ /* 0x000e620000000a00 */
[----:B------:R-:W-:-:S02]  /*0380*/  @!P2 LOP3.LUT R18, R14, 0xffff, RZ, 0xc0, !PT ;  /* 0x0000ffff0e12a812 */ /* 0x000fc400078ec0ff */
[----:B------:R-:W-:Y:S01]  /*0390*/  @!P1 IMAD R17, R17, 0x8889, RZ ;  /* 0x0000888911119824 */ /* 0x000fe200078e02ff */
[----:B------:R-:W-:Y:S01]  /*03a0*/  @!P1 LOP3.LUT R14, R12, 0xffff, RZ, 0xc0, !PT ;  /* 0x0000ffff0c0e9812 */ /* 0x000fe200078ec0ff */
[----:B0-----:R-:W-:Y:S01]  /*03b0*/  @!P0 IMAD R13, R6, 0x310, R13 ;  /* 0x00000310060d8824 */ /* 0x001fe200078e020d */
[----:B------:R-:W-:Y:S01]  /*03c0*/  @!P0 SHF.R.U32.HI R12, RZ, 0x14, R16 ;  /* 0x00000014ff0c8819 */ /* 0x000fe20000011610 */
[----:B------:R-:W-:Y:S01]  /*03d0*/  @!P2 IMAD R18, R18, 0x8889, RZ ;  /* 0x000088891212a824 */ /* 0x000fe200078e02ff */
[----:B------:R-:W0:Y:S01]  /*03e0*/  @!P1 LDC.64 R6, c[0x0][0x380] ;  /* 0x0000e000ff069b82 */ /* 0x000e220000000a00 */
[----:B------:R-:W-:Y:S02]  /*03f0*/  @!P1 SHF.R.U32.HI R11, RZ, 0x14, R17 ;  /* 0x00000014ff0b9819 */ /* 0x000fe40000011611 */
[----:B------:R-:W-:Y:S01]  /*0400*/  @!P0 IMAD R12, R12, 0x1c, R13 ;  /* 0x0000001c0c0c8824 */ /* 0x000fe200078e020d */
[----:B------:R-:W-:Y:S01]  /*0410*/  @!P2 SHF.R.U32.HI R16, RZ, 0x14, R18 ;  /* 0x00000014ff10a819 */ /* 0x000fe20000011612 */
[----:B---3--:R-:W-:-:S02]  /*0420*/  @!P1 IMAD R14, R19, 0x310, R14 ;  /* 0x00000310130e9824 */ /* 0x008fc400078e020e */
[----:B----4-:R-:W-:Y:S02]  /*0430*/  @!P2 IMAD R15, R2, 0x310, R15 ;  /* 0x00000310020fa824 */ /* 0x010fe400078e020f */
[----:B------:R-:W-:Y:S02]  /*0440*/  HFMA2 R2, -RZ, RZ, 0, 0 ;  /* 0x00000000ff027431 */ /* 0x000fe400000001ff */
[----:B------:R-:W-:Y:S01]  /*0450*/  @!P1 IMAD R14, R11, 0x1c, R14 ;  /* 0x0000001c0b0e9824 */ /* 0x000fe200078e020e */
[----:B------:R-:W-:Y:S01]  /*0460*/  @!P0 IADD3 R11, PT, PT, R12, -0x1d, RZ ;  /* 0xffffffe30c0b8810 */ /* 0x000fe20007ffe0ff */
[----:B------:R-:W-:Y:S02]  /*0470*/  @!P2 IMAD R16, R16, 0x1c, R15 ;  /* 0x0000001c1010a824 */ /* 0x000fe400078e020f */
[----:B------:R-:W-:Y:S01]  /*0480*/  HFMA2 R12, -RZ, RZ, 0, 0 ;  /* 0x00000000ff0c7431 */ /* 0x000fe200000001ff */
[----:B------:R-:W-:Y:S01]  /*0490*/  @!P1 IADD3 R15, PT, PT, R14, -0x1d, RZ ;  /* 0xffffffe30e0f9810 */ /* 0x000fe20007ffe0ff */
[----:B------:R-:W-:-:S02]  /*04a0*/  @!P2 VIADD R17, R16, 0xffffffe3 ;  /* 0xffffffe31011a836 */ /* 0x000fc40000000000 */
[----:B--2---:R-:W-:-:S04]  /*04b0*/  @!P0 IMAD.WIDE.U32 R8, R11, 0x4, R8 ;  /* 0x000000040b088825 */ /* 0x004fc800078e0008 */
[----:B0-----:R-:W-:Y:S01]  /*04c0*/  @!P1 IMAD.WIDE.U32 R14, R15, 0x4, R6 ;  /* 0x000000040f0e9825 */ /* 0x001fe200078e0006 */
[----:B------:R-:W-:Y:S01]  /*04d0*/  MOV R6, RZ ;  /* 0x000000ff00067202 */ /* 0x000fe20000000f00 */
[----:B-1----:R0:W5:Y:S02]  /*04e0*/  @!P0 LDG.E.CONSTANT R2, desc[UR4][R8.64] ;  /* 0x0000000408028981 */ /* 0x002164000c1e9900 */
[----:B------:R-:W-:-:S03]  /*04f0*/  @!P2 IMAD.WIDE.U32 R16, R17, 0x4, R4 ;  /* 0x000000041110a825 */ /* 0x000fc600078e0004 */
[----:B------:R0:W5:Y:S04]  /*0500*/  @!P1 LDG.E.CONSTANT R6, desc[UR4][R14.64] ;  /* 0x000000040e069981 */ /* 0x000168000c1e9900 */
[----:B------:R0:W5:Y:S01]  /*0510*/  @!P2 LDG.E.CONSTANT R12, desc[UR4][R16.64] ;  /* 0x00000004100ca981 */ /* 0x000162000c1e9900 */
[----:B------:R-:W1:Y:S01]  /*0520*/  S2R R7, SR_CgaCtaId ;  /* 0x0000000000077919 */ /* 0x000e620000008800 */
[----:B------:R-:W-:Y:S02]  /*0530*/  ISETP.GE.U32.AND P0, PT, R0, 0x1e, PT ;  /* 0x0000001e0000780c */ /* 0x000fe40003f06070 */
[----:B------:R-:W-:Y:S01]  /*0540*/  MOV R4, 0x400 ;  /* 0x0000040000047802 */ /* 0x000fe20000000f00 */
[----:B------:R-:W-:Y:S01]  /*0550*/  BSSY.RECONVERGENT B0, `(.L_x_571) ;  /* 0x0000019000007945 */ /* 0x000fe20003800200 */
[----:B------:R-:W-:-:S02]  /*0560*/  MOV R18, RZ ;  /* 0x000000ff00127202 */ /* 0x000fc40000000f00 */
[----:B-1----:R-:W-:-:S05]  /*0570*/  LEA R21, R7, R4, 0x18 ;  /* 0x0000000407157211 */ /* 0x002fca00078ec0ff */
[----:B------:R-:W-:Y:S02]  /*0580*/  IMAD R5, R0, 0x4, R21 ;  /* 0x0000000400057824 */ /* 0x000fe400078e0215 */
[----:B0-----:R-:W-:Y:S05]  /*0590*/  @!P0 BRA `(.L_x_572) ;  /* 0x0000000000508947 */ /* 0x001fea0003800000 */
        /* <DEDUP_REMOVED lines=14> */
[----:B------:R-:W-:-:S05]  /*0680*/  LOP3.LUT R13, R13, 0xffff, RZ, 0xc0, !PT ;  /* 0x0000ffff0d0d7812 */ /* 0x000fca00078ec0ff */
[----:B0-----:R-:W-:-:S04]  /*0690*/  IMAD R14, R14, 0x310, R13 ;  /* 0x000003100e0e7824 */ /* 0x001fc800078e020d */
[----:B------:R-:W-:-:S05]  /*06a0*/  IMAD R14, R11, 0x1c, R14 ;  /* 0x0000001c0b0e7824 */ /* 0x000fca00078e020e */
[----:B------:R-:W-:-:S05]  /*06b0*/  IADD3 R11, PT, PT, R14, -0x1d, RZ ;  /* 0xffffffe30e0b7810 */ /* 0x000fca0007ffe0ff */
[----:B-1----:R-:W-:-:S05]  /*06c0*/  IMAD.WIDE.U32 R8, R11, 0x4, R8 ;  /* 0x000000040b087825 */ /* 0x002fca00078e0008 */
[----:B------:R0:W5:Y:S02]  /*06d0*/  LDG.E.CONSTANT R18, desc[UR4][R8.64] ;  /* 0x0000000408127981 */ /* 0x000164000c1e9900 */
.L_x_572:
[----:B------:R-:W-:Y:S05]  /*06e0*/  BSYNC.RECONVERGENT B0 ;  /* 0x0000000000007941 */ /* 0x000fea0003800200 */
.L_x_571:
        /* <DEDUP_REMOVED lines=8> */
[----:B------:R-:W-:Y:S01]  /*0770*/  ISETP.GT.U32.AND P0, PT, R0, 0x55, PT ;  /* 0x000000550000780c */ /* 0x000fe20003f04070 */
[----:B------:R-:W-:Y:S01]  /*0780*/  BSSY.RECONVERGENT B1, `(.L_x_575) ;  /* 0x000001e000017945 */ /* 0x000fe20003800200 */
[----:B0-----:R-:W-:-:S11]  /*0790*/  HFMA2 R8, -RZ, RZ, 0, 0 ;  /* 0x00000000ff087431 */ /* 0x001fd600000001ff */
[----:B------:R-:W-:Y:S05]  /*07a0*/  @P0 BRA `(.L_x_576) ;  /* 0x00000000006c0947 */ /* 0x000fea0003800000 */
[----:B-1----:R-:W-:-:S04]  /*07b0*/  IADD3 R2, PT, PT, R0, 0x4, RZ ;  /* 0x0000000400027810 */ /* 0x002fc80007ffe0ff */
[----:B------:R-:W-:-:S05]  /*07c0*/  LOP3.LUT R6, R2, 0xff, RZ, 0xc0, !PT ;  /* 0x000000ff02067812 */ /* 0x000fca00078ec0ff */
[----:B------:R-:W-:-:S05]  /*07d0*/  IMAD R6, R6, 0x89, RZ ;  /* 0x0000008906067824 */ /* 0x000fca00078e02ff */
[----:B------:R-:W-:-:S04]  /*07e0*/  SHF.R.U32.HI R6, RZ, 0xc, R6 ;  /* 0x0000000cff067819 */ /* 0x000fc80000011606 */
        /* <DEDUP_REMOVED lines=10> */
[----:B------:R-:W-:Y:S01]  /*0890*/  IADD3 R6, PT, PT, R0, 0x310, RZ ;  /* 0x0000031000067810 */ /* 0x000fe20007ffe0ff */
[----:B------:R-:W1:Y:S01]  /*08a0*/  LDC.64 R8, c[0x0][0x380] ;  /* 0x0000e000ff087b82 */ /* 0x000e620000000a00 */
[----:B------:R-:W-:Y:S02]  /*08b0*/  LOP3.LUT R2, R2, 0xff, RZ, 0xc0, !PT ;  /* 0x000000ff02027812 */ /* 0x000fe400078ec0ff */
[----:B------:R-:W-:-:S05]  /*08c0*/  LOP3.LUT R6, R6, 0xffff, RZ, 0xc0, !PT ;  /* 0x0000ffff06067812 */ /* 0x000fca00078ec0ff */
[----:B------:R-:W-:-:S05]  /*08d0*/  IMAD R6, R6, 0x8889, RZ ;  /* 0x0000888906067824 */ /* 0x000fca00078e02ff */
[----:B------:R-:W-:-:S04]  /*08e0*/  SHF.R.U32.HI R6, RZ, 0x14, R6 ;  /* 0x00000014ff067819 */ /* 0x000fc80000011606 */
[----:B------:R-:W-:-:S05]  /*08f0*/  PRMT R6, R6, 0x9910, RZ ;  /* 0x0000991006067816 */ /* 0x000fca00000000ff */
[----:B------:R-:W-:-:S05]  /*0900*/  IMAD R6, R6, 0x1c, RZ ;  /* 0x0000001c06067824 */ /* 0x000fca00078e02ff */
[----:B------:R-:W-:Y:S01]  /*0910*/  LOP3.LUT R6, R6, 0xffff, RZ, 0xc0, !PT ;  /* 0x0000ffff06067812 */ /* 0x000fe200078ec0ff */
[----:B0-----:R-:W-:-:S05]  /*0920*/  IMAD R11, R11, 0x310, R2 ;  /* 0x000003100b0b7824 */ /* 0x001fca00078e0202 */
[----:B------:R-:W-:-:S05]  /*0930*/  IADD3 R11, PT, PT, R11, -0x1d, R6 ;  /* 0xffffffe30b0b7810 */ /* 0x000fca0007ffe006 */
[----:B-1----:R-:W-:-:S06]  /*0940*/  IMAD.WIDE.U32 R8, R11, 0x4, R8 ;  /* 0x000000040b087825 */ /* 0x002fcc00078e0008 */
[----:B------:R0:W5:Y:S02]  /*0950*/  LDG.E.CONSTANT R8, desc[UR4][R8.64] ;  /* 0x0000000408087981 */ /* 0x000164000c1e9900 */
.L_x_576:
[----:B------:R-:W-:Y:S05]  /*0960*/  BSYNC.RECONVERGENT B1 ;  /* 0x0000000000017941 */ /* 0x000fea0003800200 */
.L_x_575:
[----:B-----5:R2:W-:Y:S02]  /*0970*/  STS [R5+0xc40], R8 ;  /* 0x000c400805007388 */ /* 0x0205e40000000800 */
.L_x_574:
[----:B------:R-:W-:Y:S05]  /*0980*/  BSYNC.RECONVERGENT B0 ;  /* 0x0000000000007941 */ /* 0x000fea0003800200 */
.L_x_573:
[----:B------:R-:W-:Y:S01]  /*0990*/  ISETP.GT.U32.AND P0, PT, R0, 0x8, PT ;  /* 0x000000080000780c */ /* 0x000fe20003f04070 */
[----:B-1----:R-:W0:Y:S03]  /*09a0*/  S2R R2, SR_CTAID.Z ;  /* 0x0000000000027919 */ /* 0x002e260000002700 */
[----:B------:R-:W-:-:S13]  /*09b0*/  ISETP.NE.OR P0, PT, R10, RZ, P0 ;  /* 0x000000ff0a00720c */ /* 0x000fda0000705670 */
[----:B------:R-:W1:Y:S01]  /*09c0*/  @!P0 LDC.64 R12, c[0x0][0x388] ;  /* 0x0000e200ff0c8b82 */ /* 0x000e620000000a00 */
[----:B0-----:R-:W-:-:S04]  /*09d0*/  @!P0 IMAD R9, R2, 0x9, R3 ;  /* 0x0000000902098824 */ /* 0x001fc800078e0203 */
[----:B-1----:R-:W-:-:S03]  /*09e0*/  @!P0 IMAD.WIDE.U32 R12, R9, 0x4, R12 ;  /* 0x00000004090c8825 */ /* 0x002fc600078e000c */
[----:B--2---:R-:W0:Y:S03]  /*09f0*/  LDC.64 R8, c[0x0][0x398] ;  /* 0x0000e600ff087b82 */ /* 0x004e260000000a00 */
[----:B------:R-:W2:Y:S01]  /*0a00*/  @!P0 LDG.E.CONSTANT R12, desc[UR4][R12.64] ;  /* 0x000000040c0c8981 */ /* 0x000ea2000c1e9900 */
[----:B0-----:R-:W-:-:S06]  /*0a10*/  IMAD.WIDE.U32 R8, R2, 0x4, R8 ;  /* 0x0000000402087825 */ /* 0x001fcc00078e0008 */
[----:B------:R0:W3:Y:S01]  /*0a20*/  LDG.E.CONSTANT R8, desc[UR4][R8.64] ;  /* 0x0000000408087981 */ /* 0x0000e2000c1e9900 */
[----:B------:R-:W-:Y:S01]  /*0a30*/  @!P0 VIADD R4, R4, 0xe10 ;  /* 0x00000e1004048836 */ /* 0x000fe20000000000 */
[----:B------:R-:W-:Y:S01]  /*0a40*/  LEA R10, R10, R5, 0x7 ;  /* 0x000000050a0a7211 */ /* 0x000fe200078e38ff */
[----:B------:R-:W1:Y:S03]  /*0a50*/  S2R R19, SR_TID.Y ;  /* 0x0000000000137919 */ /* 0x000e660000002200 */
[----:B------:R-:W-:Y:S01]  /*0a60*/  @!P0 LEA R4, R7, R4, 0x18 ;  /* 0x0000000407048211 */ /* 0x000fe200078ec0ff */
[----:B------:R-:W1:Y:S03]  /*0a70*/  S2R R0, SR_TID.X ;  /* 0x0000000000007919 */ /* 0x000e660000002100 */
[----:B------:R-:W-:Y:S01]  /*0a80*/  @!P0 LEA R11, R3, R4, 0x2 ;  /* 0x00000004030b8211 */ /* 0x000fe200078e10ff */
[----:B-1----:R-:W-:-:S05]  /*0a90*/  IMAD R0, R19, 0x1c, R0 ;  /* 0x0000001c13007824 */ /* 0x002fca00078e0200 */
[C---:B------:R-:W-:Y:S01]  /*0aa0*/  LEA R20, R19.reuse, R0, 0x5 ;  /* 0x0000000013147211 */ /* 0x040fe200078e28ff */
[----:B--2---:R1:W-:Y:S01]  /*0ab0*/  @!P0 STS [R11], R12 ;  /* 0x0000000c0b008388 */ /* 0x0043e20000000800 */
[----:B------:R-:W-:Y:S03]  /*0ac0*/  BAR.SYNC.DEFER_BLOCKING 0x0 ;  /* 0x0000000000007b1d */ /* 0x000fe60000010000 */
[----:B-1----:R-:W-:-:S04]  /*0ad0*/  IMAD R11, R19, -0x4, R20 ;  /* 0xfffffffc130b7824 */ /* 0x002fc800078e0214 */
[----:B------:R-:W-:Y:S01]  /*0ae0*/  IMAD R11, R2, 0x310, R11 ;  /* 0x00000310020b7824 */ /* 0x000fe200078e020b */
[----:B------:R-:W-:Y:S04]  /*0af0*/  LDS.128 R4, [R21+0xe10] ;  /* 0x000e100015047984 */ /* 0x000fe80000000c00 */
[----:B0-----:R-:W0:Y:S04]  /*0b00*/  LDS R9, [R10+0x690] ;  /* 0x000690000a097984 */ /* 0x001e280000000800 */
[----:B------:R-:W1:Y:S04]  /*0b10*/  LDS R3, [R10] ;  /* 0x000000000a037984 */ /* 0x000e680000000800 */
[----:B------:R-:W2:Y:S04]  /*0b20*/  LDS R16, [R10+0x694] ;  /* 0x000694000a107984 */ /* 0x000ea80000000800 */
[----:B------:R-:W4:Y:S04]  /*0b30*/  LDS R18, [R10+0x4] ;  /* 0x000004000a127984 */ /* 0x000f280000000800 */
[----:B------:R-:W5:Y:S04]  /*0b40*/  LDS R17, [R10+0x8] ;  /* 0x000008000a117984 */ /* 0x000f680000000800 */
[----:B------:R-:W3:Y:S04]  /*0b50*/  LDS R25, [R10+0x698] ;  /* 0x000698000a197984 */ /* 0x000ee80000000800 */
[----:B------:R-:W3:Y:S04]  /*0b60*/  LDS R24, [R10+0x78] ;  /* 0x000078000a187984 */ /* 0x000ee80000000800 */
[----:B------:R-:W3:Y:S04]  /*0b70*/  LDS R0, [R10+0x708] ;  /* 0x000708000a007984 */ /* 0x000ee80000000800 */
[----:B------:R-:W3:Y:S04]  /*0b80*/  LDS R23, [R10+0x7c] ;  /* 0x00007c000a177984 */ /* 0x000ee80000000800 */
[----:B------:R-:W3:Y:S04]  /*0b90*/  LDS R22, [R10+0x70c] ;  /* 0x00070c000a167984 */ /* 0x000ee80000000800 */
[----:B------:R-:W3:Y:S01]  /*0ba0*/  LDS.128 R12, [R21+0xe20] ;  /* 0x000e2000150c7984 */ /* 0x000ee20000000c00 */
[-C--:B0-----:R-:W-:Y:S01]  /*0bb0*/  FFMA R19, R9, R4.reuse, RZ ;  /* 0x0000000409137223 */ /* 0x081fe200000000ff */
[----:B-1----:R-:W-:-:S02]  /*0bc0*/  FFMA R3, R3, R4, RZ ;  /* 0x0000000403037223 */ /* 0x002fc400000000ff */
[----:B------:R-:W0:Y:S01]  /*0bd0*/  LDS R9, [R10+0x80] ;  /* 0x000080000a097984 */ /* 0x000e220000000800 */
[----:B--2---:R-:W-:-:S03]  /*0be0*/  FFMA R16, R16, R5, R19 ;  /* 0x0000000510107223 */ /* 0x004fc60000000013 */
[----:B------:R-:W1:Y:S01]  /*0bf0*/  LDS R20, [R10+0x710] ;  /* 0x000710000a147984 */ /* 0x000e620000000800 */
[----:B----4-:R-:W-:-:S03]  /*0c00*/  FFMA R26, R18, R5, R3 ;  /* 0x00000005121a7223 */ /* 0x010fc60000000003 */
[----:B------:R-:W2:Y:S01]  /*0c10*/  LDS R19, [R10+0xf0] ;  /* 0x0000f0000a137984 */ /* 0x000ea20000000800 */
[----:B-----5:R-:W-:-:S03]  /*0c20*/  FFMA R3, R17, R6, R26 ;  /* 0x0000000611037223 */ /* 0x020fc6000000001a */
[----:B------:R-:W4:Y:S01]  /*0c30*/  LDS R18, [R10+0x780] ;  /* 0x000780000a127984 */ /* 0x000f220000000800 */
[----:B---3--:R-:W-:-:S03]  /*0c40*/  FFMA R25, R25, R6, R16 ;  /* 0x0000000619197223 */ /* 0x008fc60000000010 */
[----:B------:R-:W3:Y:S01]  /*0c50*/  LDS R17, [R10+0xf4] ;  /* 0x0000f4000a117984 */ /* 0x000ee20000000800 */
[----:B------:R-:W-:-:S03]  /*0c60*/  FFMA R3, R24, R7, R3 ;  /* 0x0000000718037223 */ /* 0x000fc60000000003 */
[----:B------:R-:W5:Y:S01]  /*0c70*/  LDS R16, [R10+0x784] ;  /* 0x000784000a107984 */ /* 0x000f620000000800 */
[-C--:B------:R-:W-:Y:S01]  /*0c80*/  FFMA R24, R24, R4.reuse, RZ ;  /* 0x0000000418187223 */ /* 0x080fe200000000ff */
[C---:B------:R-:W-:Y:S01]  /*0c90*/  FFMA R27, R0.reuse, R4, RZ ;  /* 0x00000004001b7223 */ /* 0x040fe200000000ff */
[----:B------:R-:W-:Y:S01]  /*0ca0*/  FFMA R25, R0, R7, R25 ;  /* 0x0000000700197223 */ /* 0x000fe20000000019 */
[----:B------:R-:W5:Y:S01]  /*0cb0*/  LDS R4, [R10+0x788] ;  /* 0x000788000a047984 */ /* 0x000f620000000800 */
[----:B------:R-:W-:-:S03]  /*0cc0*/  FFMA R24, R23, R5, R24 ;  /* 0x0000000517187223 */ /* 0x000fc60000000018 */
[----:B------:R-:W5:Y:S01]  /*0cd0*/  LDS R21, [R21+0xe30] ;  /* 0x000e300015157984 */ /* 0x000f620000000800 */
[C---:B------:R-:W-:Y:S01]  /*0ce0*/  FFMA R27, R22.reuse, R5, R27 ;  /* 0x00000005161b7223 */ /* 0x040fe2000000001b */
[-C--:B------:R-:W-:Y:S01]  /*0cf0*/  FFMA R5, R22, R12.reuse, R25 ;  /* 0x0000000c16057223 */ /* 0x080fe20000000019 */
[----:B------:R-:W-:Y:S01]  /*0d00*/  FFMA R0, R23, R12, R3 ;  /* 0x0000000c17007223 */ /* 0x000fe20000000003 */
[----:B------:R-:W5:Y:S01]  /*0d10*/  LDS R22, [R10+0xf8] ;  /* 0x0000f8000a167984 */ /* 0x000f620000000800 */
[----:B------:R-:W5:Y:S01]  /*0d20*/  LDC.64 R2, c[0x0][0x390] ;  /* 0x0000e400ff027b82 */ /* 0x000f620000000a00 */
[CC--:B0-----:R-:W-:Y:S02]  /*0d30*/  FFMA R24, R9.reuse, R6.reuse, R24 ;  /* 0x0000000609187223 */ /* 0x0c1fe40000000018 */
[----:B------:R-:W0:Y:S01]  /*0d40*/  LDS R25, [R10+0x168] ;  /* 0x000168000a197984 */ /* 0x000e220000000800 */
[----:B------:R-:W-:Y:S01]  /*0d50*/  FFMA R0, R9, R13, R0 ;  /* 0x0000000d09007223 */ /* 0x000fe20000000000 */
[----:B-1----:R-:W-:-:S02]  /*0d60*/  FFMA R27, R20, R6, R27 ;  /* 0x00000006141b7223 */ /* 0x002fc4000000001b */
[----:B------:R-:W1:Y:S01]  /*0d70*/  LDS R23, [R10+0x7f8] ;  /* 0x0007f8000a177984 */ /* 0x000e620000000800 */
[----:B------:R-:W-:Y:S01]  /*0d80*/  FFMA R5, R20, R13, R5 ;  /* 0x0000000d14057223 */ /* 0x000fe20000000005 */
[CC--:B--2---:R-:W-:Y:S02]  /*0d90*/  FFMA R26, R19.reuse, R7.reuse, R24 ;  /* 0x00000007131a7223 */ /* 0x0c4fe40000000018 */
[----:B------:R-:W2:Y:S01]  /*0da0*/  LDS R6, [R10+0x7fc] ;  /* 0x0007fc000a067984 */ /* 0x000ea20000000800 */
[-C--:B------:R-:W-:Y:S01]  /*0db0*/  FFMA R0, R19, R14.reuse, R0 ;  /* 0x0000000e13007223 */ /* 0x080fe20000000000 */
[C---:B----4-:R-:W-:Y:S02]  /*0dc0*/  FFMA R27, R18.reuse, R7, R27 ;  /* 0x00000007121b7223 */ /* 0x050fe4000000001b */
[----:B------:R-:W4:Y:S01]  /*0dd0*/  LDS R24, [R10+0x16c] ;  /* 0x00016c000a187984 */ /* 0x000f220000000800 */
[----:B------:R-:W-:Y:S01]  /*0de0*/  FFMA R5, R18, R14, R5 ;  /* 0x0000000e12057223 */ /* 0x000fe20000000005 */
[CC--:B---3--:R-:W-:Y:S01]  /*0df0*/  FFMA R7, R17.reuse, R12.reuse, R26 ;  /* 0x0000000c11077223 */ /* 0x0c8fe2000000001a */
[-C--:B------:R-:W-:Y:S01]  /*0e00*/  FFMA R17, R17, R15.reuse, R0 ;  /* 0x0000000f11117223 */ /* 0x080fe20000000000 */
[----:B------:R-:W3:Y:S01]  /*0e10*/  LDS R26, [R10+0x800] ;  /* 0x000800000a1a7984 */ /* 0x000ee20000000800 */
[C---:B-----5:R-:W-:Y:S01]  /*0e20*/  FFMA R27, R16.reuse, R12, R27 ;  /* 0x0000000c101b7223 */ /* 0x060fe2000000001b */
[----:B------:R-:W-:-:S02]  /*0e30*/  FFMA R5, R16, R15, R5 ;  /* 0x0000000f10057223 */ /* 0x000fc40000000005 */
[----:B------:R-:W5:Y:S01]  /*0e40*/  LDS R12, [R10+0x170] ;  /* 0x000170000a0c7984 */ /* 0x000f620000000800 */
[----:B------:R-:W-:-:S04]  /*0e50*/  IMAD.WIDE.U32 R2, R11, 0x4, R2 ;  /* 0x000000040b027825 */ /* 0x000fc800078e0002 */
[C---:B------:R-:W-:Y:S01]  /*0e60*/  FFMA R28, R4.reuse, R13, R27 ;  /* 0x0000000d041c7223 */ /* 0x040fe2000000001b */
[----:B------:R-:W-:-:S04]  /*0e70*/  FFMA R5, R4, R21, R5 ;  /* 0x0000001504057223 */ /* 0x000fc80000000005 */
[----:B------:R-:W-:Y:S01]  /*0e80*/  FADD R5, R5, R8 ;  /* 0x0000000805057221 */ /* 0x000fe20000000000 */
[C---:B------:R-:W-:Y:S01]  /*0e90*/  FFMA R20, R22.reuse, R13, R7 ;  /* 0x0000000d16147223 */ /* 0x040fe20000000007 */
[----:B------:R-:W-:-:S03]  /*0ea0*/  FFMA R17, R22, R21, R17 ;  /* 0x0000001516117223 */ /* 0x000fc60000000011 */
[----:B------:R-:W-:Y:S01]  /*0eb0*/  FMNMX R5, RZ, R5, !PT ;  /* 0x00000005ff057209 */ /* 0x000fe20007800000 */
[----:B0-----:R-:W-:Y:S01]  /*0ec0*/  FFMA R25, R25, R14, R20 ;  /* 0x0000000e19197223 */ /* 0x001fe20000000014 */
[----:B------:R-:W-:-:S03]  /*0ed0*/  FADD R17, R17, R8 ;  /* 0x0000000811117221 */ /* 0x000fc60000000000 */
[----:B------:R-:W-:Y:S01]  /*0ee0*/  STG.E desc[UR4][R2.64+0x620], R5 ;  /* 0x0006200502007986 */ /* 0x000fe2000c101904 */
[----:B-1----:R-:W-:Y:S01]  /*0ef0*/  FFMA R23, R23, R14, R28 ;  /* 0x0000000e17177223 */ /* 0x002fe2000000001c */
[----:B------:R-:W-:-:S03]  /*0f00*/  FMNMX R17, RZ, R17, !PT ;  /* 0x00000011ff117209 */ /* 0x000fc60007800000 */
[-C--:B--2---:R-:W-:Y:S02]  /*0f10*/  FFMA R23, R6, R15.reuse, R23 ;  /* 0x0000000f06177223 */ /* 0x084fe40000000017 */
[----:B------:R-:W-:Y:S01]  /*0f20*/  STG.E desc[UR4][R2.64], R17 ;  /* 0x0000001102007986 */ /* 0x000fe2000c101904 */
[----:B----4-:R-:W-:Y:S01]  /*0f30*/  FFMA R25, R24, R15, R25 ;  /* 0x0000000f18197223 */ /* 0x010fe20000000019 */
[----:B---3--:R-:W-:-:S03]  /*0f40*/  FFMA R23, R26, R21, R23 ;  /* 0x000000151a177223 */ /* 0x008fc60000000017 */
[----:B-----5:R-:W-:Y:S01]  /*0f50*/  FFMA R25, R12, R21, R25 ;  /* 0x000000150c197223 */ /* 0x020fe20000000019 */
[----:B------:R-:W-:-:S03]  /*0f60*/  FADD R23, R23, R8 ;  /* 0x0000000817177221 */ /* 0x000fc60000000000 */
[----:B------:R-:W-:Y:S02]  /*0f70*/  FADD R25, R25, R8 ;  /* 0x0000000819197221 */ /* 0x000fe40000000000 */
[----:B------:R-:W-:-:S03]  /*0f80*/  FMNMX R23, RZ, R23, !PT ;  /* 0x00000017ff177209 */ /* 0x000fc60007800000 */
[----:B------:R-:W-:Y:S02]  /*0f90*/  FMNMX R25, RZ, R25, !PT ;  /* 0x00000019ff197209 */ /* 0x000fe40007800000 */
[----:B------:R-:W-:Y:S04]  /*0fa0*/  STG.E desc[UR4][R2.64+0x690], R23 ;  /* 0x0006901702007986 */ /* 0x000fe8000c101904 */
[----:B------:R-:W-:Y:S01]  /*0fb0*/  STG.E desc[UR4][R2.64+0x70], R25 ;  /* 0x0000701902007986 */ /* 0x000fe2000c101904 */
[----:B------:R-:W-:Y:S05]  /*0fc0*/  EXIT ;  /* 0x000000000000794d */ /* 0x000fea0003800000 */
.L_x_577:
        /* <DEDUP_REMOVED lines=11> */
.L_x_617:


//--------------------- .text.fused_nn_conv2d_add_nn_relu_16_kernel0 --------------------------
	.section	.text.fused_nn_conv2d_add_nn_relu_16_kernel0,"ax",@progbits
	.align	128
        .global         fused_nn_conv2d_add_nn_relu_16_kernel0
        .type           fused_nn_conv2d_add_nn_relu_16_kernel0,@function
        .size           fused_nn_conv2d_add_nn_relu_16_kernel0,(.L_x_618 - fused_nn_conv2d_add_nn_relu_16_kernel0)
        .other          fused_nn_conv2d_add_nn_relu_16_kernel0,@"STO_CUDA_ENTRY STV_DEFAULT"
fused_nn_conv2d_add_nn_relu_16_kernel0:
.text.fused_nn_conv2d_add_nn_relu_16_kernel0:
        /* <DEDUP_REMOVED lines=8> */
[----:B------:R-:W-:-:S02]  /*0080*/  CS2R R22, SRZ ;  /* 0x0000000000167805 */ /* 0x000fc4000001ff00 */
[----:B------:R-:W-:Y:S01]  /*0090*/  CS2R R20, SRZ ;  /* 0x0000000000147805 */ /* 0x000fe2000001ff00 */
[----:B------:R-:W3:Y:S01]  /*00a0*/  S2UR UR8, SR_CTAID.X ;  /* 0x00000000000879c3 */ /* 0x000ee20000002500 */
[----:B------:R-:W-:Y:S02]  /*00b0*/  CS2R R24, SRZ ;  /* 0x0000000000187805 */ /* 0x000fe4000001ff00 */
[----:B------:R-:W-:Y:S02]  /*00c0*/  CS2R R40, SRZ ;  /* 0x0000000000287805 */ /* 0x000fe4000001ff00 */
[----:B------:R-:W-:Y:S02]  /*00d0*/  MOV R50, RZ ;  /* 0x000000ff00327202 */ /* 0x000fe40000000f00 */
[----:B------:R-:W-:Y:S02]  /*00e0*/  CS2R R42, SRZ ;  /* 0x00000000002a7805 */ /* 0x000fe4000001ff00 */
[----:B------:R-:W-:-:S02]  /*00f0*/  MOV R47, RZ ;  /* 0x000000ff002f7202 */ /* 0x000fc40000000f00 */
[----:B------:R-:W-:Y:S01]  /*0100*/  CS2R R26, SRZ ;  /* 0x00000000001a7805 */ /* 0x000fe2000001ff00 */
[----:B------:R-:W4:Y:S01]  /*0110*/  LDCU.64 UR6, c[0x0][0x358] ;  /* 0x00006b00ff0677ac */ /* 0x000f220008000a00 */
[----:B------:R-:W-:Y:S02]  /*0120*/  UPLOP3.LUT UP0, UPT, UPT, UPT, UPT, 0x80, 0x8 ;  /* 0x000000000008789c */ /* 0x000fe40003f0f070 */
[----:B-1----:R-:W-:Y:S01]  /*0130*/  ULEA UR4, UR5, UR4, 0x18 ;  /* 0x0000000405047291 */ /* 0x002fe2000f8ec0ff */
[C---:B0-----:R-:W-:Y:S02]  /*0140*/  LEA R2, R6.reuse, R6, 0x1 ;  /* 0x0000000606027211 */ /* 0x041fe400078e08ff */
[----:B------:R-:W-:Y:S02]  /*0150*/  SHF.L.U32 R8, R6, 0x2, RZ ;  /* 0x0000000206087819 */ /* 0x000fe400000006ff */
[----:B--2---:R-:W-:Y:S02]  /*0160*/  SHF.L.U32 R0, R5, 0x2, RZ ;  /* 0x0000000205007819 */ /* 0x004fe400000006ff */
[----:B------:R-:W-:-:S02]  /*0170*/  IADD3 R9, PT, PT, R2, 0x1, RZ ;  /* 0x0000000102097810 */ /* 0x000fc40007ffe0ff */
[----:B------:R-:W-:Y:S02]  /*0180*/  IADD3 R11, PT, PT, R2, 0x2, RZ ;  /* 0x00000002020b7810 */ /* 0x000fe40007ffe0ff */
[----:B------:R-:W-:Y:S02]  /*0190*/  LEA R7, R5, R2, 0x6 ;  /* 0x0000000205077211 */ /* 0x000fe400078e30ff */
[-C--:B------:R-:W-:Y:S02]  /*01a0*/  LEA.HI R3, R9, R0.reuse, RZ, 0x1c ;  /* 0x0000000009037211 */ /* 0x080fe400078fe0ff */
[----:B------:R-:W-:Y:S02]  /*01b0*/  LEA.HI R0, R11, R0, RZ, 0x1c ;  /* 0x000000000b007211 */ /* 0x000fe400078fe0ff */
[----:B------:R-:W-:Y:S02]  /*01c0*/  ISETP.GT.U32.AND P1, PT, R7, 0x3fd, PT ;  /* 0x000003fd0700780c */ /* 0x000fe40003f24070 */
[----:B------:R-:W-:-:S02]  /*01d0*/  LOP3.LUT R2, R8, 0xffff, RZ, 0xc0, !PT ;  /* 0x0000ffff08027812 */ /* 0x000fc400078ec0ff */
[----:B------:R-:W-:Y:S02]  /*01e0*/  ISETP.GT.U32.AND P0, PT, R7, 0x3fe, PT ;  /* 0x000003fe0700780c */ /* 0x000fe40003f04070 */
[----:B------:R-:W-:Y:S01]  /*01f0*/  ISETP.GT.U32.OR P1, PT, R0, 0x3f, P1 ;  /* 0x0000003f0000780c */ /* 0x000fe20000f24470 */
[----:B------:R-:W-:Y:S01]  /*0200*/  IMAD R0, R2, 0x925, RZ ;  /* 0x0000092502007824 */ /* 0x000fe200078e02ff */
[----:B------:R-:W-:Y:S02]  /*0210*/  ISETP.GT.U32.OR P0, PT, R3, 0x3f, P0 ;  /* 0x0000003f0300780c */ /* 0x000fe40000704470 */
[C---:B------:R-:W-:Y:S02]  /*0220*/  IADD3 R3, PT, PT, R8.reuse, 0x1, RZ ;  /* 0x0000000108037810 */ /* 0x040fe40007ffe0ff */
[C---:B------:R-:W-:Y:S02]  /*0230*/  IADD3 R4, PT, PT, R8.reuse, 0x2, RZ ;  /* 0x0000000208047810 */ /* 0x040fe40007ffe0ff */
[----:B------:R-:W-:-:S02]  /*0240*/  PRMT R10, R8, 0x9910, RZ ;  /* 0x00009910080a7816 */ /* 0x000fc400000000ff */
[----:B------:R-:W-:Y:S02]  /*0250*/  SHF.R.U32.HI R0, RZ, 0x11, R0 ;  /* 0x00000011ff007819 */ /* 0x000fe40000011600 */
[----:B------:R-:W-:Y:S02]  /*0260*/  LOP3.LUT R12, R3, 0xffff, RZ, 0xc0, !PT ;  /* 0x0000ffff030c7812 */ /* 0x000fe400078ec0ff */
[----:B------:R-:W-:Y:S02]  /*0270*/  LOP3.LUT R4, R4, 0xffff, RZ, 0xc0, !PT ;  /* 0x0000ffff04047812 */ /* 0x000fe400078ec0ff */
[----:B------:R-:W-:Y:S01]  /*0280*/  MOV R2, R10 ;  /* 0x0000000a00027202 */ /* 0x000fe20000000f00 */
[----:B------:R-:W-:Y:S01]  /*0290*/  IMAD R12, R12, 0x925, RZ ;  /* 0x000009250c0c7824 */ /* 0x000fe200078e02ff */
[----:B------:R-:W-:Y:S02]  /*02a0*/  PRMT R33, R0, 0x9910, RZ ;  /* 0x0000991000217816 */ /* 0x000fe400000000ff */
[----:B------:R-:W-:-:S02]  /*02b0*/  SHF.L.U32 R10, R9, 0x1, RZ ;  /* 0x00000001090a7819 */ /* 0x000fc400000006ff */
[----:B------:R-:W-:Y:S01]  /*02c0*/  SHF.L.U32 R3, R11, 0x1, RZ ;  /* 0x000000010b037819 */ /* 0x000fe200000006ff */
[----:B------:R-:W-:Y:S01]  /*02d0*/  IMAD R33, R33, 0x38, R2 ;  /* 0x0000003821217824 */ /* 0x000fe200078e0202 */
[----:B------:R-:W-:Y:S01]  /*02e0*/  LOP3.LUT R0, R11, 0xf, RZ, 0xc0, !PT ;  /* 0x0000000f0b007812 */ /* 0x000fe200078ec0ff */
[----:B------:R-:W-:Y:S01]  /*02f0*/  IMAD R11, R4, 0x925, RZ ;  /* 0x00000925040b7824 */ /* 0x000fe200078e02ff */
[----:B------:R-:W-:Y:S02]  /*0300*/  LOP3.LUT R9, R9, 0xf, RZ, 0xc0, !PT ;  /* 0x0000000f09097812 */ /* 0x000fe400078ec0ff */
[----:B------:R-:W-:Y:S02]  /*0310*/  LOP3.LUT R3, R0, 0x60, R3, 0xf8, !PT ;  /* 0x0000006000037812 */ /* 0x000fe400078ef803 */
[----:B------:R-:W-:Y:S02]  /*0320*/  LOP3.LUT R4, R9, 0x60, R10, 0xf8, !PT ;  /* 0x0000006009047812 */ /* 0x000fe400078ef80a */
[----:B------:R-:W-:Y:S01]  /*0330*/  SHF.R.U32.HI R0, RZ, 0x11, R12 ;  /* 0x00000011ff007819 */ /* 0x000fe2000001160c */
[----:B------:R-:W0:Y:S01]  /*0340*/  S2R R10, SR_CTAID.Y ;  /* 0x00000000000a7919 */ /* 0x000e220000002600 */
[----:B------:R-:W-:Y:S01]  /*0350*/  SHF.R.U32.HI R9, RZ, 0x11, R11 ;  /* 0x00000011ff097819 */ /* 0x000fe2000001160b */
[----:B------:R-:W-:Y:S01]  /*0360*/  HFMA2 R12, -RZ, RZ, 0, 0 ;  /* 0x00000000ff0c7431 */ /* 0x000fe200000001ff */
[----:B------:R-:W-:-:S02]  /*0370*/  PRMT R0, R0, 0x9910, RZ ;  /* 0x0000991000007816 */ /* 0x000fc400000000ff */
[----:B------:R-:W-:Y:S02]  /*0380*/  PRMT R2, R9, 0x9910, RZ ;  /* 0x0000991009027816 */ /* 0x000fe400000000ff */
[----:B------:R-:W-:Y:S01]  /*0390*/  ISETP.GT.U32.OR P0, PT, R6, 0x14, P0 ;  /* 0x000000140600780c */ /* 0x000fe20000704470 */
[----:B------:R-:W-:Y:S01]  /*03a0*/  IMAD R0, R0, 0x38, RZ ;  /* 0x0000003800007824 */ /* 0x000fe200078e02ff */
[----:B------:R-:W-:Y:S01]  /*03b0*/  ISETP.GT.U32.OR P1, PT, R6, 0x14, P1 ;  /* 0x000000140600780c */ /* 0x000fe20000f24470 */
[----:B------:R-:W-:Y:S01]  /*03c0*/  IMAD R2, R2, 0x38, RZ ;  /* 0x0000003802027824 */ /* 0x000fe200078e02ff */
[----:B------:R-:W-:Y:S02]  /*03d0*/  LEA R7, R7, UR4, 0x2 ;  /* 0x0000000407077c11 */ /* 0x000fe4000f8e10ff */
[----:B------:R-:W-:Y:S02]  /*03e0*/  LOP3.LUT R9, R0, 0xffff, RZ, 0xc0, !PT ;  /* 0x0000ffff00097812 */ /* 0x000fe400078ec0ff */
[----:B------:R-:W-:-:S02]  /*03f0*/  LOP3.LUT R11, R2, 0xffff, RZ, 0xc0, !PT ;  /* 0x0000ffff020b7812 */ /* 0x000fc400078ec0ff */
[C---:B------:R-:W-:Y:S02]  /*0400*/  IADD3 R2, P2, PT, R8.reuse, R9, RZ ;  /* 0x0000000908027210 */ /* 0x040fe40007f5e0ff */
[C---:B------:R-:W-:Y:S02]  /*0410*/  IADD3 R0, P3, PT, R8.reuse, R11, RZ ;  /* 0x0000000b08007210 */ /* 0x040fe40007f7e0ff */
[----:B------:R-:W-:Y:S02]  /*0420*/  IADD3 R8, PT, PT, R8, 0x3, RZ ;  /* 0x0000000308087810 */ /* 0x000fe40007ffe0ff */
[----:B------:R-:W-:Y:S02]  /*0430*/  LOP3.LUT R33, R33, 0xffff, RZ, 0xc0, !PT ;  /* 0x0000ffff21217812 */ /* 0x000fe400078ec0ff */
[----:B------:R-:W-:Y:S02]  /*0440*/  LOP3.LUT R8, R8, 0xffff, RZ, 0xc0, !PT ;  /* 0x0000ffff08087812 */ /* 0x000fe400078ec0ff */
[----:B------:R-:W-:-:S02]  /*0450*/  IADD3.X R35, PT, PT, RZ, RZ, RZ, P2, !PT ;  /* 0x000000ffff237210 */ /* 0x000fc400017fe4ff */
[----:B------:R-:W-:Y:S01]  /*0460*/  IADD3.X R36, PT, PT, RZ, RZ, RZ, P3, !PT ;  /* 0x000000ffff247210 */ /* 0x000fe20001ffe4ff */
[----:B------:R-:W-:Y:S02]  /*0470*/  IMAD R8, R8, 0x925, RZ ;  /* 0x0000092508087824 */ /* 0x000fe400078e02ff */
[----:B0-----:R-:W-:-:S03]  /*0480*/  IMAD R10, R5, 0x38, R10 ;  /* 0x00000038050a7824 */ /* 0x001fc600078e020a */
[----:B------:R-:W-:Y:S02]  /*0490*/  SHF.R.U32.HI R8, RZ, 0x11, R8 ;  /* 0x00000011ff087819 */ /* 0x000fe40000011608 */
[----:B---3--:R-:W-:Y:S02]  /*04a0*/  LEA R10, R10, UR8, 0x2 ;  /* 0x000000080a0a7c11 */ /* 0x008fe4000f8e10ff */
[----:B------:R-:W-:-:S03]  /*04b0*/  PRMT R34, R8, 0x9910, RZ ;  /* 0x0000991008227816 */ /* 0x000fc600000000ff */
[----:B------:R-:W-:Y:S02]  /*04c0*/  IMAD R32, R10, 0x38, RZ ;  /* 0x000000380a207824 */ /* 0x000fe400078e02ff */
[----:B----4-:R-:W-:-:S07]  /*04d0*/  IMAD R34, R34, 0x38, RZ ;  /* 0x0000003822227824 */ /* 0x010fce00078e02ff */
.L_x_579:
[CC--:B------:R-:W-:Y:S01]  /*04e0*/  LEA R38, R6.reuse, R6.reuse, 0x1 ;  /* 0x0000000606267211 */ /* 0x0c0fe200078e08ff */
[----:B------:R-:W0:Y:S01]  /*04f0*/  LDCU.64 UR4, c[0x0][0x380] ;  /* 0x00007000ff0477ac */ /* 0x000e220008000a00 */
[----:B------:R-:W-:Y:S01]  /*0500*/  LEA R8, R6, R6, 0x1 ;  /* 0x0000000606087211 */ /* 0x000fe200078e08ff */
[----:B------:R-:W-:Y:S01]  /*0510*/  IMAD R30, R12, 0x31000, R32 ;  /* 0x000310000c1e7824 */ /* 0x000fe200078e0220 */
[----:B------:R-:W-:Y:S01]  /*0520*/  LEA R9, R5, R38, 0x6 ;  /* 0x0000002605097211 */ /* 0x000fe200078e30ff */
[----:B------:R-:W1:Y:S01]  /*0530*/  LDC.64 R28, c[0x0][0x380] ;  /* 0x0000e000ff1c7b82 */ /* 0x000e620000000a00 */
[----:B------:R-:W-:Y:S01]  /*0540*/  SHF.R.U32.HI R8, RZ, 0x4, R8 ;  /* 0x00000004ff087819 */ /* 0x000fe20000011608 */
[----:B------:R-:W-:Y:S01]  /*0550*/  IMAD R31, R6, 0x6, RZ ;  /* 0x00000006061f7824 */ /* 0x000fe200078e02ff */
[----:B------:R-:W-:Y:S02]  /*0560*/  ISETP.GT.U32.AND P2, PT, R9, 0x3ff, PT ;  /* 0x000003ff0900780c */ /* 0x000fe40003f44070 */
[----:B------:R-:W-:-:S02]  /*0570*/  LEA R8, R5, R8, 0x2 ;  /* 0x0000000805087211 */ /* 0x000fc400078e10ff */
[----:B------:R-:W-:Y:S01]  /*0580*/  IADD3 R9, P3, PT, R30, R2, RZ ;  /* 0x000000021e097210 */ /* 0x000fe20007f7e0ff */
[----:B------:R-:W2:Y:S08]  /*0590*/  @!P0 LDC.64 R16, c[0x0][0x388] ;  /* 0x0000e200ff108b82 */ /* 0x000eb00000000a00 */
[----:B------:R-:W-:Y:S01]  /*05a0*/  BAR.SYNC.DEFER_BLOCKING 0x0 ;  /* 0x0000000000007b1d */ /* 0x000fe20000010000 */
[----:B------:R-:W-:-:S02]  /*05b0*/  ISETP.GT.U32.OR P2, PT, R8, 0x3f, P2 ;  /* 0x0000003f0800780c */ /* 0x000fc40001744470 */
[----:B------:R-:W-:Y:S02]  /*05c0*/  IADD3.X R10, PT, PT, RZ, R35, RZ, P3, !PT ;  /* 0x00000023ff0a7210 */ /* 0x000fe40001ffe4ff */
[----:B------:R-:W-:-:S03]  /*05d0*/  ISETP.GT.U32.OR P2, PT, R6, 0x15, P2 ;  /* 0x000000150600780c */ /* 0x000fc60001744470 */
[----:B------:R-:W3:Y:S01]  /*05e0*/  @!P1 LDC.64 R14, c[0x0][0x388] ;  /* 0x0000e200ff0e9b82 */ /* 0x000ee20000000a00 */
[C---:B0-----:R-:W-:Y:S02]  /*05f0*/  LEA R8, P3, R9.reuse, UR4, 0x2 ;  /* 0x0000000409087c11 */ /* 0x041fe4000f8610ff */
[----:B------:R-:W-:Y:S02]  /*0600*/  LOP3.LUT R44, R38, 0xf, RZ, 0xc0, !PT ;  /* 0x0000000f262c7812 */ /* 0x000fe400078ec0ff */
[----:B------:R-:W-:Y:S02]  /*0610*/  LEA.HI.X R9, R9, UR5, R10, 0x2, P3 ;  /* 0x0000000509097c11 */ /* 0x000fe400098f140a */
[----:B------:R-:W-:Y:S02]  /*0620*/  LOP3.LUT R44, R44, 0x60, R31, 0xf8, !PT ;  /* 0x000000602c2c7812 */ /* 0x000fe400078ef81f */
[----:B------:R-:W-:Y:S01]  /*0630*/  IADD3 R11, P3, PT, R30, R0, RZ ;  /* 0x000000001e0b7210 */ /* 0x000fe20007f7e0ff */
[----:B------:R-:W0:Y:S01]  /*0640*/  @!P2 LDC.64 R18, c[0x0][0x388] ;  /* 0x0000e200ff12ab82 */ /* 0x000e220000000a00 */
[----:B------:R-:W-:Y:S01]  /*0650*/  LEA R31, R5, R12, 0x3 ;  /* 0x0000000c051f7211 */ /* 0x000fe200078e18ff */
[----:B------:R-:W4:Y:S01]  /*0660*/  LDG.E.CONSTANT R9, desc[UR6][R8.64+0x4] ;  /* 0x0000040608097981 */ /* 0x000f22000c1e9900 */
[----:B------:R-:W-:-:S02]  /*0670*/  SHF.L.U32 R37, R6, 0x2, RZ ;  /* 0x0000000206257819 */ /* 0x000fc400000006ff */
[----:B------:R-:W-:Y:S02]  /*0680*/  LOP3.LUT R13, R34, 0xffff, RZ, 0xc0, !PT ;  /* 0x0000ffff220d7812 */ /* 0x000fe400078ec0ff */
[----:B------:R-:W-:Y:S02]  /*0690*/  IADD3.X R38, PT, PT, RZ, R36, RZ, P3, !PT ;  /* 0x00000024ff267210 */ /* 0x000fe40001ffe4ff */
[----:B------:R-:W-:Y:S02]  /*06a0*/  SHF.L.U32 R53, R31, 0x4, RZ ;  /* 0x000000041f357819 */ /* 0x000fe400000006ff */
[----:B------:R-:W-:Y:S02]  /*06b0*/  LEA R10, P3, R11, UR4, 0x2 ;  /* 0x000000040b0a7c11 */ /* 0x000fe4000f8610ff */
[----:B------:R-:W-:Y:S02]  /*06c0*/  IADD3 R13, P4, P5, R30, R13, R37 ;  /* 0x0000000d1e0d7210 */ /* 0x000fe40007d9e025 */
[----:B------:R-:W-:-:S02]  /*06d0*/  @!P2 IADD3 R49, PT, PT, R44, R53, RZ ;  /* 0x000000352c31a210 */ /* 0x000fc40007ffe0ff */
[-C--:B------:R-:W-:Y:S02]  /*06e0*/  @!P0 IADD3 R51, PT, PT, R4, R53.reuse, RZ ;  /* 0x0000003504338210 */ /* 0x080fe40007ffe0ff */
[----:B------:R-:W-:Y:S02]  /*06f0*/  LEA.HI.X R11, R11, UR5, R38, 0x2, P3 ;  /* 0x000000050b0b7c11 */ /* 0x000fe400098f1426 */
[----:B------:R-:W-:Y:S01]  /*0700*/  IADD3 R31, PT, PT, R33, R30, RZ ;  /* 0x0000001e211f7210 */ /* 0x000fe20007ffe0ff */
[----:B--2---:R-:W-:Y:S01]  /*0710*/  @!P0 IMAD.WIDE.U32 R16, R51, 0x4, R16 ;  /* 0x0000000433108825 */ /* 0x004fe200078e0010 */
[----:B------:R-:W-:Y:S01]  /*0720*/  @!P1 IADD3 R53, PT, PT, R3, R53, RZ ;  /* 0x0000003503359210 */ /* 0x000fe20007ffe0ff */
[----:B------:R-:W4:Y:S01]  /*0730*/  LDG.E.CONSTANT R10, desc[UR6][R10.64+0x8] ;  /* 0x000008060a0a7981 */ /* 0x000f22000c1e9900 */
[----:B------:R-:W-:Y:S01]  /*0740*/  IADD3.X R38, PT, PT, RZ, RZ, RZ, P4, P5 ;  /* 0x000000ffff267210 */ /* 0x000fe200027ea4ff */
[----:B-1----:R-:W-:Y:S01]  /*0750*/  IMAD.WIDE.U32 R28, R31, 0x4, R28 ;  /* 0x000000041f1c7825 */ /* 0x002fe200078e001c */
[----:B------:R-:W-:Y:S01]  /*0760*/  LEA R12, P3, R13, UR4, 0x2 ;  /* 0x000000040d0c7c11 */ /* 0x000fe2000f8610ff */
[----:B------:R-:W2:Y:S02]  /*0770*/  @!P0 LDG.E.CONSTANT R16, desc[UR6][R16.64] ;  /* 0x0000000610108981 */ /* 0x000ea4000c1e9900 */
[----:B0-----:R-:W-:Y:S01]  /*0780*/  @!P2 IMAD.WIDE.U32 R18, R49, 0x4, R18 ;  /* 0x000000043112a825 */ /* 0x001fe200078e0012 */
[----:B------:R-:W-:Y:S01]  /*0790*/  LEA.HI.X R13, R13, UR5, R38, 0x2, P3 ;  /* 0x000000050d0d7c11 */ /* 0x000fe200098f1426 */
[----:B------:R-:W4:Y:S02]  /*07a0*/  LDG.E.CONSTANT R8, desc[UR6][R28.64] ;  /* 0x000000061c087981 */ /* 0x000f24000c1e9900 */
[----:B---3--:R-:W-:-:S02]  /*07b0*/  @!P1 IMAD.WIDE.U32 R14, R53, 0x4, R14 ;  /* 0x00000004350e9825 */ /* 0x008fc400078e000e */
[----:B------:R-:W4:Y:S04]  /*07c0*/  LDG.E.CONSTANT R11, desc[UR6][R12.64+0xc] ;  /* 0x00000c060c0b7981 */ /* 0x000f28000c1e9900 */
[----:B------:R-:W3:Y:S04]  /*07d0*/  @!P1 LDG.E.CONSTANT R14, desc[UR6][R14.64] ;  /* 0x000000060e0e9981 */ /* 0x000ee8000c1e9900 */
[----:B------:R-:W5:Y:S01]  /*07e0*/  @!P2 LDG.E.CONSTANT R18, desc[UR6][R18.64] ;  /* 0x000000061212a981 */ /* 0x000f62000c1e9900 */
[----:B------:R-:W0:Y:S01]  /*07f0*/  S2R R49, SR_CgaCtaId ;  /* 0x0000000000317919 */ /* 0x000e220000008800 */
[----:B------:R-:W-:Y:S01]  /*0800*/  MOV R38, 0x400 ;  /* 0x0000040000267802 */ /* 0x000fe20000000f00 */
[----:B------:R-:W-:-:S03]  /*0810*/  IMAD R30, R5, 0x70, R37 ;  /* 0x00000070051e7824 */ /* 0x000fc600078e0225 */
[----:B0-----:R-:W-:-:S04]  /*0820*/  LEA R31, R49, R38, 0x18 ;  /* 0x00000026311f7211 */ /* 0x001fc800078ec0ff */
[----:B------:R-:W-:Y:S02]  /*0830*/  LEA R30, R30, R31, 0x2 ;  /* 0x0000001f1e1e7211 */ /* 0x000fe400078e10ff */
[----:B------:R-:W-:-:S04]  /*0840*/  IADD3 R38, PT, PT, R38, 0x1c00, RZ ;  /* 0x00001c0026267810 */ /* 0x000fc80007ffe0ff */
[----:B------:R-:W-:-:S04]  /*0850*/  LEA R38, R49, R38, 0x18 ;  /* 0x0000002631267211 */ /* 0x000fc800078ec0ff */
[----:B------:R-:W-:Y:S02]  /*0860*/  LEA R38, R5, R38, 0x6 ;  /* 0x0000002605267211 */ /* 0x000fe400078e30ff */
[----:B------:R-:W-:Y:S02]  /*0870*/  IADD3 R37, PT, PT, R37, 0x1c0, R31 ;  /* 0x000001c025257810 */ /* 0x000fe40007ffe01f */
[----:B------:R-:W-:Y:S01]  /*0880*/  IADD3 R38, PT, PT, R38, 0x800, RZ ;  /* 0x0000080026267810 */ /* 0x000fe20007ffe0ff */
[----:B------:R-:W-:Y:S01]  /*0890*/  UPLOP3.LUT UP1, UPT, UPT, UPT, UP0, 0x80, 0x8 ;  /* 0x000000000008789c */ /* 0x000fe20003f2f000 */
[----:B------:R-:W-:Y:S01]  /*08a0*/  UMOV UR4, 0x800 ;  /* 0x0000080000047882 */ /* 0x000fe20000000000 */
[----:B----4-:R0:W-:Y:S04]  /*08b0*/  STS.128 [R30], R8 ;  /* 0x000000081e007388 */ /* 0x0101e80000000c00 */
[----:B--2---:R0:W-:Y:S04]  /*08c0*/  @!P0 STS [R7+0x4], R16 ;  /* 0x0000041007008388 */ /* 0x0041e80000000800 */
[----:B---3--:R0:W-:Y:S04]  /*08d0*/  @!P1 STS [R7+0x8], R14 ;  /* 0x0000080e07009388 */ /* 0x0081e80000000800 */
[----:B-----5:R0:W-:Y:S01]  /*08e0*/  @!P2 STS [R7], R18 ;  /* 0x000000120700a388 */ /* 0x0201e20000000800 */
[----:B------:R-:W-:Y:S06]  /*08f0*/  BAR.SYNC.DEFER_BLOCKING 0x0 ;  /* 0x0000000000007b1d */ /* 0x000fec0000010000 */
.L_x_578:
[----:B------:R-:W-:Y:S01]  /*0900*/  LDS R44, [R37+-0x1c0] ;  /* 0xfffe4000252c7984 */ /* 0x000fe20000000800 */
[----:B------:R-:W-:-:S03]  /*0910*/  UIADD3 UR4, UPT, UPT, UR4, 0x20, URZ ;  /* 0x0000002004047890 */ /* 0x000fc6000fffe0ff */
[----:B------:R-:W-:Y:S01]  /*0920*/  LDS R46, [R37+-0x150] ;  /* 0xfffeb000252e7984 */ /* 0x000fe20000000800 */
[----:B------:R-:W-:-:S03]  /*0930*/  UISETP.NE.AND UP0, UPT, UR4, 0x840, UPT ;  /* 0x000008400400788c */ /* 0x000fc6000bf05270 */
[----:B------:R-:W-:Y:S04]  /*0940*/  LDS R49, [R37+-0xe0] ;  /* 0xffff200025317984 */ /* 0x000fe80000000800 */
[----:B------:R-:W-:Y:S04]  /*0950*/  LDS R48, [R37+-0x70] ;  /* 0xffff900025307984 */ /* 0x000fe80000000800 */
[----:B0-----:R-:W0:Y:S04]  /*0960*/  LDS.128 R8, [R38+-0x400] ;  /* 0xfffc000026087984 */ /* 0x001e280000000c00 */
[----:B------:R-:W1:Y:S04]  /*0970*/  LDS.128 R12, [R38] ;  /* 0x00000000260c7984 */ /* 0x000e680000000c00 */
[----:B------:R-:W2:Y:S04]  /*0980*/  LDS.128 R28, [R38+-0x800] ;  /* 0xfff80000261c7984 */ /* 0x000ea80000000c00 */
[----:B------:R-:W3:Y:S01]  /*0990*/  LDS.128 R16, [R38+0x400] ;  /* 0x0004000026107984 */ /* 0x000ee20000000c00 */
[C---:B0-----:R-:W-:Y:S01]  /*09a0*/  FFMA R41, R8.reuse, R44, R41 ;  /* 0x0000002c08297223 */ /* 0x041fe20000000029 */
[C---:B------:R-:W-:Y:S01]  /*09b0*/  FFMA R24, R8.reuse, R46, R24 ;  /* 0x0000002e08187223 */ /* 0x040fe20000000018 */
[CC--:B------:R-:W-:Y:S01]  /*09c0*/  FFMA R22, R8.reuse, R49.reuse, R22 ;  /* 0x0000003108167223 */ /* 0x0c0fe20000000016 */
[----:B------:R-:W-:Y:S01]  /*09d0*/  FFMA R27, R8, R48, R27 ;  /* 0x00000030081b7223 */ /* 0x000fe2000000001b */
[C---:B-1----:R-:W-:Y:S01]  /*09e0*/  FFMA R47, R12.reuse, R44, R47 ;  /* 0x0000002c0c2f7223 */ /* 0x042fe2000000002f */
[----:B------:R-:W0:Y:S01]  /*09f0*/  LDS R8, [R37] ;  /* 0x0000000025087984 */ /* 0x000e220000000800 */
[C---:B------:R-:W-:Y:S01]  /*0a00*/  FFMA R43, R12.reuse, R46, R43 ;  /* 0x0000002e0c2b7223 */ /* 0x040fe2000000002b */
[-C--:B------:R-:W-:Y:S01]  /*0a10*/  FFMA R45, R12, R49.reuse, R45 ;  /* 0x000000310c2d7223 */ /* 0x080fe2000000002d */
[C---:B--2---:R-:W-:Y:S01]  /*0a20*/  FFMA R26, R28.reuse, R44, R26 ;  /* 0x0000002c1c1a7223 */ /* 0x044fe2000000001a */
[C---:B------:R-:W-:Y:S01]  /*0a30*/  FFMA R39, R28.reuse, R46, R39 ;  /* 0x0000002e1c277223 */ /* 0x040fe20000000027 */
[-C--:B------:R-:W-:Y:S01]  /*0a40*/  FFMA R20, R28, R49.reuse, R20 ;  /* 0x000000311c147223 */ /* 0x080fe20000000014 */
[-C--:B------:R-:W-:Y:S01]  /*0a50*/  FFMA R12, R12, R48.reuse, R50 ;  /* 0x000000300c0c7223 */ /* 0x080fe20000000032 */
[----:B------:R-:W-:Y:S01]  /*0a60*/  FFMA R28, R28, R48, R42 ;  /* 0x000000301c1c7223 */ /* 0x000fe2000000002a */
[----:B------:R-:W1:Y:S01]  /*0a70*/  LDS R50, [R37+0x70] ;  /* 0x0000700025327984 */ /* 0x000e620000000800 */
[C---:B---3--:R-:W-:Y:S01]  /*0a80*/  FFMA R40, R16.reuse, R44, R40 ;  /* 0x0000002c10287223 */ /* 0x048fe20000000028 */
[C---:B------:R-:W-:Y:S01]  /*0a90*/  FFMA R21, R16.reuse, R46, R21 ;  /* 0x0000002e10157223 */ /* 0x040fe20000000015 */
[C---:B------:R-:W-:Y:S01]  /*0aa0*/  FFMA R25, R16.reuse, R49, R25 ;  /* 0x0000003110197223 */ /* 0x040fe20000000019 */
[----:B------:R-:W2:Y:S01]  /*0ab0*/  LDS R42, [R37+0xe0] ;  /* 0x0000e000252a7984 */ /* 0x000ea20000000800 */
[----:B------:R-:W-:-:S03]  /*0ac0*/  FFMA R16, R16, R48, R23 ;  /* 0x0000003010107223 */ /* 0x000fc60000000017 */
[----:B------:R-:W3:Y:S04]  /*0ad0*/  LDS R44, [R37+0x150] ;  /* 0x00015000252c7984 */ /* 0x000ee80000000800 */
[----:B------:R-:W4:Y:S04]  /*0ae0*/  LDS R23, [R37+0x1c0] ;  /* 0x0001c00025177984 */ /* 0x000f280000000800 */
[----:B------:R-:W5:Y:S04]  /*0af0*/  LDS R48, [R37+0x2a0] ;  /* 0x0002a00025307984 */ /* 0x000f680000000800 */
[----:B------:R-:W5:Y:S01]  /*0b00*/  LDS R46, [R37+0x310] ;  /* 0x00031000252e7984 */ /* 0x000f620000000800 */
[C---:B0-----:R-:W-:Y:S01]  /*0b10*/  FFMA R26, R8.reuse, R29, R26 ;  /* 0x0000001d081a7223 */ /* 0x041fe2000000001a */
[C---:B------:R-:W-:Y:S01]  /*0b20*/  FFMA R41, R8.reuse, R9, R41 ;  /* 0x0000000908297223 */ /* 0x040fe20000000029 */
[C---:B------:R-:W-:Y:S01]  /*0b30*/  FFMA R47, R8.reuse, R13, R47 ;  /* 0x0000000d082f7223 */ /* 0x040fe2000000002f */
[----:B------:R-:W-:-:S02]  /*0b40*/  FFMA R40, R8, R17, R40 ;  /* 0x0000001108287223 */ /* 0x000fc40000000028 */
[----:B------:R-:W0:Y:S01]  /*0b50*/  LDS R8, [R37+0x230] ;  /* 0x0002300025087984 */ /* 0x000e220000000800 */
[C---:B-1----:R-:W-:Y:S01]  /*0b60*/  FFMA R43, R50.reuse, R13, R43 ;  /* 0x0000000d322b7223 */ /* 0x042fe2000000002b */
        /* <DEDUP_REMOVED lines=8> */
[C---:B------:R-:W-:Y:S01]  /*0bf0*/  FFMA R13, R44.reuse, R13, R12 ;  /* 0x0000000d2c0d7223 */ /* 0x040fe2000000000c */
[----:B------:R-:W1:Y:S01]  /*0c00*/  LDS R25, [R37+0x380] ;  /* 0x0003800025197984 */ /* 0x000e620000000800 */
[C---:B------:R-:W-:Y:S01]  /*0c10*/  FFMA R28, R44.reuse, R29, R28 ;  /* 0x0000001d2c1c7223 */ /* 0x040fe2000000001c */
[C---:B----4-:R-:W-:Y:S01]  /*0c20*/  FFMA R41, R23.reuse, R10, R41 ;  /* 0x0000000a17297223 */ /* 0x050fe20000000029 */
[----:B------:R-:W-:Y:S01]  /*0c30*/  FFMA R16, R44, R17, R16 ;  /* 0x000000112c107223 */ /* 0x000fe20000000010 */
[----:B------:R-:W2:Y:S01]  /*0c40*/  LDS R42, [R37+0x3f0] ;  /* 0x0003f000252a7984 */ /* 0x000ea20000000800 */
[C---:B------:R-:W-:Y:S01]  /*0c50*/  FFMA R26, R23.reuse, R30, R26 ;  /* 0x0000001e171a7223 */ /* 0x040fe2000000001a */
[----:B-----5:R-:W-:Y:S01]  /*0c60*/  FFMA R29, R48, R10, R22 ;  /* 0x0000000a301d7223 */ /* 0x020fe20000000016 */
[C---:B------:R-:W-:Y:S01]  /*0c70*/  FFMA R47, R23.reuse, R14, R47 ;  /* 0x0000000e172f7223 */ /* 0x040fe2000000002f */
[----:B------:R-:W3:Y:S01]  /*0c80*/  LDS R9, [R37+0x460] ;  /* 0x0004600025097984 */ /* 0x000ee20000000800 */
[----:B------:R-:W-:Y:S01]  /*0c90*/  FFMA R40, R23, R18, R40 ;  /* 0x0000001217287223 */ /* 0x000fe20000000028 */
[-C--:B------:R-:W-:Y:S01]  /*0ca0*/  FFMA R28, R46, R30.reuse, R28 ;  /* 0x0000001e2e1c7223 */ /* 0x080fe2000000001c */
[C---:B------:R-:W-:Y:S01]  /*0cb0*/  FFMA R17, R48.reuse, R30, R20 ;  /* 0x0000001e30117223 */ /* 0x040fe20000000014 */
[----:B------:R-:W4:Y:S01]  /*0cc0*/  LDS R12, [R37+0x4d0] ;  /* 0x0004d000250c7984 */ /* 0x000f220000000800 */
[C---:B------:R-:W-:Y:S01]  /*0cd0*/  FFMA R45, R48.reuse, R14, R45 ;  /* 0x0000000e302d7223 */ /* 0x040fe2000000002d */
[----:B------:R-:W-:Y:S01]  /*0ce0*/  FFMA R49, R48, R18, R49 ;  /* 0x0000001230317223 */ /* 0x000fe20000000031 */
[----:B------:R-:W-:-:S02]  /*0cf0*/  FFMA R44, R46, R14, R13 ;  /* 0x0000000e2e2c7223 */ /* 0x000fc4000000000d */
[----:B------:R-:W-:Y:S01]  /*0d00*/  LDS R13, [R37+0x540] ;  /* 0x00054000250d7984 */ /* 0x000fe20000000800 */
[C---:B0-----:R-:W-:Y:S01]  /*0d10*/  FFMA R39, R8.reuse, R30, R39 ;  /* 0x0000001e08277223 */ /* 0x041fe20000000027 */
[C---:B------:R-:W-:Y:S01]  /*0d20*/  FFMA R24, R8.reuse, R10, R24 ;  /* 0x0000000a08187223 */ /* 0x040fe20000000018 */
[C---:B------:R-:W-:Y:S01]  /*0d30*/  FFMA R43, R8.reuse, R14, R43 ;  /* 0x0000000e082b7223 */ /* 0x040fe2000000002b */
[----:B------:R-:W-:Y:S01]  /*0d40*/  FFMA R8, R8, R18, R21 ;  /* 0x0000001208087223 */ /* 0x000fe20000000015 */
[C---:B------:R-:W-:Y:S01]  /*0d50*/  FFMA R10, R46.reuse, R10, R27 ;  /* 0x0000000a2e0a7223 */ /* 0x040fe2000000001b */
[----:B------:R-:W-:Y:S01]  /*0d60*/  FFMA R18, R46, R18, R16 ;  /* 0x000000122e127223 */ /* 0x000fe20000000010 */
[----:B------:R-:W0:Y:S04]  /*0d70*/  LDS.128 R20, [R38+0x10] ;  /* 0x0000100026147984 */ /* 0x000e280000000c00 */
[----:B------:R-:W5:Y:S01]  /*0d80*/  LDS R14, [R37+0x5b0] ;  /* 0x0005b000250e7984 */ /* 0x000f620000000800 */
[C---:B-1----:R-:W-:Y:S01]  /*0d90*/  FFMA R16, R25.reuse, R31, R26 ;  /* 0x0000001f19107223 */ /* 0x042fe2000000001a */
[C---:B------:R-:W-:Y:S01]  /*0da0*/  FFMA R41, R25.reuse, R11, R41 ;  /* 0x0000000b19297223 */ /* 0x040fe20000000029 */
[C---:B------:R-:W-:Y:S01]  /*0db0*/  FFMA R47, R25.reuse, R15, R47 ;  /* 0x0000000f192f7223 */ /* 0x040fe2000000002f */
[----:B------:R-:W-:Y:S01]  /*0dc0*/  FFMA R40, R25, R19, R40 ;  /* 0x0000001319287223 */ /* 0x000fe20000000028 */
[C---:B--2---:R-:W-:Y:S01]  /*0dd0*/  FFMA R39, R42.reuse, R31, R39 ;  /* 0x0000001f2a277223 */ /* 0x044fe20000000027 */
[C---:B------:R-:W-:Y:S01]  /*0de0*/  FFMA R46, R42.reuse, R11, R24 ;  /* 0x0000000b2a2e7223 */ /* 0x040fe20000000018 */
[----:B------:R-:W-:Y:S01]  /*0df0*/  FFMA R48, R42, R19, R8 ;  /* 0x000000132a307223 */ /* 0x000fe20000000008 */
[----:B------:R-:W1:Y:S01]  /*0e00*/  LDS.128 R24, [R38+-0x3f0] ;  /* 0xfffc100026187984 */ /* 0x000e620000000c00 */
[C---:B---3--:R-:W-:Y:S01]  /*0e10*/  FFMA R17, R9.reuse, R31, R17 ;  /* 0x0000001f09117223 */ /* 0x048fe20000000011 */
[C---:B------:R-:W-:Y:S01]  /*0e20*/  FFMA R50, R9.reuse, R11, R29 ;  /* 0x0000000b09327223 */ /* 0x040fe2000000001d */
[C---:B------:R-:W-:Y:S01]  /*0e30*/  FFMA R45, R9.reuse, R15, R45 ;  /* 0x0000000f092d7223 */ /* 0x040fe2000000002d */
[----:B------:R-:W-:Y:S01]  /*0e40*/  FFMA R49, R9, R19, R49 ;  /* 0x0000001309317223 */ /* 0x000fe20000000031 */
[C---:B----4-:R-:W-:Y:S01]  /*0e50*/  FFMA R52, R12.reuse, R31, R28 ;  /* 0x0000001f0c347223 */ /* 0x050fe2000000001c */
[----:B------:R-:W-:Y:S01]  /*0e60*/  FFMA R53, R12, R11, R10 ;  /* 0x0000000b0c357223 */ /* 0x000fe2000000000a */
[----:B------:R-:W2:Y:S01]  /*0e70*/  LDS.128 R28, [R38+-0x7f0] ;  /* 0xfff81000261c7984 */ /* 0x000ea20000000c00 */
[-C--:B------:R-:W-:Y:S01]  /*0e80*/  FFMA R51, R42, R15.reuse, R43 ;  /* 0x0000000f2a337223 */ /* 0x080fe2000000002b */
[C---:B------:R-:W-:Y:S01]  /*0e90*/  FFMA R44, R12.reuse, R15, R44 ;  /* 0x0000000f0c2c7223 */ /* 0x040fe2000000002c */
[----:B------:R-:W-:Y:S01]  /*0ea0*/  FFMA R18, R12, R19, R18 ;  /* 0x000000130c127223 */ /* 0x000fe20000000012 */
[----:B------:R3:W4:Y:S04]  /*0eb0*/  LDS.128 R8, [R38+0x410] ;  /* 0x0004100026087984 */ /* 0x0007280000000c00 */
[----:B------:R-:W4:Y:S04]  /*0ec0*/  LDS R43, [R37+0x620] ;  /* 0x00062000252b7984 */ /* 0x000f280000000800 */
[----:B------:R-:W4:Y:S01]  /*0ed0*/  LDS R42, [R37+0x690] ;  /* 0x00069000252a7984 */ /* 0x000f220000000800 */
[----:B---3--:R-:W-:-:S03]  /*0ee0*/  IADD3 R38, PT, PT, R38, 0x20, RZ ;  /* 0x0000002026267810 */ /* 0x008fc60007ffe0ff */
[----:B------:R-:W3:Y:S01]  /*0ef0*/  LDS R12, [R37+0x700] ;  /* 0x00070000250c7984 */ /* 0x000ee20000000800 */
[----:B0-----:R-:W-:-:S03]  /*0f00*/  FFMA R47, R20, R13, R47 ;  /* 0x0000000d142f7223 */ /* 0x001fc6000000002f */
[----:B------:R-:W0:Y:S01]  /*0f10*/  LDS R15, [R37+0x770] ;  /* 0x00077000250f7984 */ /* 0x000e220000000800 */
[----:B-----5:R-:W-:-:S03]  /*0f20*/  FFMA R51, R20, R14, R51 ;  /* 0x0000000e14337223 */ /* 0x020fc60000000033 */
[----:B------:R-:W5:Y:S01]  /*0f30*/  LDS R19, [R37+0x7e0] ;  /* 0x0007e00025137984 */ /* 0x000f620000000800 */
[CC--:B-1----:R-:W-:Y:S01]  /*0f40*/  FFMA R41, R24.reuse, R13.reuse, R41 ;  /* 0x0000000d18297223 */ /* 0x0c2fe20000000029 */
[-C--:B------:R-:W-:Y:S01]  /*0f50*/  FFMA R46, R24, R14.reuse, R46 ;  /* 0x0000000e182e7223 */ /* 0x080fe2000000002e */
[CC--:B--2---:R-:W-:Y:S01]  /*0f60*/  FFMA R16, R28.reuse, R13.reuse, R16 ;  /* 0x0000000d1c107223 */ /* 0x0c4fe20000000010 */
[-C--:B------:R-:W-:Y:S01]  /*0f70*/  FFMA R39, R28, R14.reuse, R39 ;  /* 0x0000000e1c277223 */ /* 0x080fe20000000027 */
[C---:B----4-:R-:W-:Y:S01]  /*0f80*/  FFMA R40, R8.reuse, R13, R40 ;  /* 0x0000000d08287223 */ /* 0x050fe20000000028 */
[----:B------:R-:W-:Y:S01]  /*0f90*/  FFMA R48, R8, R14, R48 ;  /* 0x0000000e08307223 */ /* 0x000fe20000000030 */
[----:B------:R-:W1:Y:S01]  /*0fa0*/  LDS R13, [R37+0x850] ;  /* 0x00085000250d7984 */ /* 0x000e620000000800 */
[-C--:B------:R-:W-:Y:S01]  /*0fb0*/  FFMA R50, R24, R43.reuse, R50 ;  /* 0x0000002b18327223 */ /* 0x080fe20000000032 */
[-C--:B------:R-:W-:Y:S01]  /*0fc0*/  FFMA R45, R20, R43.reuse, R45 ;  /* 0x0000002b142d7223 */ /* 0x080fe2000000002d */
[-C--:B------:R-:W-:Y:S01]  /*0fd0*/  FFMA R17, R28, R43.reuse, R17 ;  /* 0x0000002b1c117223 */ /* 0x080fe20000000011 */
[----:B------:R-:W-:Y:S01]  /*0fe0*/  FFMA R49, R8, R43, R49 ;  /* 0x0000002b08317223 */ /* 0x000fe20000000031 */
[-C--:B------:R-:W-:Y:S01]  /*0ff0*/  FFMA R53, R24, R42.reuse, R53 ;  /* 0x0000002a18357223 */ /* 0x080fe20000000035 */
[-C--:B------:R-:W-:Y:S01]  /*1000*/  FFMA R44, R20, R42.reuse, R44 ;  /* 0x0000002a142c7223 */ /* 0x080fe2000000002c */
[-C--:B------:R-:W-:Y:S01]  /*1010*/  FFMA R52, R28, R42.reuse, R52 ;  /* 0x0000002a1c347223 */ /* 0x080fe20000000034 */
[----:B------:R-:W2:Y:S01]  /*1020*/  LDS R24, [R37+0x9a0] ;  /* 0x0009a00025187984 */ /* 0x000ea20000000800 */
[C---:B---3--:R-:W-:Y:S01]  /*1030*/  FFMA R16, R12.reuse, R29, R16 ;  /* 0x0000001d0c107223 */ /* 0x048fe20000000010 */
[C---:B------:R-:W-:Y:S01]  /*1040*/  FFMA R41, R12.reuse, R25, R41 ;  /* 0x000000190c297223 */ /* 0x040fe20000000029 */
[C---:B------:R-:W-:Y:S01]  /*1050*/  FFMA R47, R12.reuse, R21, R47 ;  /* 0x000000150c2f7223 */ /* 0x040fe2000000002f */
[----:B------:R-:W-:Y:S01]  /*1060*/  FFMA R40, R12, R9, R40 ;  /* 0x000000090c287223 */ /* 0x000fe20000000028 */
[----:B------:R-:W3:Y:S01]  /*1070*/  LDS R20, [R37+0x930] ;  /* 0x0009300025147984 */ /* 0x000ee20000000800 */
[----:B------:R-:W-:Y:S01]  /*1080*/  FFMA R18, R8, R42, R18 ;  /* 0x0000002a08127223 */ /* 0x000fe20000000012 */
[C---:B0-----:R-:W-:Y:S01]  /*1090*/  FFMA R39, R15.reuse, R29, R39 ;  /* 0x0000001d0f277223 */ /* 0x041fe20000000027 */
[C---:B------:R-:W-:Y:S01]  /*10a0*/  FFMA R46, R15.reuse, R25, R46 ;  /* 0x000000190f2e7223 */ /* 0x040fe2000000002e */
[----:B------:R-:W0:Y:S01]  /*10b0*/  LDS R12, [R37+0x8c0] ;  /* 0x0008c000250c7984 */ /* 0x000e220000000800 */
[C---:B------:R-:W-:Y:S01]  /*10c0*/  FFMA R51, R15.reuse, R21, R51 ;  /* 0x000000150f337223 */ /* 0x040fe20000000033 */
[----:B------:R-:W-:Y:S01]  /*10d0*/  FFMA R48, R15, R9, R48 ;  /* 0x000000090f307223 */ /* 0x000fe20000000030 */
[C---:B-----5:R-:W-:Y:S01]  /*10e0*/  FFMA R17, R19.reuse, R29, R17 ;  /* 0x0000001d13117223 */ /* 0x060fe20000000011 */
[----:B------:R-:W4:Y:S01]  /*10f0*/  LDS R28, [R37+0xa10] ;  /* 0x000a1000251c7984 */ /* 0x000f220000000800 */
[C---:B------:R-:W-:Y:S01]  /*1100*/  FFMA R50, R19.reuse, R25, R50 ;  /* 0x0000001913327223 */ /* 0x040fe20000000032 */
[C---:B------:R-:W-:Y:S01]  /*1110*/  FFMA R45, R19.reuse, R21, R45 ;  /* 0x00000015132d7223 */ /* 0x040fe2000000002d */
[----:B------:R-:W-:Y:S01]  /*1120*/  FFMA R49, R19, R9, R49 ;  /* 0x0000000913317223 */ /* 0x000fe20000000031 */
[----:B------:R-:W5:Y:S04]  /*1130*/  LDS R14, [R37+0xb60] ;  /* 0x000b6000250e7984 */ /* 0x000f680000000800 */
[----:B------:R-:W5:Y:S04]  /*1140*/  LDS R19, [R37+0xa80] ;  /* 0x000a800025137984 */ /* 0x000f680000000800 */
[----:B------:R-:W5:Y:S04]  /*1150*/  LDS R15, [R37+0xaf0] ;  /* 0x000af000250f7984 */ /* 0x000f680000000800 */
[----:B------:R2:W5:Y:S01]  /*1160*/  LDS R8, [R37+0xbd0] ;  /* 0x000bd00025087984 */ /* 0x0005620000000800 */
[C---:B-1----:R-:W-:Y:S01]  /*1170*/  FFMA R44, R13.reuse, R21, R44 ;  /* 0x000000150d2c7223 */ /* 0x042fe2000000002c */
[C---:B------:R-:W-:Y:S01]  /*1180*/  FFMA R52, R13.reuse, R29, R52 ;  /* 0x0000001d0d347223 */ /* 0x040fe20000000034 */
[C---:B------:R-:W-:Y:S01]  /*1190*/  FFMA R53, R13.reuse, R25, R53 ;  /* 0x000000190d357223 */ /* 0x040fe20000000035 */
[----:B------:R-:W-:Y:S01]  /*11a0*/  FFMA R18, R13, R9, R18 ;  /* 0x000000090d127223 */ /* 0x000fe20000000012 */
[----:B--2---:R-:W-:Y:S01]  /*11b0*/  IADD3 R37, PT, PT, R37, 0xe00, RZ ;  /* 0x00000e0025257810 */ /* 0x004fe20007ffe0ff */
[C---:B------:R-:W-:Y:S01]  /*11c0*/  FFMA R50, R24.reuse, R26, R50 ;  /* 0x0000001a18327223 */ /* 0x040fe20000000032 */
[C---:B------:R-:W-:Y:S01]  /*11d0*/  FFMA R45, R24.reuse, R22, R45 ;  /* 0x00000016182d7223 */ /* 0x040fe2000000002d */
[C---:B------:R-:W-:Y:S01]  /*11e0*/  FFMA R17, R24.reuse, R30, R17 ;  /* 0x0000001e18117223 */ /* 0x040fe20000000011 */
[----:B------:R-:W-:Y:S01]  /*11f0*/  FFMA R49, R24, R10, R49 ;  /* 0x0000000a18317223 */ /* 0x000fe20000000031 */
[C---:B---3--:R-:W-:Y:S01]  /*1200*/  FFMA R46, R20.reuse, R26, R46 ;  /* 0x0000001a142e7223 */ /* 0x048fe2000000002e */
[C---:B------:R-:W-:Y:S01]  /*1210*/  FFMA R51, R20.reuse, R22, R51 ;  /* 0x0000001614337223 */ /* 0x040fe20000000033 */
[C---:B------:R-:W-:Y:S01]  /*1220*/  FFMA R39, R20.reuse, R30, R39 ;  /* 0x0000001e14277223 */ /* 0x040fe20000000027 */
[----:B------:R-:W-:Y:S01]  /*1230*/  FFMA R48, R20, R10, R48 ;  /* 0x0000000a14307223 */ /* 0x000fe20000000030 */
[C---:B0-----:R-:W-:Y:S01]  /*1240*/  FFMA R41, R12.reuse, R26, R41 ;  /* 0x0000001a0c297223 */ /* 0x041fe20000000029 */
[C---:B------:R-:W-:Y:S01]  /*1250*/  FFMA R47, R12.reuse, R22, R47 ;  /* 0x000000160c2f7223 */ /* 0x040fe2000000002f */
[C---:B------:R-:W-:Y:S01]  /*1260*/  FFMA R16, R12.reuse, R30, R16 ;  /* 0x0000001e0c107223 */ /* 0x040fe20000000010 */
[----:B------:R-:W-:Y:S01]  /*1270*/  FFMA R40, R12, R10, R40 ;  /* 0x0000000a0c287223 */ /* 0x000fe20000000028 */
[C---:B----4-:R-:W-:Y:S01]  /*1280*/  FFMA R44, R28.reuse, R22, R44 ;  /* 0x000000161c2c7223 */ /* 0x050fe2000000002c */
[C---:B------:R-:W-:Y:S01]  /*1290*/  FFMA R52, R28.reuse, R30, R52 ;  /* 0x0000001e1c347223 */ /* 0x040fe20000000034 */
[C---:B------:R-:W-:Y:S01]  /*12a0*/  FFMA R53, R28.reuse, R26, R53 ;  /* 0x0000001a1c357223 */ /* 0x040fe20000000035 */
[----:B------:R-:W-:Y:S01]  /*12b0*/  FFMA R18, R28, R10, R18 ;  /* 0x0000000a1c127223 */ /* 0x000fe20000000012 */
[C---:B-----5:R-:W-:Y:S01]  /*12c0*/  FFMA R22, R14.reuse, R27, R50 ;  /* 0x0000001b0e167223 */ /* 0x060fe20000000032 */
[C---:B------:R-:W-:Y:S01]  /*12d0*/  FFMA R45, R14.reuse, R23, R45 ;  /* 0x000000170e2d7223 */ /* 0x040fe2000000002d */
[C---:B------:R-:W-:Y:S01]  /*12e0*/  FFMA R20, R14.reuse, R31, R17 ;  /* 0x0000001f0e147223 */ /* 0x040fe20000000011 */
[----:B------:R-:W-:Y:S01]  /*12f0*/  FFMA R25, R14, R11, R49 ;  /* 0x0000000b0e197223 */ /* 0x000fe20000000031 */
[C---:B------:R-:W-:Y:S01]  /*1300*/  FFMA R41, R19.reuse, R27, R41 ;  /* 0x0000001b13297223 */ /* 0x040fe20000000029 */
        /* <DEDUP_REMOVED lines=11> */
[----:B------:R-:W-:Y:S06]  /*13c0*/  BRA.U UP0, `(.L_x_578) ;  /* 0xfffffff5004c7547 */ /* 0x000fec000b83ffff */
[----:B------:R-:W-:Y:S01]  /*13d0*/  HFMA2 R12, -RZ, RZ, 0, 5.9604644775390625e-08 ;  /* 0x00000001ff0c7431 */ /* 0x000fe200000001ff */
[----:B------:R-:W-:Y:S01]  /*13e0*/  UPLOP3.LUT UP0, UPT, UPT, UPT, UPT, 0x40, 0x4 ;  /* 0x000000000004789c */ /* 0x000fe20003f0e870 */
[----:B------:R-:W-:Y:S10]  /*13f0*/  BRA.U UP1, `(.L_x_579) ;  /* 0xfffffff101387547 */ /* 0x000ff4000b83ffff */
[----:B------:R-:W0:Y:S02]  /*1400*/  LDC.64 R2, c[0x0][0x398] ;  /* 0x0000e600ff027b82 */ /* 0x000e240000000a00 */
[----:B0-----:R-:W-:-:S06]  /*1410*/  IMAD.WIDE.U32 R4, R5, 0x4, R2 ;  /* 0x0000000405047825 */ /* 0x001fcc00078e0002 */
[----:B------:R-:W0:Y:S01]  /*1420*/  LDC.64 R2, c[0x0][0x390] ;  /* 0x0000e400ff027b82 */ /* 0x000e220000000a00 */
[----:B------:R-:W2:Y:S04]  /*1430*/  LDG.E.CONSTANT R0, desc[UR6][R4.64+0x80] ;  /* 0x0000800604007981 */ /* 0x000ea8000c1e9900 */
[----:B------:R-:W3:Y:S04]  /*1440*/  LDG.E.CONSTANT R8, desc[UR6][R4.64+0x40] ;  /* 0x0000400604087981 */ /* 0x000ee8000c1e9900 */
[----:B------:R-:W4:Y:S04]  /*1450*/  LDG.E.CONSTANT R9, desc[UR6][R4.64] ;  /* 0x0000000604097981 */ /* 0x000f28000c1e9900 */
[----:B------:R1:W5:Y:S01]  /*1460*/  LDG.E.CONSTANT R10, desc[UR6][R4.64+0xc0] ;  /* 0x0000c006040a7981 */ /* 0x000362000c1e9900 */
[----:B------:R-:W-:-:S05]  /*1470*/  IADD3 R7, PT, PT, R32, R6, RZ ;  /* 0x0000000620077210 */ /* 0x000fca0007ffe0ff */
[----:B0-----:R-:W-:-:S04]  /*1480*/  IMAD.WIDE.U32 R2, R7, 0x4, R2 ;  /* 0x0000000407027825 */ /* 0x001fc800078e0002 */
[--C-:B--2---:R-:W-:Y:S01]  /*1490*/  FADD R47, R47, R0.reuse ;  /* 0x000000002f2f7221 */ /* 0x104fe20000000000 */
[--C-:B------:R-:W-:Y:S01]  /*14a0*/  FADD R43, R43, R0.reuse ;  /* 0x000000002b2b7221 */ /* 0x100fe20000000000 */
[--C-:B------:R-:W-:Y:S01]  /*14b0*/  FADD R45, R45, R0.reuse ;  /* 0x000000002d2d7221 */ /* 0x100fe20000000000 */
[----:B------:R-:W-:Y:S01]  /*14c0*/  FADD R0, R50, R0 ;  /* 0x0000000032007221 */ /* 0x000fe20000000000 */
[--C-:B---3--:R-:W-:Y:S01]  /*14d0*/  FADD R24, R24, R8.reuse ;  /* 0x0000000818187221 */ /* 0x108fe20000000000 */
[--C-:B------:R-:W-:Y:S01]  /*14e0*/  FADD R41, R41, R8.reuse ;  /* 0x0000000829297221 */ /* 0x100fe20000000000 */
[--C-:B------:R-:W-:Y:S01]  /*14f0*/  FADD R22, R22, R8.reuse ;  /* 0x0000000816167221 */ /* 0x100fe20000000000 */
[----:B------:R-:W-:Y:S01]  /*1500*/  FADD R8, R27, R8 ;  /* 0x000000081b087221 */ /* 0x000fe20000000000 */
[--C-:B----4-:R-:W-:Y:S01]  /*1510*/  FADD R26, R26, R9.reuse ;  /* 0x000000091a1a7221 */ /* 0x110fe20000000000 */
[----:B------:R-:W-:Y:S01]  /*1520*/  FMNMX R11, RZ, R0, !PT ;  /* 0x00000000ff0b7209 */ /* 0x000fe20007800000 */
[--C-:B------:R-:W-:Y:S01]  /*1530*/  FADD R39, R39, R9.reuse ;  /* 0x0000000927277221 */ /* 0x100fe20000000000 */
[----:B------:R-:W-:Y:S01]  /*1540*/  FMNMX R7, RZ, R24, !PT ;  /* 0x00000018ff077209 */ /* 0x000fe20007800000 */
[--C-:B------:R-:W-:Y:S01]  /*1550*/  FADD R20, R20, R9.reuse ;  /* 0x0000000914147221 */ /* 0x100fe20000000000 */
[----:B-1----:R-:W-:Y:S01]  /*1560*/  FMNMX R5, RZ, R26, !PT ;  /* 0x0000001aff057209 */ /* 0x002fe20007800000 */
[--C-:B-----5:R-:W-:Y:S01]  /*1570*/  FADD R40, R40, R10.reuse ;  /* 0x0000000a28287221 */ /* 0x120fe20000000000 */
[--C-:B------:R-:W-:Y:S01]  /*1580*/  FADD R21, R21, R10.reuse ;  /* 0x0000000a15157221 */ /* 0x100fe20000000000 */
[--C-:B------:R-:W-:Y:S01]  /*1590*/  FADD R25, R25, R10.reuse ;  /* 0x0000000a19197221 */ /* 0x100fe20000000000 */
[----:B------:R-:W-:Y:S01]  /*15a0*/  FADD R9, R42, R9 ;  /* 0x000000092a097221 */ /* 0x000fe20000000000 */
        /* <DEDUP_REMOVED lines=9> */
[----:B------:R-:W-:Y:S01]  /*1640*/  FMNMX R15, RZ, R8, !PT ;  /* 0x00000008ff0f7209 */ /* 0x000fe20007800000 */
[----:B------:R-:W-:Y:S01]  /*1650*/  STG.E desc[UR6][R2.64+0x188000], R47 ;  /* 0x1880002f02007986 */ /* 0x000fe2000c101906 */
[----:B------:R-:W-:-:S02]  /*1660*/  FMNMX R39, RZ, R39, !PT ;  /* 0x00000027ff277209 */ /* 0x000fc40007800000 */
[----:B0-----:R-:W-:Y:S01]  /*1670*/  FMNMX R11, RZ, R20, !PT ;  /* 0x00000014ff0b7209 */ /* 0x001fe20007800000 */
[----:B------:R-:W-:Y:S01]  /*1680*/  STG.E desc[UR6][R2.64+0x188070], R43 ;  /* 0x1880702b02007986 */ /* 0x000fe2000c101906 */
[----:B------:R-:W-:Y:S02]  /*1690*/  FMNMX R9, RZ, R9, !PT ;  /* 0x00000009ff097209 */ /* 0x000fe40007800000 */
[----:B-1----:R-:W-:Y:S01]  /*16a0*/  FMNMX R7, RZ, R40, !PT ;  /* 0x00000028ff077209 */ /* 0x002fe20007800000 */
[----:B------:R-:W-:Y:S01]  /*16b0*/  STG.E desc[UR6][R2.64+0x1881c0], R45 ;  /* 0x1881c02d02007986 */ /* 0x000fe2000c101906 */
[----:B------:R-:W-:Y:S02]  /*16c0*/  FMNMX R21, RZ, R21, !PT ;  /* 0x00000015ff157209 */ /* 0x000fe40007800000 */
[----:B------:R-:W-:Y:S01]  /*16d0*/  FMNMX R25, RZ, R25, !PT ;  /* 0x00000019ff197209 */ /* 0x000fe20007800000 */
[----:B------:R-:W-:Y:S01]  /*16e0*/  STG.E desc[UR6][R2.64+0xc4000], R41 ;  /* 0x0c40002902007986 */ /* 0x000fe2000c101906 */
[----:B--2---:R-:W-:-:S03]  /*16f0*/  FMNMX R5, RZ, R10, !PT ;  /* 0x0000000aff057209 */ /* 0x004fc60007800000 */
        /* <DEDUP_REMOVED lines=10> */
.L_x_580:
        /* <DEDUP_REMOVED lines=14> */
.L_x_618:


//--------------------- .text.fused_nn_conv2d_add_nn_relu_18_kernel0 --------------------------
	.section	.text.fused_nn_conv2d_add_nn_relu_18_kernel0,"ax",@progbits
	.align	128
        .global         fused_nn_conv2d_add_nn_relu_18_kernel0
        .type           fused_nn_conv2d_add_nn_relu_18_kernel0,@function
        .size           fused_nn_conv2d_add_nn_relu_18_kernel0,(.L_x_619 - fused_nn_conv2d_add_nn_relu_18_kernel0)
        .other          fused_nn_conv2d_add_nn_relu_18_kernel0,@"STO_CUDA_ENTRY STV_DEFAULT"
fused_nn_conv2d_add_nn_relu_18_kernel0:
.text.fused_nn_conv2d_add_nn_relu_18_kernel0:
        /* <DEDUP_REMOVED lines=9> */
[----:B------:R-:W-:Y:S01]  /*0090*/  CS2R R34, SRZ ;  /* 0x0000000000227805 */ /* 0x000fe2000001ff00 */
[----:B------:R-:W3:Y:S01]  /*00a0*/  S2UR UR9, SR_CTAID.Y ;  /* 0x00000000000979c3 */ /* 0x000ee20000002600 */
[----:B------:R-:W-:Y:S01]  /*00b0*/  HFMA2 R43, -RZ, RZ, 0, 0 ;  /* 0x00000000ff2b7431 */ /* 0x000fe200000001ff */
[----:B------:R-:W-:-:S02]  /*00c0*/  CS2R R30, SRZ ;  /* 0x00000000001e7805 */ /* 0x000fc4000001ff00 */
[----:B------:R-:W-:Y:S02]  /*00d0*/  MOV R49, RZ ;  /* 0x000000ff00317202 */ /* 0x000fe40000000f00 */
[----:B------:R-:W-:Y:S02]  /*00e0*/  CS2R R28, SRZ ;  /* 0x00000000001c7805 */ /* 0x000fe4000001ff00 */
[----:B------:R-:W-:Y:S02]  /*00f0*/  MOV R33, RZ ;  /* 0x000000ff00217202 */ /* 0x000fe40000000f00 */
[----:B------:R-:W-:Y:S02]  /*0100*/  CS2R R36, SRZ ;  /* 0x0000000000247805 */ /* 0x000fe4000001ff00 */
[----:B------:R-:W-:Y:S01]  /*0110*/  MOV R41, RZ ;  /* 0x000000ff00297202 */ /* 0x000fe20000000f00 */
[----:B------:R-:W4:Y:S01]  /*0120*/  S2UR UR12, SR_CTAID.X ;  /* 0x00000000000c79c3 */ /* 0x000f220000002500 */
[----:B------:R-:W4:Y:S01]  /*0130*/  LDCU.64 UR10, c[0x0][0x358] ;  /* 0x00006b00ff0a77ac */ /* 0x000f220008000a00 */
[----:B-1----:R-:W-:-:S02]  /*0140*/  ULEA UR8, UR5, UR4, 0x18 ;  /* 0x0000000405087291 */ /* 0x002fc4000f8ec0ff */
[----:B------:R-:W-:-:S04]  /*0150*/  UIADD3 UR4, UPT, UPT, UR4, 0x4a4, URZ ;  /* 0x000004a404047890 */ /* 0x000fc8000fffe0ff */
[----:B------:R-:W-:Y:S01]  /*0160*/  ULEA UR4, UR5, UR4, 0x18 ;  /* 0x0000000405047291 */ /* 0x000fe2000f8ec0ff */
[C---:B0-----:R-:W-:Y:S01]  /*0170*/  LEA R12, R0.reuse, R0, 0x1 ;  /* 0x00000000000c7211 */ /* 0x041fe200078e08ff */
[----:B---3--:R-:W-:Y:S01]  /*0180*/  USHF.L.U32 UR6, UR9, 0x3, URZ ;  /* 0x0000000309067899 */ /* 0x008fe200080006ff */
[C---:B------:R-:W-:Y:S02]  /*0190*/  LOP3.LUT R2, R0.reuse, 0xffff, RZ, 0xc0, !PT ;  /* 0x0000ffff00027812 */ /* 0x040fe400078ec0ff */
[C---:B------:R-:W-:Y:S01]  /*01a0*/  ISETP.GT.U32.AND P1, PT, R0.reuse, 0xc, PT ;  /* 0x0000000c0000780c */ /* 0x040fe20003f24070 */
[C---:B--2---:R-:W-:Y:S01]  /*01b0*/  IMAD R12, R3.reuse, 0x26, R12 ;  /* 0x00000026030c7824 */ /* 0x044fe200078e020c */
[----:B------:R-:W-:Y:S01]  /*01c0*/  ISETP.GE.U32.AND P2, PT, R0, 0xc, PT ;  /* 0x0000000c0000780c */ /* 0x000fe20003f46070 */
[----:B------:R-:W-:Y:S01]  /*01d0*/  IMAD R2, R2, 0x5556, RZ ;  /* 0x0000555602027824 */ /* 0x000fe200078e02ff */
[----:B------:R-:W-:Y:S01]  /*01e0*/  MOV R16, UR4 ;  /* 0x0000000400107c02 */ /* 0x000fe20008000f00 */
[C---:B------:R-:W-:Y:S01]  /*01f0*/  IMAD R14, R3.reuse, -0x2, R12 ;  /* 0xfffffffe030e7824 */ /* 0x040fe200078e020c */
[----:B------:R-:W-:Y:S01]  /*0200*/  IADD3 R8, PT, PT, R12, 0x1, RZ ;  /* 0x000000010c087810 */ /* 0x000fe20007ffe0ff */
[----:B----4-:R-:W-:Y:S01]  /*0210*/  USHF.L.U32 UR7, UR12, 0x5, URZ ;  /* 0x000000050c077899 */ /* 0x010fe200080006ff */
[----:B------:R-:W-:Y:S01]  /*0220*/  SHF.R.U32.HI R6, RZ, 0x10, R2 ;  /* 0x00000010ff067819 */ /* 0x000fe20000011602 */
[----:B------:R-:W-:Y:S01]  /*0230*/  IMAD R16, R3, 0x24, R16 ;  /* 0x0000002403107824 */ /* 0x000fe200078e0210 */
[----:B------:R-:W-:Y:S01]  /*0240*/  LOP3.LUT R2, R8, 0xffff, RZ, 0xc0, !PT ;  /* 0x0000ffff08027812 */ /* 0x000fe200078ec0ff */
[----:B------:R-:W-:Y:S01]  /*0250*/  UIMAD UR13, UR9, 0x38, UR12 ;  /* 0x00000038090d78a4 */ /* 0x000fe2000f8e020c */
[----:B------:R-:W-:-:S02]  /*0260*/  IADD3 R9, PT, PT, R12, 0x2, RZ ;  /* 0x000000020c097810 */ /* 0x000fc40007ffe0ff */
[----:B------:R-:W-:Y:S01]  /*0270*/  PRMT R5, R6, 0x9910, RZ ;  /* 0x0000991006057816 */ /* 0x000fe200000000ff */
[----:B------:R-:W-:Y:S01]  /*0280*/  IMAD R2, R2, 0x7c2, RZ ;  /* 0x000007c202027824 */ /* 0x000fe200078e02ff */
[----:B------:R-:W-:Y:S02]  /*0290*/  LOP3.LUT R4, R9, 0xffff, RZ, 0xc0, !PT ;  /* 0x0000ffff09047812 */ /* 0x000fe400078ec0ff */
[----:B------:R-:W-:Y:S02]  /*02a0*/  LEA R5, R5, R5, 0x1 ;  /* 0x0000000505057211 */ /* 0x000fe400078e08ff */
[----:B------:R-:W-:Y:S01]  /*02b0*/  SHF.R.U32.HI R2, RZ, 0x10, R2 ;  /* 0x00000010ff027819 */ /* 0x000fe20000011602 */
[----:B------:R-:W-:Y:S01]  /*02c0*/  IMAD R4, R4, 0x7c2, RZ ;  /* 0x000007c204047824 */ /* 0x000fe200078e02ff */
[----:B------:R-:W-:Y:S02]  /*02d0*/  IADD3 R5, PT, PT, RZ, -R5, RZ ;  /* 0x80000005ff057210 */ /* 0x000fe40007ffe0ff */
[----:B------:R-:W-:-:S02]  /*02e0*/  PRMT R7, R2, 0x9910, RZ ;  /* 0x0000991002077816 */ /* 0x000fc400000000ff */
[----:B------:R-:W-:Y:S02]  /*02f0*/  PRMT R5, R5, 0x7710, RZ ;  /* 0x0000771005057816 */ /* 0x000fe400000000ff */
[----:B------:R-:W-:Y:S02]  /*0300*/  SHF.R.U32.HI R4, RZ, 0x10, R4 ;  /* 0x00000010ff047819 */ /* 0x000fe40000011604 */
[----:B------:R-:W-:Y:S02]  /*0310*/  IADD3 R5, PT, PT, R5, R0, RZ ;  /* 0x0000000005057210 */ /* 0x000fe40007ffe0ff */
[----:B------:R-:W-:Y:S02]  /*0320*/  LEA R7, R7, R7, 0x5 ;  /* 0x0000000707077211 */ /* 0x000fe400078e28ff */
[----:B------:R-:W-:Y:S02]  /*0330*/  PRMT R10, R4, 0x9910, RZ ;  /* 0x00009910040a7816 */ /* 0x000fe400000000ff */
[----:B------:R-:W-:-:S02]  /*0340*/  PRMT R11, R5, 0x9910, RZ ;  /* 0x00009910050b7816 */ /* 0x000fc400000000ff */
[----:B------:R-:W-:Y:S02]  /*0350*/  IADD3 R15, PT, PT, RZ, -R7, RZ ;  /* 0x80000007ff0f7210 */ /* 0x000fe40007ffe0ff */
[----:B------:R-:W-:Y:S01]  /*0360*/  LEA R5, R10, R10, 0x5 ;  /* 0x0000000a0a057211 */ /* 0x000fe200078e28ff */
[----:B------:R-:W-:Y:S01]  /*0370*/  IMAD R10, R3, 0xc, R0 ;  /* 0x0000000c030a7824 */ /* 0x000fe200078e0200 */
[----:B------:R-:W-:Y:S02]  /*0380*/  MOV R7, R11 ;  /* 0x0000000b00077202 */ /* 0x000fe40000000f00 */
[----:B------:R-:W-:Y:S02]  /*0390*/  PRMT R15, R15, 0x7710, RZ ;  /* 0x000077100f0f7816 */ /* 0x000fe400000000ff */
[----:B------:R-:W-:Y:S02]  /*03a0*/  IADD3 R5, PT, PT, RZ, -R5, RZ ;  /* 0x80000005ff057210 */ /* 0x000fe40007ffe0ff */
[----:B------:R-:W-:-:S02]  /*03b0*/  LEA R7, R7, R7, 0x1 ;  /* 0x0000000707077211 */ /* 0x000fc400078e08ff */
[----:B------:R-:W-:Y:S02]  /*03c0*/  IADD3 R15, PT, PT, R8, R15, RZ ;  /* 0x0000000f080f7210 */ /* 0x000fe40007ffe0ff */
[----:B------:R-:W-:Y:S02]  /*03d0*/  PRMT R8, R5, 0x7710, RZ ;  /* 0x0000771005087816 */ /* 0x000fe400000000ff */
[----:B------:R-:W-:Y:S02]  /*03e0*/  LEA R5, R3, R6, 0x2 ;  /* 0x0000000603057211 */ /* 0x000fe400078e10ff */
[----:B------:R-:W-:Y:S02]  /*03f0*/  ISETP.GT.U32.AND P0, PT, R10, 0x5f, PT ;  /* 0x0000005f0a00780c */ /* 0x000fe40003f04070 */
[----:B------:R-:W-:Y:S02]  /*0400*/  LOP3.LUT R6, R7, 0xffff, RZ, 0xc0, !PT ;  /* 0x0000ffff07067812 */ /* 0x000fe400078ec0ff */
[----:B------:R-:W-:-:S02]  /*0410*/  ISETP.GT.U32.OR P0, PT, R5, 0x1f, P0 ;  /* 0x0000001f0500780c */ /* 0x000fc40000704470 */
[----:B------:R-:W-:Y:S01]  /*0420*/  IADD3 R17, PT, PT, R9, R8, RZ ;  /* 0x0000000809117210 */ /* 0x000fe20007ffe0ff */
[----:B------:R-:W-:Y:S01]  /*0430*/  IMAD R5, R5, 0x1b, R6 ;  /* 0x0000001b05057824 */ /* 0x000fe200078e0206 */
[C---:B------:R-:W-:Y:S02]  /*0440*/  LOP3.LUT R6, R12.reuse, 0xffff, RZ, 0xc0, !PT ;  /* 0x0000ffff0c067812 */ /* 0x040fe400078ec0ff */
[----:B------:R-:W-:Y:S02]  /*0450*/  P2R R8, PR, RZ, 0x2 ;  /* 0x00000002ff087803 */ /* 0x000fe40000000000 */
[----:B------:R-:W-:Y:S01]  /*0460*/  ISETP.GT.U32.OR P6, PT, R12, 0x128, P1 ;  /* 0x000001280c00780c */ /* 0x000fe20000fc4470 */
[----:B------:R-:W-:Y:S01]  /*0470*/  IMAD R6, R6, 0x7c2, RZ ;  /* 0x000007c206067824 */ /* 0x000fe200078e02ff */
[----:B------:R-:W-:Y:S02]  /*0480*/  ISETP.LT.U32.AND P1, PT, R14, 0x120, !P2 ;  /* 0x000001200e00780c */ /* 0x000fe40005721070 */
[----:B------:R-:W-:-:S02]  /*0490*/  LOP3.LUT R15, R15, 0xffff, RZ, 0xc0, !PT ;  /* 0x0000ffff0f0f7812 */ /* 0x000fc400078ec0ff */
[----:B------:R-:W-:Y:S02]  /*04a0*/  SHF.R.U32.HI R6, RZ, 0x10, R6 ;  /* 0x00000010ff067819 */ /* 0x000fe40000011606 */
[----:B------:R-:W-:Y:S01]  /*04b0*/  LOP3.LUT R17, R17, 0xffff, RZ, 0xc0, !PT ;  /* 0x0000ffff11117812 */ /* 0x000fe200078ec0ff */
[----:B------:R-:W-:Y:S01]  /*04c0*/  IMAD R19, R2, 0xe0, R15 ;  /* 0x000000e002137824 */ /* 0x000fe200078e020f */
[----:B------:R-:W-:Y:S02]  /*04d0*/  PRMT R7, R6, 0x9910, RZ ;  /* 0x0000991006077816 */ /* 0x000fe400000000ff */
[----:B------:R-:W-:Y:S01]  /*04e0*/  ISETP.LT.U32.AND P2, PT, R14, 0x11f, !P2 ;  /* 0x0000011f0e00780c */ /* 0x000fe20005741070 */
[----:B------:R-:W-:Y:S01]  /*04f0*/  IMAD R10, R4, 0xe0, R17 ;  /* 0x000000e0040a7824 */ /* 0x000fe200078e0211 */
[----:B------:R-:W-:Y:S02]  /*0500*/  LEA R7, R7, R7, 0x5 ;  /* 0x0000000707077211 */ /* 0x000fe400078e28ff */
[----:B------:R-:W-:-:S02]  /*0510*/  LEA R11, R0, UR8, 0x3 ;  /* 0x00000008000b7c11 */ /* 0x000fc4000f8e18ff */
[----:B------:R-:W-:Y:S02]  /*0520*/  IADD3 R7, PT, PT, RZ, -R7, RZ ;  /* 0x80000007ff077210 */ /* 0x000fe40007ffe0ff */
[----:B------:R-:W-:Y:S02]  /*0530*/  PLOP3.LUT P1, PT, P0, P1, PT, 0xf2, 0x2f ;  /* 0x00000000002f781c */ /* 0x000fe40000723e72 */
[----:B------:R-:W-:Y:S02]  /*0540*/  PRMT R13, R7, 0x7710, RZ ;  /* 0x00007710070d7816 */ /* 0x000fe400000000ff */
[----:B------:R-:W-:Y:S02]  /*0550*/  PLOP3.LUT P2, PT, P0, P2, PT, 0xf2, 0x2f ;  /* 0x00000000002f781c */ /* 0x000fe40000745e72 */
[C---:B------:R-:W-:Y:S02]  /*0560*/  IADD3 R13, PT, PT, R12.reuse, R13, RZ ;  /* 0x0000000d0c0d7210 */ /* 0x040fe40007ffe0ff */
[----:B------:R-:W-:-:S02]  /*0570*/  LEA R12, R12, UR8, 0x2 ;  /* 0x000000080c0c7c11 */ /* 0x000fc4000f8e10ff */
[----:B------:R-:W-:Y:S02]  /*0580*/  LOP3.LUT R13, R13, 0xffff, RZ, 0xc0, !PT ;  /* 0x0000ffff0d0d7812 */ /* 0x000fe400078ec0ff */
[----:B------:R-:W-:Y:S01]  /*0590*/  LEA R14, R14, UR4, 0x2 ;  /* 0x000000040e0e7c11 */ /* 0x000fe2000f8e10ff */
[----:B------:R-:W-:Y:S02]  /*05a0*/  UMOV UR4, URZ ;  /* 0x000000ff00047c82 */ /* 0x000fe40008000000 */
[----:B------:R-:W-:-:S07]  /*05b0*/  IMAD R18, R6, 0xe0, R13 ;  /* 0x000000e006127824 */ /* 0x000fce00078e020d */
.L_x_593:
[----:B------:R-:W-:Y:S01]  /*05c0*/  UIMAD UR5, UR4, 0x620, UR13 ;  /* 0x00000620040578a4 */ /* 0x000fe2000f8e020d */
[----:B------:R-:W-:Y:S03]  /*05d0*/  BAR.SYNC.DEFER_BLOCKING 0x0 ;  /* 0x0000000000007b1d */ /* 0x000fe60000010000 */
[----:B------:R-:W-:-:S03]  /*05e0*/  ULEA UR5, UR5, 0xffffff1f, 0x5 ;  /* 0xffffff1f05057891 */ /* 0x000fc6000f8e28ff */
[----:B------:R-:W-:Y:S04]  /*05f0*/  BSSY.RECONVERGENT B0, `(.L_x_581) ;  /* 0x000000e000007945 */ /* 0x000fe80003800200 */
[----:B------:R-:W-:Y:S05]  /*0600*/  @P6 BRA `(.L_x_582) ;  /* 0x0000000000306947 */ /* 0x000fea0003800000 */
[----:B------:R-:W-:Y:S01]  /*0610*/  LOP3.LUT P3, RZ, R13, UR7, RZ, 0xfc, !PT ;  /* 0x000000070dff7c12 */ /* 0x000fe2000f86fcff */
[----:B------:R-:W-:Y:S01]  /*0620*/  BSSY.RECONVERGENT B1, `(.L_x_583) ;  /* 0x0000009000017945 */ /* 0x000fe20003800200 */
[----:B------:R-:W-:Y:S01]  /*0630*/  LOP3.LUT P4, RZ, R6, UR6, RZ, 0xfc, !PT ;  /* 0x0000000606ff7c12 */ /* 0x000fe2000f88fcff */
[----:B------:R-:W-:-:S03]  /*0640*/  HFMA2 R9, -RZ, RZ, 0, 0 ;  /* 0x00000000ff097431 */ /* 0x000fc600000001ff */
[----:B------:R-:W-:-:S13]  /*0650*/  PLOP3.LUT P3, PT, P4, P3, PT, 0x2f, 0xf2 ;  /* 0x0000000000f2781c */ /* 0x000fda0002766577 */
[----:B------:R-:W-:Y:S05]  /*0660*/  @P3 BRA `(.L_x_584) ;  /* 0x0000000000103947 */ /* 0x000fea0003800000 */
[----:B------:R-:W0:Y:S01]  /*0670*/  LDC.64 R8, c[0x0][0x380] ;  /* 0x0000e000ff087b82 */ /* 0x000e220000000a00 */
[----:B------:R-:W-:-:S05]  /*0680*/  IADD3 R7, PT, PT, R18, UR5, RZ ;  /* 0x0000000512077c10 */ /* 0x000fca000fffe0ff */
[----:B0-----:R-:W-:-:S06]  /*0690*/  IMAD.WIDE R8, R7, 0x4, R8 ;  /* 0x0000000407087825 */ /* 0x001fcc00078e0208 */
[----:B------:R0:W5:Y:S02]  /*06a0*/  LDG.E.CONSTANT R9, desc[UR10][R8.64] ;  /* 0x0000000a08097981 */ /* 0x000164000c1e9900 */
.L_x_584:
[----:B------:R-:W-:Y:S05]  /*06b0*/  BSYNC.RECONVERGENT B1 ;  /* 0x0000000000017941 */ /* 0x000fea0003800200 */
.L_x_583:
[----:B-----5:R1:W-:Y:S02]  /*06c0*/  STS [R12], R9 ;  /* 0x000000090c007388 */ /* 0x0203e40000000800 */
.L_x_582:
[----:B------:R-:W-:Y:S05]  /*06d0*/  BSYNC.RECONVERGENT B0 ;  /* 0x0000000000007941 */ /* 0x000fea0003800200 */
.L_x_581:
[C---:B0-----:R-:W-:Y:S01]  /*06e0*/  LEA R8, R0.reuse, R0, 0x1 ;  /* 0x0000000000087211 */ /* 0x041fe200078e08ff */
[----:B------:R-:W-:Y:S01]  /*06f0*/  BSSY.RECONVERGENT B0, `(.L_x_585) ;  /* 0x0000011000007945 */ /* 0x000fe20003800200 */
[----:B------:R-:W-:-:S03]  /*0700*/  ISETP.GT.U32.AND P3, PT, R0, 0xc, PT ;  /* 0x0000000c0000780c */ /* 0x000fc60003f64070 */
[----:B------:R-:W-:-:S05]  /*0710*/  IMAD R22, R3, 0x26, R8 ;  /* 0x0000002603167824 */ /* 0x000fca00078e0208 */
[----:B------:R-:W-:-:S13]  /*0720*/  ISETP.GT.U32.OR P3, PT, R22, 0x127, P3 ;  /* 0x000001271600780c */ /* 0x000fda0001f64470 */
[----:B------:R-:W-:Y:S05]  /*0730*/  @P3 BRA `(.L_x_586) ;  /* 0x0000000000303947 */ /* 0x000fea0003800000 */
[----:B------:R-:W-:Y:S01]  /*0740*/  LOP3.LUT P3, RZ, R15, UR7, RZ, 0xfc, !PT ;  /* 0x000000070fff7c12 */ /* 0x000fe2000f86fcff */
[----:B------:R-:W-:Y:S01]  /*0750*/  BSSY.RECONVERGENT B1, `(.L_x_587) ;  /* 0x0000009000017945 */ /* 0x000fe20003800200 */
[----:B------:R-:W-:Y:S02]  /*0760*/  LOP3.LUT P4, RZ, R2, UR6, RZ, 0xfc, !PT ;  /* 0x0000000602ff7c12 */ /* 0x000fe4000f88fcff */
[----:B-1----:R-:W-:Y:S02]  /*0770*/  MOV R9, RZ ;  /* 0x000000ff00097202 */ /* 0x002fe40000000f00 */
[----:B------:R-:W-:-:S13]  /*0780*/  PLOP3.LUT P3, PT, P4, P3, PT, 0x2f, 0xf2 ;  /* 0x0000000000f2781c */ /* 0x000fda0002766577 */
[----:B------:R-:W-:Y:S05]  /*0790*/  @P3 BRA `(.L_x_588) ;  /* 0x0000000000103947 */ /* 0x000fea0003800000 */
[----:B------:R-:W0:Y:S01]  /*07a0*/  LDC.64 R8, c[0x0][0x380] ;  /* 0x0000e000ff087b82 */ /* 0x000e220000000a00 */
[----:B------:R-:W-:-:S05]  /*07b0*/  IADD3 R7, PT, PT, R19, UR5, RZ ;  /* 0x0000000513077c10 */ /* 0x000fca000fffe0ff */
[----:B0-----:R-:W-:-:S06]  /*07c0*/  IMAD.WIDE R8, R7, 0x4, R8 ;  /* 0x0000000407087825 */ /* 0x001fcc00078e0208 */
[----:B------:R0:W5:Y:S02]  /*07d0*/  LDG.E.CONSTANT R9, desc[UR10][R8.64] ;  /* 0x0000000a08097981 */ /* 0x000164000c1e9900 */
.L_x_588:
[----:B------:R-:W-:Y:S05]  /*07e0*/  BSYNC.RECONVERGENT B1 ;  /* 0x0000000000017941 */ /* 0x000fea0003800200 */
.L_x_587:
[----:B-----5:R2:W-:Y:S02]  /*07f0*/  STS [R12+0x4], R9 ;  /* 0x000004090c007388 */ /* 0x0205e40000000800 */
.L_x_586:
[----:B------:R-:W-:Y:S05]  /*0800*/  BSYNC.RECONVERGENT B0 ;  /* 0x0000000000007941 */ /* 0x000fea0003800200 */
.L_x_585:
[----:B------:R-:W-:Y:S01]  /*0810*/  ISETP.GT.U32.AND P3, PT, R0, 0xb, PT ;  /* 0x0000000b0000780c */ /* 0x000fe20003f64070 */
[----:B------:R-:W-:Y:S03]  /*0820*/  BSSY.RECONVERGENT B0, `(.L_x_589) ;  /* 0x000000f000007945 */ /* 0x000fe60003800200 */
[----:B------:R-:W-:-:S13]  /*0830*/  ISETP.GT.U32.OR P4, PT, R22, 0x126, P3 ;  /* 0x000001261600780c */ /* 0x000fda0001f84470 */
[----:B------:R-:W-:Y:S05]  /*0840*/  @P4 BRA `(.L_x_590) ;  /* 0x0000000000304947 */ /* 0x000fea0003800000 */
[----:B------:R-:W-:Y:S01]  /*0850*/  LOP3.LUT P4, RZ, R17, UR7, RZ, 0xfc, !PT ;  /* 0x0000000711ff7c12 */ /* 0x000fe2000f88fcff */
[----:B------:R-:W-:Y:S01]  /*0860*/  BSSY.RECONVERGENT B1, `(.L_x_591) ;  /* 0x0000009000017945 */ /* 0x000fe20003800200 */
[----:B------:R-:W-:Y:S01]  /*0870*/  LOP3.LUT P5, RZ, R4, UR6, RZ, 0xfc, !PT ;  /* 0x0000000604ff7c12 */ /* 0x000fe2000f8afcff */
[----:B-12---:R-:W-:-:S03]  /*0880*/  HFMA2 R9, -RZ, RZ, 0, 0 ;  /* 0x00000000ff097431 */ /* 0x006fc600000001ff */
[----:B------:R-:W-:-:S13]  /*0890*/  PLOP3.LUT P4, PT, P5, P4, PT, 0x2f, 0xf2 ;  /* 0x0000000000f2781c */ /* 0x000fda0002f88577 */
[----:B------:R-:W-:Y:S05]  /*08a0*/  @P4 BRA `(.L_x_592) ;  /* 0x0000000000104947 */ /* 0x000fea0003800000 */
[----:B0-----:R-:W0:Y:S01]  /*08b0*/  LDC.64 R8, c[0x0][0x380] ;  /* 0x0000e000ff087b82 */ /* 0x001e220000000a00 */
[----:B------:R-:W-:-:S05]  /*08c0*/  IADD3 R7, PT, PT, R10, UR5, RZ ;  /* 0x000000050a077c10 */ /* 0x000fca000fffe0ff */
[----:B0-----:R-:W-:-:S06]  /*08d0*/  IMAD.WIDE R8, R7, 0x4, R8 ;  /* 0x0000000407087825 */ /* 0x001fcc00078e0208 */
[----:B------:R1:W5:Y:S02]  /*08e0*/  LDG.E.CONSTANT R9, desc[UR10][R8.64] ;  /* 0x0000000a08097981 */ /* 0x000364000c1e9900 */
.L_x_592:
[----:B------:R-:W-:Y:S05]  /*08f0*/  BSYNC.RECONVERGENT B1 ;  /* 0x0000000000017941 */ /* 0x000fea0003800200 */
.L_x_591:
[----:B-----5:R3:W-:Y:S02]  /*0900*/  STS [R12+0x8], R9 ;  /* 0x000008090c007388 */ /* 0x0207e40000000800 */
.L_x_590:
[----:B------:R-:W-:Y:S05]  /*0910*/  BSYNC.RECONVERGENT B0 ;  /* 0x0000000000007941 */ /* 0x000fea0003800200 */
.L_x_589:
[----:B------:R-:W4:Y:S01]  /*0920*/  LDC.64 R20, c[0x0][0x388] ;  /* 0x0000e200ff147b82 */ /* 0x000f220000000a00 */
[----:B------:R-:W-:Y:S01]  /*0930*/  IMAD R22, R3, -0x2, R22 ;  /* 0xfffffffe03167824 */ /* 0x000fe200078e0216 */
[----:B01----:R-:W-:-:S04]  /*0940*/  MOV R8, UR4 ;  /* 0x0000000400087c02 */ /* 0x003fc80008000f00 */
[----:B------:R-:W-:Y:S01]  /*0950*/  ISETP.GT.U32.OR P3, PT, R22, 0x11d, P3 ;  /* 0x0000011d1600780c */ /* 0x000fe20001f64470 */
[----:B------:R-:W-:-:S03]  /*0960*/  IMAD R7, R8, 0x9, R5 ;  /* 0x0000000908077824 */ /* 0x000fc600078e0205 */
[----:B------:R-:W-:Y:S01]  /*0970*/  PLOP3.LUT P3, PT, P0, P3, PT, 0xf8, 0x8f ;  /* 0x00000000008f781c */ /* 0x000fe20000767f70 */
[----:B----4-:R-:W-:-:S05]  /*0980*/  IMAD.WIDE.U32 R20, R7, 0x4, R20 ;  /* 0x0000000407147825 */ /* 0x010fca00078e0014 */
[----:B------:R-:W4:Y:S04]  /*0990*/  @!P1 LDG.E.CONSTANT R7, desc[UR10][R20.64] ;  /* 0x0000000a14079981 */ /* 0x000f28000c1e9900 */
[----:B------:R-:W5:Y:S04]  /*09a0*/  @!P2 LDG.E.CONSTANT R39, desc[UR10][R20.64+0x4] ;  /* 0x0000040a1427a981 */ /* 0x000f68000c1e9900 */
[----:B------:R-:W2:Y:S01]  /*09b0*/  @!P3 LDG.E.CONSTANT R47, desc[UR10][R20.64+0x8] ;  /* 0x0000080a142fb981 */ /* 0x000ea2000c1e9900 */
[----:B------:R-:W-:-:S04]  /*09c0*/  UIADD3 UR4, UPT, UPT, UR4, 0x1, URZ ;  /* 0x0000000104047890 */ /* 0x000fc8000fffe0ff */
[----:B------:R-:W-:Y:S01]  /*09d0*/  UISETP.NE.AND UP0, UPT, UR4, 0x3, UPT ;  /* 0x000000030400788c */ /* 0x000fe2000bf05270 */
[----:B----4-:R-:W-:Y:S04]  /*09e0*/  @!P1 STS [R14], R7 ;  /* 0x000000070e009388 */ /* 0x010fe80000000800 */
[----:B-----5:R-:W-:Y:S04]  /*09f0*/  @!P2 STS [R14+0x4], R39 ;  /* 0x000004270e00a388 */ /* 0x020fe80000000800 */
[----:B--2---:R-:W-:Y:S01]  /*0a00*/  @!P3 STS [R14+0x8], R47 ;  /* 0x0000082f0e00b388 */ /* 0x004fe20000000800 */
[----:B------:R-:W-:Y:S06]  /*0a10*/  BAR.SYNC.DEFER_BLOCKING 0x0 ;  /* 0x0000000000007b1d */ /* 0x000fec0000010000 */
[----:B------:R-:W-:Y:S04]  /*0a20*/  LDS R40, [R16] ;  /* 0x0000000010287984 */ /* 0x000fe80000000800 */
[----:B------:R-:W0:Y:S04]  /*0a30*/  LDS.64 R20, [R11+0x318] ;  /* 0x000318000b147984 */ /* 0x000e280000000a00 */
[----:B---3--:R-:W1:Y:S04]  /*0a40*/  LDS.64 R8, [R11] ;  /* 0x000000000b087984 */ /* 0x008e680000000a00 */
[----:B------:R-:W2:Y:S04]  /*0a50*/  LDS R45, [R16+0x120] ;  /* 0x00012000102d7984 */ /* 0x000ea80000000800 */
[----:B------:R-:W3:Y:S04]  /*0a60*/  LDS.64 R24, [R11+0x210] ;  /* 0x000210000b187984 */ /* 0x000ee80000000a00 */
[----:B------:R-:W4:Y:S04]  /*0a70*/  LDS R44, [R16+0x240] ;  /* 0x00024000102c7984 */ /* 0x000f280000000800 */
[----:B------:R-:W5:Y:S04]  /*0a80*/  LDS R26, [R16+0x360] ;  /* 0x00036000101a7984 */ /* 0x000f680000000800 */
[----:B------:R-:W5:Y:S04]  /*0a90*/  LDS.64 R22, [R11+0x108] ;  /* 0x000108000b167984 */ /* 0x000f680000000a00 */
[----:B------:R-:W5:Y:S04]  /*0aa0*/  LDS R32, [R16+0x4] ;  /* 0x0000040010207984 */ /* 0x000f680000000800 */
[----:B------:R-:W5:Y:S01]  /*0ab0*/  LDS R50, [R16+0x244] ;  /* 0x0002440010327984 */ /* 0x000f620000000800 */
[----:B0-----:R-:W-:Y:S01]  /*0ac0*/  FFMA R34, R40, R20, R34 ;  /* 0x0000001428227223 */ /* 0x001fe20000000022 */
[----:B-1----:R-:W-:-:S02]  /*0ad0*/  FFMA R7, R8, R40, R38 ;  /* 0x0000002808077223 */ /* 0x002fc40000000026 */
[----:B------:R-:W0:Y:S01]  /*0ae0*/  LDS R38, [R16+0x364] ;  /* 0x0003640010267984 */ /* 0x000e220000000800 */
[----:B--2---:R-:W-:Y:S01]  /*0af0*/  FFMA R47, R8, R45, R30 ;  /* 0x0000002d082f7223 */ /* 0x004fe2000000001e */
[-C--:B---3--:R-:W-:Y:S01]  /*0b00*/  FFMA R30, R45, R24.reuse, R27 ;  /* 0x000000182d1e7223 */ /* 0x088fe2000000001b */
[----:B------:R-:W-:Y:S01]  /*0b10*/  FFMA R52, R40, R24, R53 ;  /* 0x0000001828347223 */ /* 0x000fe20000000035 */
[----:B------:R-:W1:Y:S01]  /*0b20*/  LDS R27, [R16+0x124] ;  /* 0x00012400101b7984 */ /* 0x000e620000000800 */
[----:B----4-:R-:W-:-:S03]  /*0b30*/  FFMA R33, R8, R44, R33 ;  /* 0x0000002c08217223 */ /* 0x010fc60000000021 */
[----:B------:R-:W-:Y:S01]  /*0b40*/  LDS R53, [R16+0x8] ;  /* 0x0000080010357984 */ /* 0x000fe20000000800 */
[----:B-----5:R-:W-:-:S03]  /*0b50*/  FFMA R39, R8, R26, R36 ;  /* 0x0000001a08277223 */ /* 0x020fc60000000024 */
[----:B------:R-:W2:Y:S01]  /*0b60*/  LDS R36, [R11+0x110] ;  /* 0x000110000b247984 */ /* 0x000ea20000000800 */
[-C--:B------:R-:W-:Y:S01]  /*0b70*/  FFMA R48, R40, R22.reuse, R51 ;  /* 0x0000001628307223 */ /* 0x080fe20000000033 */
[CC--:B------:R-:W-:Y:S01]  /*0b80*/  FFMA R8, R45.reuse, R22.reuse, R49 ;  /* 0x000000162d087223 */ /* 0x0c0fe20000000031 */
[C---:B------:R-:W-:Y:S01]  /*0b90*/  FFMA R42, R26.reuse, R22, R35 ;  /* 0x000000161a2a7223 */ /* 0x040fe20000000023 */
[----:B------:R-:W-:Y:S01]  /*0ba0*/  FFMA R40, R26, R24, R29 ;  /* 0x000000181a287223 */ /* 0x000fe2000000001d */
[----:B------:R-:W-:Y:S01]  /*0bb0*/  FFMA R49, R32, R21, R34 ;  /* 0x0000001520317223 */ /* 0x000fe20000000022 */
[-C--:B------:R-:W-:Y:S01]  /*0bc0*/  FFMA R26, R26, R20.reuse, R41 ;  /* 0x000000141a1a7223 */ /* 0x080fe20000000029 */
[----:B------:R-:W3:Y:S01]  /*0bd0*/  LDS R34, [R11+0x320] ;  /* 0x000320000b227984 */ /* 0x000ee20000000800 */
[C---:B------:R-:W-:Y:S01]  /*0be0*/  FFMA R29, R32.reuse, R9, R7 ;  /* 0x00000009201d7223 */ /* 0x040fe20000000007 */
[C---:B------:R-:W-:Y:S01]  /*0bf0*/  FFMA R48, R32.reuse, R23, R48 ;  /* 0x0000001720307223 */ /* 0x040fe20000000030 */
[----:B------:R-:W-:Y:S01]  /*0c00*/  FFMA R52, R32, R25, R52 ;  /* 0x0000001920347223 */ /* 0x000fe20000000034 */
[----:B------:R-:W4:Y:S01]  /*0c10*/  LDS R41, [R16+0x128] ;  /* 0x0001280010297984 */ /* 0x000f220000000800 */
[----:B------:R-:W-:Y:S01]  /*0c20*/  FFMA R45, R45, R20, R28 ;  /* 0x000000142d2d7223 */ /* 0x000fe2000000001c */
[C---:B------:R-:W-:Y:S01]  /*0c30*/  FFMA R46, R44.reuse, R22, R37 ;  /* 0x000000162c2e7223 */ /* 0x040fe20000000025 */
[C---:B------:R-:W-:Y:S01]  /*0c40*/  FFMA R28, R44.reuse, R24, R31 ;  /* 0x000000182c1c7223 */ /* 0x040fe2000000001f */
[----:B------:R-:W5:Y:S01]  /*0c50*/  LDS R32, [R11+0x8] ;  /* 0x000008000b207984 */ /* 0x000f620000000800 */
[----:B------:R-:W-:Y:S01]  /*0c60*/  FFMA R44, R44, R20, R43 ;  /* 0x000000142c2c7223 */ /* 0x000fe2000000002b */
[C---:B------:R-:W-:Y:S01]  /*0c70*/  FFMA R33, R50.reuse, R9, R33 ;  /* 0x0000000932217223 */ /* 0x040fe20000000021 */
[C---:B------:R-:W-:Y:S01]  /*0c80*/  FFMA R46, R50.reuse, R23, R46 ;  /* 0x00000017322e7223 */ /* 0x040fe2000000002e */
[----:B------:R-:W5:Y:S01]  /*0c90*/  LDS R35, [R11+0x218] ;  /* 0x000218000b237984 */ /* 0x000f620000000800 */
[C---:B------:R-:W-:Y:S01]  /*0ca0*/  FFMA R28, R50.reuse, R25, R28 ;  /* 0x00000019321c7223 */ /* 0x040fe2000000001c */
[----:B------:R-:W-:-:S02]  /*0cb0*/  FFMA R31, R50, R21, R44 ;  /* 0x00000015321f7223 */ /* 0x000fc4000000002c */
[----:B------:R-:W5:Y:S01]  /*0cc0*/  LDS R7, [R16+0x248] ;  /* 0x0002480010077984 */ /* 0x000f620000000800 */
[C---:B0-----:R-:W-:Y:S01]  /*0cd0*/  FFMA R39, R38.reuse, R9, R39 ;  /* 0x0000000926277223 */ /* 0x041fe20000000027 */
[C---:B------:R-:W-:Y:S01]  /*0ce0*/  FFMA R43, R38.reuse, R21, R26 ;  /* 0x00000015262b7223 */ /* 0x040fe2000000001a */
[CC--:B------:R-:W-:Y:S01]  /*0cf0*/  FFMA R37, R38.reuse, R23.reuse, R42 ;  /* 0x0000001726257223 */ /* 0x0c0fe2000000002a */
[----:B------:R-:W0:Y:S01]  /*0d00*/  LDS R51, [R16+0x368] ;  /* 0x0003680010337984 */ /* 0x000e220000000800 */
[C---:B-1----:R-:W-:Y:S01]  /*0d10*/  FFMA R8, R27.reuse, R23, R8 ;  /* 0x000000171b087223 */ /* 0x042fe20000000008 */
[C---:B------:R-:W-:Y:S01]  /*0d20*/  FFMA R47, R27.reuse, R9, R47 ;  /* 0x000000091b2f7223 */ /* 0x040fe2000000002f */
[C---:B------:R-:W-:Y:S01]  /*0d30*/  FFMA R30, R27.reuse, R25, R30 ;  /* 0x000000191b1e7223 */ /* 0x040fe2000000001e */
[----:B------:R-:W-:Y:S01]  /*0d40*/  FFMA R45, R27, R21, R45 ;  /* 0x000000151b2d7223 */ /* 0x000fe2000000002d */
[----:B------:R-:W-:Y:S01]  /*0d50*/  FFMA R27, R38, R25, R40 ;  /* 0x00000019261b7223 */ /* 0x000fe20000000028 */
[----:B------:R-:W-:Y:S01]  /*0d60*/  LDS R50, [R11+0x84] ;  /* 0x000084000b327984 */ /* 0x000fe20000000800 */
[----:B--2---:R-:W-:-:S03]  /*0d70*/  FFMA R48, R53, R36, R48 ;  /* 0x0000002435307223 */ /* 0x004fc60000000030 */
[----:B------:R-:W1:Y:S04]  /*0d80*/  LDS R9, [R16+0x12c] ;  /* 0x00012c0010097984 */ /* 0x000e680000000800 */
[----:B------:R-:W-:Y:S01]  /*0d90*/  LDS R42, [R16+0x36c] ;  /* 0x00036c00102a7984 */ /* 0x000fe20000000800 */
[----:B---3--:R-:W-:Y:S01]  /*0da0*/  FFMA R26, R53, R34, R49 ;  /* 0x00000022351a7223 */ /* 0x008fe20000000031 */
[C---:B----4-:R-:W-:Y:S01]  /*0db0*/  FFMA R49, R41.reuse, R36, R8 ;  /* 0x0000002429317223 */ /* 0x050fe20000000008 */
[C---:B------:R-:W-:Y:S01]  /*0dc0*/  FFMA R44, R41.reuse, R34, R45 ;  /* 0x00000022292c7223 */ /* 0x040fe2000000002d */
[C---:B-----5:R-:W-:Y:S01]  /*0dd0*/  FFMA R29, R32.reuse, R53, R29 ;  /* 0x00000035201d7223 */ /* 0x060fe2000000001d */
[C---:B------:R-:W-:Y:S01]  /*0de0*/  FFMA R40, R32.reuse, R41, R47 ;  /* 0x0000002920287223 */ /* 0x040fe2000000002f */
[-C--:B------:R-:W-:Y:S01]  /*0df0*/  FFMA R30, R41, R35.reuse, R30 ;  /* 0x00000023291e7223 */ /* 0x080fe2000000001e */
[----:B------:R-:W-:Y:S01]  /*0e00*/  FFMA R52, R53, R35, R52 ;  /* 0x0000002335347223 */ /* 0x000fe20000000034 */
[----:B------:R-:W2:Y:S01]  /*0e10*/  LDS R41, [R16+0xc] ;  /* 0x00000c0010297984 */ /* 0x000ea20000000800 */
[C---:B------:R-:W-:Y:S01]  /*0e20*/  FFMA R38, R32.reuse, R7, R33 ;  /* 0x0000000720267223 */ /* 0x040fe20000000021 */
[C---:B------:R-:W-:Y:S01]  /*0e30*/  FFMA R46, R7.reuse, R36, R46 ;  /* 0x00000024072e7223 */ /* 0x040fe2000000002e */
[C---:B------:R-:W-:Y:S01]  /*0e40*/  FFMA R28, R7.reuse, R35, R28 ;  /* 0x00000023071c7223 */ /* 0x040fe2000000001c */
[----:B------:R-:W-:Y:S01]  /*0e50*/  FFMA R8, R7, R34, R31 ;  /* 0x0000002207087223 */ /* 0x000fe2000000001f */
[----:B0-----:R-:W-:Y:S01]  /*0e60*/  FFMA R39, R32, R51, R39 ;  /* 0x0000003320277223 */ /* 0x001fe20000000027 */
[----:B------:R-:W0:Y:S01]  /*0e70*/  LDS R7, [R16+0x24c] ;  /* 0x00024c0010077984 */ /* 0x000e220000000800 */
[C---:B------:R-:W-:Y:S01]  /*0e80*/  FFMA R27, R51.reuse, R35, R27 ;  /* 0x00000023331b7223 */ /* 0x040fe2000000001b */
[C---:B------:R-:W-:Y:S01]  /*0e90*/  FFMA R37, R51.reuse, R36, R37 ;  /* 0x0000002433257223 */ /* 0x040fe20000000025 */
[----:B------:R-:W-:Y:S01]  /*0ea0*/  FFMA R51, R51, R34, R43 ;  /* 0x0000002233337223 */ /* 0x000fe2000000002b */
[----:B------:R-:W3:Y:S04]  /*0eb0*/  LDS R33, [R11+0x18c] ;  /* 0x00018c000b217984 */ /* 0x000ee80000000800 */
[----:B------:R-:W4:Y:S04]  /*0ec0*/  LDS R32, [R11+0x294] ;  /* 0x000294000b207984 */ /* 0x000f280000000800 */
[----:B------:R-:W5:Y:S01]  /*0ed0*/  LDS R31, [R11+0x39c] ;  /* 0x00039c000b1f7984 */ /* 0x000f620000000800 */
[----:B-1----:R-:W-:-:S03]  /*0ee0*/  FFMA R40, R50, R9, R40 ;  /* 0x0000000932287223 */ /* 0x002fc60000000028 */
[----:B------:R-:W-:Y:S01]  /*0ef0*/  LDS R43, [R16+0x10] ;  /* 0x00001000102b7984 */ /* 0x000fe20000000800 */
[C---:B--2---:R-:W-:Y:S01]  /*0f00*/  FFMA R29, R50.reuse, R41, R29 ;  /* 0x00000029321d7223 */ /* 0x044fe2000000001d */
[C---:B0-----:R-:W-:Y:S01]  /*0f10*/  FFMA R38, R50.reuse, R7, R38 ;  /* 0x0000000732267223 */ /* 0x041fe20000000026 */
[----:B------:R-:W-:Y:S02]  /*0f20*/  FFMA R50, R50, R42, R39 ;  /* 0x0000002a32327223 */ /* 0x000fe40000000027 */
[----:B------:R-:W-:Y:S01]  /*0f30*/  LDS R39, [R16+0x130] ;  /* 0x0001300010277984 */ /* 0x000fe20000000800 */
[-C--:B---3--:R-:W-:Y:S01]  /*0f40*/  FFMA R48, R41, R33.reuse, R48 ;  /* 0x0000002129307223 */ /* 0x088fe20000000030 */
[-C--:B------:R-:W-:Y:S01]  /*0f50*/  FFMA R49, R9, R33.reuse, R49 ;  /* 0x0000002109317223 */ /* 0x080fe20000000031 */
[-C--:B------:R-:W-:Y:S01]  /*0f60*/  FFMA R46, R7, R33.reuse, R46 ;  /* 0x00000021072e7223 */ /* 0x080fe2000000002e */
[C---:B------:R-:W-:Y:S01]  /*0f70*/  FFMA R33, R42.reuse, R33, R37 ;  /* 0x000000212a217223 */ /* 0x040fe20000000025 */
[-C--:B----4-:R-:W-:Y:S01]  /*0f80*/  FFMA R52, R41, R32.reuse, R52 ;  /* 0x0000002029347223 */ /* 0x090fe20000000034 */
[-C--:B------:R-:W-:Y:S01]  /*0f90*/  FFMA R45, R9, R32.reuse, R30 ;  /* 0x00000020092d7223 */ /* 0x080fe2000000001e */
[-C--:B------:R-:W-:Y:S01]  /*0fa0*/  FFMA R47, R7, R32.reuse, R28 ;  /* 0x00000020072f7223 */ /* 0x080fe2000000001c */
[C---:B------:R-:W-:Y:S01]  /*0fb0*/  FFMA R32, R42.reuse, R32, R27 ;  /* 0x000000202a207223 */ /* 0x040fe2000000001b */
[-C--:B-----5:R-:W-:Y:S01]  /*0fc0*/  FFMA R41, R41, R31.reuse, R26 ;  /* 0x0000001f29297223 */ /* 0x0a0fe2000000001a */
[-C--:B------:R-:W-:Y:S01]  /*0fd0*/  FFMA R44, R9, R31.reuse, R44 ;  /* 0x0000001f092c7223 */ /* 0x080fe2000000002c */
[----:B------:R-:W0:Y:S01]  /*0fe0*/  LDS.64 R26, [R11+0x88] ;  /* 0x000088000b1a7984 */ /* 0x000e220000000a00 */
[-C--:B------:R-:W-:Y:S01]  /*0ff0*/  FFMA R7, R7, R31.reuse, R8 ;  /* 0x0000001f07077223 */ /* 0x080fe20000000008 */
[----:B------:R-:W-:-:S02]  /*1000*/  FFMA R42, R42, R31, R51 ;  /* 0x0000001f2a2a7223 */ /* 0x000fc40000000033 */
[----:B------:R-:W1:Y:S04]  /*1010*/  LDS R37, [R16+0x250] ;  /* 0x0002500010257984 */ /* 0x000e680000000800 */
[----:B------:R-:W2:Y:S04]  /*1020*/  LDS R9, [R16+0x370] ;  /* 0x0003700010097984 */ /* 0x000ea80000000800 */
[----:B------:R-:W3:Y:S01]  /*1030*/  LDS.64 R30, [R11+0x298] ;  /* 0x000298000b1e7984 */ /* 0x000ee20000000a00 */
[C---:B0-----:R-:W-:Y:S01]  /*1040*/  FFMA R8, R26.reuse, R43, R29 ;  /* 0x0000002b1a087223 */ /* 0x041fe2000000001d */
[----:B------:R-:W-:-:S02]  /*1050*/  FFMA R40, R26, R39, R40 ;  /* 0x000000271a287223 */ /* 0x000fc40000000028 */
[----:B------:R-:W0:Y:S01]  /*1060*/  LDS.64 R28, [R11+0x190] ;  /* 0x000190000b1c7984 */ /* 0x000e220000000a00 */
[C---:B-1----:R-:W-:Y:S01]  /*1070*/  FFMA R38, R26.reuse, R37, R38 ;  /* 0x000000251a267223 */ /* 0x042fe20000000026 */
[----:B--2---:R-:W-:Y:S01]  /*1080*/  FFMA R50, R26, R9, R50 ;  /* 0x000000091a327223 */ /* 0x004fe20000000032 */
[-C--:B---3--:R-:W-:Y:S01]  /*1090*/  FFMA R52, R43, R30.reuse, R52 ;  /* 0x0000001e2b347223 */ /* 0x088fe20000000034 */
[-C--:B------:R-:W-:Y:S01]  /*10a0*/  FFMA R45, R39, R30.reuse, R45 ;  /* 0x0000001e272d7223 */ /* 0x080fe2000000002d */
[-C--:B------:R-:W-:Y:S01]  /*10b0*/  FFMA R47, R37, R30.reuse, R47 ;  /* 0x0000001e252f7223 */ /* 0x080fe2000000002f */
[----:B------:R-:W-:Y:S01]  /*10c0*/  FFMA R30, R9, R30, R32 ;  /* 0x0000001e091e7223 */ /* 0x000fe20000000020 */
[-C--:B0-----:R-:W-:Y:S01]  /*10d0*/  FFMA R48, R43, R28.reuse, R48 ;  /* 0x0000001c2b307223 */ /* 0x081fe20000000030 */
[-C--:B------:R-:W-:Y:S01]  /*10e0*/  FFMA R26, R39, R28.reuse, R49 ;  /* 0x0000001c271a7223 */ /* 0x080fe20000000031 */
[-C--:B------:R-:W-:Y:S01]  /*10f0*/  FFMA R46, R37, R28.reuse, R46 ;  /* 0x0000001c252e7223 */ /* 0x080fe2000000002e */
[----:B------:R-:W-:Y:S01]  /*1100*/  FFMA R28, R9, R28, R33 ;  /* 0x0000001c091c7223 */ /* 0x000fe20000000021 */
[----:B------:R-:W-:Y:S04]  /*1110*/  LDS R49, [R16+0x374] ;  /* 0x0003740010317984 */ /* 0x000fe80000000800 */
[----:B------:R-:W0:Y:S02]  /*1120*/  LDS.64 R32, [R11+0x3a0] ;  /* 0x0003a0000b207984 */ /* 0x000e240000000a00 */
[-C--:B0-----:R-:W-:Y:S01]  /*1130*/  FFMA R41, R43, R32.reuse, R41 ;  /* 0x000000202b297223 */ /* 0x081fe20000000029 */
[-C--:B------:R-:W-:Y:S01]  /*1140*/  FFMA R44, R39, R32.reuse, R44 ;  /* 0x00000020272c7223 */ /* 0x080fe2000000002c */
[-C--:B------:R-:W-:Y:S01]  /*1150*/  FFMA R7, R37, R32.reuse, R7 ;  /* 0x0000002025077223 */ /* 0x080fe20000000007 */
[----:B------:R-:W0:Y:S01]  /*1160*/  LDS R43, [R16+0x14] ;  /* 0x00001400102b7984 */ /* 0x000e220000000800 */
[----:B------:R-:W-:-:S03]  /*1170*/  FFMA R42, R9, R32, R42 ;  /* 0x00000020092a7223 */ /* 0x000fc6000000002a */
[----:B------:R-:W1:Y:S04]  /*1180*/  LDS R39, [R16+0x134] ;  /* 0x0001340010277984 */ /* 0x000e680000000800 */
[----:B------:R-:W2:Y:S04]  /*1190*/  LDS R37, [R16+0x254] ;  /* 0x0002540010257984 */ /* 0x000ea80000000800 */
[----:B------:R-:W3:Y:S01]  /*11a0*/  LDS R32, [R16+0x18] ;  /* 0x0000180010207984 */ /* 0x000ee20000000800 */
        /* <DEDUP_REMOVED lines=12> */
[----:B------:R-:W0:Y:S01]  /*1270*/  LDS R40, [R16+0x138] ;  /* 0x0001380010287984 */ /* 0x000e220000000800 */
[C---:B------:R-:W-:Y:S01]  /*1280*/  FFMA R27, R49.reuse, R27, R50 ;  /* 0x0000001b311b7223 */ /* 0x040fe20000000032 */
[C---:B------:R-:W-:Y:S01]  /*1290*/  FFMA R29, R49.reuse, R29, R28 ;  /* 0x0000001d311d7223 */ /* 0x040fe2000000001c */
[C---:B------:R-:W-:Y:S01]  /*12a0*/  FFMA R31, R49.reuse, R31, R30 ;  /* 0x0000001f311f7223 */ /* 0x040fe2000000001e */
[----:B------:R-:W1:Y:S01]  /*12b0*/  LDS R37, [R16+0x258] ;  /* 0x0002580010257984 */ /* 0x000e620000000800 */
[----:B------:R-:W-:Y:S01]  /*12c0*/  FFMA R33, R49, R33, R42 ;  /* 0x0000002131217223 */ /* 0x000fe2000000002a */
[C---:B---3--:R-:W-:Y:S01]  /*12d0*/  FFMA R28, R32.reuse, R22, R51 ;  /* 0x00000016201c7223 */ /* 0x048fe20000000033 */
[C---:B------:R-:W-:Y:S01]  /*12e0*/  FFMA R42, R32.reuse, R24, R53 ;  /* 0x00000018202a7223 */ /* 0x040fe20000000035 */
[----:B------:R-:W2:Y:S01]  /*12f0*/  LDS R44, [R16+0x378] ;  /* 0x00037800102c7984 */ /* 0x000ea20000000800 */
[----:B------:R-:W-:-:S03]  /*1300*/  FFMA R52, R32, R20, R52 ;  /* 0x0000001420347223 */ /* 0x000fc60000000034 */
[----:B------:R-:W3:Y:S01]  /*1310*/  LDS.64 R8, [R11+0x420] ;  /* 0x000420000b087984 */ /* 0x000ee20000000a00 */
[C---:B0-----:R-:W-:Y:S01]  /*1320*/  FFMA R30, R40.reuse, R22, R43 ;  /* 0x00000016281e7223 */ /* 0x041fe2000000002b */
[C---:B------:R-:W-:Y:S01]  /*1330*/  FFMA R26, R40.reuse, R24, R26 ;  /* 0x00000018281a7223 */ /* 0x040fe2000000001a */
[----:B------:R-:W-:Y:S01]  /*1340*/  FFMA R48, R40, R20, R45 ;  /* 0x0000001428307223 */ /* 0x000fe2000000002d */
[----:B------:R-:W-:Y:S01]  /*1350*/  LDS R43, [R16+0x140] ;  /* 0x00014000102b7984 */ /* 0x000fe20000000800 */
[C---:B-1----:R-:W-:Y:S01]  /*1360*/  FFMA R38, R37.reuse, R22, R38 ;  /* 0x0000001625267223 */ /* 0x042fe20000000026 */
[C---:B------:R-:W-:Y:S01]  /*1370*/  FFMA R46, R37.reuse, R24, R46 ;  /* 0x00000018252e7223 */ /* 0x040fe2000000002e */
[C---:B------:R-:W-:Y:S01]  /*1380*/  FFMA R50, R37.reuse, R20, R47 ;  /* 0x0000001425327223 */ /* 0x040fe2000000002f */
[----:B------:R-:W-:Y:S01]  /*1390*/  LDS R45, [R16+0x260] ;  /* 0x00026000102d7984 */ /* 0x000fe20000000800 */
[C---:B--2---:R-:W-:Y:S01]  /*13a0*/  FFMA R22, R44.reuse, R22, R27 ;  /* 0x000000162c167223 */ /* 0x044fe2000000001b */
[C---:B------:R-:W-:Y:S01]  /*13b0*/  FFMA R24, R44.reuse, R24, R29 ;  /* 0x000000182c187223 */ /* 0x040fe2000000001d */
[----:B------:R-:W-:Y:S01]  /*13c0*/  FFMA R20, R44, R20, R31 ;  /* 0x000000142c147223 */ /* 0x000fe2000000001f */
[----:B------:R-:W0:Y:S01]  /*13d0*/  LDS R27, [R16+0x1c] ;  /* 0x00001c00101b7984 */ /* 0x000e220000000800 */
[-C--:B---3--:R-:W-:Y:S01]  /*13e0*/  FFMA R32, R32, R8.reuse, R41 ;  /* 0x0000000820207223 */ /* 0x088fe20000000029 */
[-C--:B------:R-:W-:Y:S01]  /*13f0*/  FFMA R40, R40, R8.reuse, R39 ;  /* 0x0000000828287223 */ /* 0x080fe20000000027 */
[-C--:B------:R-:W-:Y:S01]  /*1400*/  FFMA R37, R37, R8.reuse, R7 ;  /* 0x0000000825257223 */ /* 0x080fe20000000007 */
[----:B------:R-:W1:Y:S01]  /*1410*/  LDS R29, [R16+0x13c] ;  /* 0x00013c00101d7984 */ /* 0x000e620000000800 */
[----:B------:R-:W-:-:S03]  /*1420*/  FFMA R8, R44, R8, R33 ;  /* 0x000000082c087223 */ /* 0x000fc60000000021 */
[----:B------:R-:W2:Y:S04]  /*1430*/  LDS R31, [R16+0x25c] ;  /* 0x00025c00101f7984 */ /* 0x000ea80000000800 */
[----:B------:R-:W3:Y:S04]  /*1440*/  LDS R41, [R16+0x37c] ;  /* 0x00037c0010297984 */ /* 0x000ee80000000800 */
[----:B------:R-:W4:Y:S04]  /*1450*/  LDS R39, [R16+0x20] ;  /* 0x0000200010277984 */ /* 0x000f280000000800 */
[----:B------:R-:W5:Y:S04]  /*1460*/  LDS R47, [R16+0x380] ;  /* 0x00038000102f7984 */ /* 0x000f680000000800 */
[----:B------:R-:W5:Y:S01]  /*1470*/  LDS R7, [R11+0x428] ;  /* 0x000428000b077984 */ /* 0x000f620000000800 */
        /* <DEDUP_REMOVED lines=14> */
[C---:B------:R-:W-:Y:S01]  /*1560*/  FFMA R24, R41.reuse, R25, R24 ;  /* 0x0000001929187223 */ /* 0x040fe20000000018 */
[----:B------:R-:W-:Y:S01]  /*1570*/  FFMA R8, R41, R9, R8 ;  /* 0x0000000929087223 */ /* 0x000fe20000000008 */
[-C--:B----4-:R-:W-:Y:S01]  /*1580*/  FFMA R38, R39, R36.reuse, R28 ;  /* 0x0000002427267223 */ /* 0x090fe2000000001c */
[-C--:B------:R-:W-:Y:S01]  /*1590*/  FFMA R30, R43, R36.reuse, R30 ;  /* 0x000000242b1e7223 */ /* 0x080fe2000000001e */
[----:B------:R-:W-:Y:S01]  /*15a0*/  FFMA R33, R45, R36, R33 ;  /* 0x000000242d217223 */ /* 0x000fe20000000021 */
[-C--:B------:R-:W-:Y:S01]  /*15b0*/  FFMA R51, R39, R35.reuse, R42 ;  /* 0x0000002327337223 */ /* 0x080fe2000000002a */
[-C--:B------:R-:W-:Y:S01]  /*15c0*/  FFMA R49, R43, R35.reuse, R44 ;  /* 0x000000232b317223 */ /* 0x080fe2000000002c */
[----:B------:R-:W-:Y:S01]  /*15d0*/  FFMA R37, R45, R35, R46 ;  /* 0x000000232d257223 */ /* 0x000fe2000000002e */
[-C--:B------:R-:W-:Y:S01]  /*15e0*/  FFMA R53, R39, R34.reuse, R52 ;  /* 0x0000002227357223 */ /* 0x080fe20000000034 */
[-C--:B------:R-:W-:Y:S01]  /*15f0*/  FFMA R27, R43, R34.reuse, R48 ;  /* 0x000000222b1b7223 */ /* 0x080fe20000000030 */
[-C--:B------:R-:W-:Y:S01]  /*1600*/  FFMA R31, R45, R34.reuse, R50 ;  /* 0x000000222d1f7223 */ /* 0x080fe20000000032 */
[----:B-----5:R-:W-:Y:S01]  /*1610*/  FFMA R29, R47, R34, R20 ;  /* 0x000000222f1d7223 */ /* 0x020fe20000000014 */
[----:B------:R-:W-:Y:S01]  /*1620*/  FFMA R28, R43, R7, R40 ;  /* 0x000000072b1c7223 */ /* 0x000fe20000000028 */
[C---:B------:R-:W-:Y:S01]  /*1630*/  FFMA R36, R47.reuse, R36, R22 ;  /* 0x000000242f247223 */ /* 0x040fe20000000016 */
[----:B------:R-:W-:Y:S01]  /*1640*/  FFMA R35, R47, R35, R24 ;  /* 0x000000232f237223 */ /* 0x000fe20000000018 */
[-C--:B------:R-:W-:Y:S01]  /*1650*/  FFMA R34, R39, R7.reuse, R32 ;  /* 0x0000000727227223 */ /* 0x080fe20000000020 */
[-C--:B------:R-:W-:Y:S01]  /*1660*/  FFMA R43, R45, R7.reuse, R26 ;  /* 0x000000072d2b7223 */ /* 0x080fe2000000001a */
[----:B------:R-:W-:Y:S01]  /*1670*/  FFMA R41, R47, R7, R8 ;  /* 0x000000072f297223 */ /* 0x000fe20000000008 */
[----:B------:R-:W-:Y:S06]  /*1680*/  BRA.U UP0, `(.L_x_593) ;  /* 0xffffffed00cc7547 */ /* 0x000fec000b83ffff */
[----:B------:R-:W0:Y:S08]  /*1690*/  LDC.64 R8, c[0x0][0x398] ;  /* 0x0000e600ff087b82 */ /* 0x000e300000000a00 */
[----:B------:R-:W1:Y:S01]  /*16a0*/  LDC.64 R4, c[0x0][0x390] ;  /* 0x0000e400ff047b82 */ /* 0x000e620000000a00 */
[----:B0-----:R-:W-:-:S05]  /*16b0*/  IMAD.WIDE.U32 R8, R3, 0x4, R8 ;  /* 0x0000000403087825 */ /* 0x001fca00078e0008 */
[----:B------:R-:W2:Y:S04]  /*16c0*/  LDG.E.CONSTANT R7, desc[UR10][R8.64] ;  /* 0x0000000a08077981 */ /* 0x000ea8000c1e9900 */
[----:B------:R-:W3:Y:S04]  /*16d0*/  LDG.E.CONSTANT R10, desc[UR10][R8.64+0x20] ;  /* 0x0000200a080a7981 */ /* 0x000ee8000c1e9900 */
[----:B------:R-:W4:Y:S04]  /*16e0*/  LDG.E.CONSTANT R6, desc[UR10][R8.64+0x40] ;  /* 0x0000400a08067981 */ /* 0x000f28000c1e9900 */
[----:B------:R0:W5:Y:S01]  /*16f0*/  LDG.E.CONSTANT R2, desc[UR10][R8.64+0x60] ;  /* 0x0000600a08027981 */ /* 0x000162000c1e9900 */
[----:B------:R-:W-:-:S05]  /*1700*/  MOV R11, UR9 ;  /* 0x00000009000b7c02 */ /* 0x000fca0008000f00 */
[----:B------:R-:W-:-:S04]  /*1710*/  IMAD R0, R11, 0x1c0, R0 ;  /* 0x000001c00b007824 */ /* 0x000fc800078e0200 */
[----:B------:R-:W-:Y:S01]  /*1720*/  IMAD R0, R3, 0x3100, R0 ;  /* 0x0000310003007824 */ /* 0x000fe200078e0200 */
[----:B------:R-:W-:-:S04]  /*1730*/  MOV R3, UR12 ;  /* 0x0000000c00037c02 */ /* 0x000fc80008000f00 */
[----:B------:R-:W-:-:S05]  /*1740*/  LEA R3, R3, R0, 0x4 ;  /* 0x0000000003037211 */ /* 0x000fca00078e20ff */
        /* <DEDUP_REMOVED lines=8> */
[----:B------:R-:W-:Y:S01]  /*17d0*/  FADD R27, R27, R10 ;  /* 0x0000000a1b1b7221 */ /* 0x000fe20000000000 */
[----:B0-----:R-:W-:Y:S01]  /*17e0*/  FMNMX R9, RZ, R7, !PT ;  /* 0x00000007ff097209 */ /* 0x001fe20007800000 */
[--C-:B----4-:R-:W-:Y:S01]  /*17f0*/  FADD R33, R33, R6.reuse ;  /* 0x0000000621217221 */ /* 0x110fe20000000000 */
[----:B------:R-:W-:Y:S01]  /*1800*/  FMNMX R7, RZ, R30, !PT ;  /* 0x0000001eff077209 */ /* 0x000fe20007800000 */
[--C-:B------:R-:W-:Y:S01]  /*1810*/  FADD R37, R37, R6.reuse ;  /* 0x0000000625257221 */ /* 0x100fe20000000000 */
[----:B------:R-:W-:Y:S01]  /*1820*/  FADD R31, R31, R6 ;  /* 0x000000061f1f7221 */ /* 0x000fe20000000000 */
[--C-:B-----5:R-:W-:Y:S01]  /*1830*/  FADD R36, R36, R2.reuse ;  /* 0x0000000224247221 */ /* 0x120fe20000000000 */
[--C-:B------:R-:W-:Y:S01]  /*1840*/  FADD R35, R35, R2.reuse ;  /* 0x0000000223237221 */ /* 0x100fe20000000000 */
[----:B------:R-:W-:Y:S01]  /*1850*/  FADD R29, R29, R2 ;  /* 0x000000021d1d7221 */ /* 0x000fe20000000000 */
[----:B------:R-:W-:Y:S01]  /*1860*/  FADD R10, R28, R10 ;  /* 0x0000000a1c0a7221 */ /* 0x000fe20000000000 */
[----:B------:R-:W-:Y:S01]  /*1870*/  FADD R6, R43, R6 ;  /* 0x000000062b067221 */ /* 0x000fe20000000000 */
[----:B------:R-:W-:Y:S01]  /*1880*/  FADD R2, R41, R2 ;  /* 0x0000000229027221 */ /* 0x000fe20000000000 */
[----:B------:R0:W-:Y:S01]  /*1890*/  STG.E desc[UR10][R4.64], R3 ;  /* 0x0000000304007986 */ /* 0x0001e2000c10190a */
[----:B------:R-:W-:-:S02]  /*18a0*/  FMNMX R51, RZ, R51, !PT ;  /* 0x00000033ff337209 */ /* 0x000fc40007800000 */
        /* <DEDUP_REMOVED lines=11> */
[----:B0-----:R-:W-:Y:S02]  /*1960*/  FMNMX R3, RZ, R36, !PT ;  /* 0x00000024ff037209 */ /* 0x001fe40007800000 */
[----:B------:R-:W-:Y:S01]  /*1970*/  FMNMX R35, RZ, R35, !PT ;  /* 0x00000023ff237209 */ /* 0x000fe20007800000 */
[----:B------:R-:W-:Y:S01]  /*1980*/  STG.E desc[UR10][R4.64+0x621c0], R49 ;  /* 0x0621c03104007986 */ /* 0x000fe2000c10190a */
[----:B-1----:R-:W-:Y:S02]  /*1990*/  FMNMX R7, RZ, R6, !PT ;  /* 0x00000006ff077209 */ /* 0x002fe40007800000 */
[----:B------:R-:W-:Y:S01]  /*19a0*/  FMNMX R29, RZ, R29, !PT ;  /* 0x0000001dff1d7209 */ /* 0x000fe20007800000 */
[----:B------:R-:W-:Y:S01]  /*19b0*/  STG.E desc[UR10][R4.64+0x62380], R27 ;  /* 0x0623801b04007986 */ /* 0x000fe2000c10190a */
[----:B------:R-:W-:-:S03]  /*19c0*/  FMNMX R9, RZ, R2, !PT ;  /* 0x00000002ff097209 */ /* 0x000fc60007800000 */
        /* <DEDUP_REMOVED lines=10> */
.L_x_594:
        /* <DEDUP_REMOVED lines=9> */
.L_x_619:


//--------------------- .text.fused_nn_conv2d_add_nn_relu_4_kernel0 --------------------------
	.section	.text.fused_nn_conv2d_add_nn_relu_4_kernel0,"ax",@progbits
	.align	128
        .global         fused_nn_conv2d_add_nn_relu_4_kernel0
        .type           fused_nn_conv2d_add_nn_relu_4_kernel0,@function
        .size           fused_nn_conv2d_add_nn_relu_4_kernel0,(.L_x_620 - fused_nn_conv2d_add_nn_relu_4_kernel0)
        .other          fused_nn_conv2d_add_nn_relu_4_kernel0,@"STO_CUDA_ENTRY STV_DEFAULT"
fused_nn_conv2d_add_nn_relu_4_kernel0:
.text.fused_nn_conv2d_add_nn_relu_4_kernel0:
[----:B------:R-:W-:Y:S01]  /*0000*/  LDC R1, c[0x0][0x37c] ;  /* 0x0000df00ff017b82 */ /* 0x000fe20000000800 */
[----:B------:R-:W0:Y:S07]  /*0010*/  S2R R0, SR_TID.X ;  /* 0x0000000000007919 */ /* 0x000e2e0000002100 */
[----:B------:R-:W1:Y:S01]  /*0020*/  S2UR UR6, SR_CgaCtaId ;  /* 0x00000000000679c3 */ /* 0x000e620000008800 */
[----:B------:R-:W-:Y:S01]  /*0030*/  UMOV UR4, 0x400 ;  /* 0x0000040000047882 */ /* 0x000fe20000000000 */
[----:B------:R-:W-:Y:S01]  /*0040*/  IMAD.MOV.U32 R22, RZ, RZ, RZ ;  /* 0x000000ffff167224 */ /* 0x000fe200078e00ff */
[----:B------:R-:W2:Y:S01]  /*0050*/  S2R R31, SR_TID.Y ;  /* 0x00000000001f7919 */ /* 0x000ea20000002200 */
[----:B------:R-:W-:Y:S01]  /*0060*/  UIADD3 UR5, UPT, UPT, UR4, 0xc40, URZ ;  /* 0x00000c4004057890 */ /* 0x000fe2000fffe0ff */
[----:B------:R-:W3:Y:S01]  /*0070*/  LDCU.64 UR8, c[0x0][0x358] ;  /* 0x00006b00ff0877ac */ /* 0x000ee20008000a00 */
[----:B------:R-:W2:Y:S01]  /*0080*/  S2R R29, SR_TID.Z ;  /* 0x00000000001d7919 */ /* 0x000ea20000002300 */
[----:B------:R-:W4:Y:S01]  /*0090*/  S2R R28, SR_CTAID.Y ;  /* 0x00000000001c7919 */ /* 0x000f220000002600 */
[----:B-1----:R-:W-:-:S02]  /*00a0*/  ULEA UR5, UR6, UR5, 0x18 ;  /* 0x0000000506057291 */ /* 0x002fc4000f8ec0ff */
[----:B------:R-:W-:Y:S01]  /*00b0*/  ULEA UR4, UR6, UR4, 0x18 ;  /* 0x0000000406047291 */ /* 0x000fe2000f8ec0ff */
[----:B0-----:R-:W-:-:S04]  /*00c0*/  SHF.L.U32 R9, R0, 0x1, RZ ;  /* 0x0000000100097819 */ /* 0x001fc800000006ff */
[C---:B------:R-:W-:Y:S02]  /*00d0*/  LOP3.LUT R3, R9.reuse, 0xffff, RZ, 0xc0, !PT ;  /* 0x0000ffff09037812 */ /* 0x040fe400078ec0ff */
[----:B------:R-:W-:Y:S01]  /*00e0*/  IADD3 R2, PT, PT, R9, 0x1, RZ ;  /* 0x0000000109027810 */ /* 0x000fe20007ffe0ff */
[----:B--2---:R-:W-:Y:S02]  /*00f0*/  IMAD R30, R29, 0x7, R31 ;  /* 0x000000071d1e7824 */ /* 0x004fe400078e021f */
[----:B------:R-:W-:Y:S01]  /*0100*/  IMAD R3, R3, 0x124a, RZ ;  /* 0x0000124a03037824 */ /* 0x000fe200078e02ff */
[----:B------:R-:W-:Y:S01]  /*0110*/  LOP3.LUT R2, R2, 0xffff, RZ, 0xc0, !PT ;  /* 0x0000ffff02027812 */ /* 0x000fe200078ec0ff */
[----:B------:R-:W-:-:S03]  /*0120*/  IMAD R30, R30, 0x1c, R9 ;  /* 0x0000001c1e1e7824 */ /* 0x000fc600078e0209 */
[----:B------:R-:W-:Y:S01]  /*0130*/  SHF.R.U32.HI R10, RZ, 0x10, R3 ;  /* 0x00000010ff0a7819 */ /* 0x000fe20000011603 */
[----:B------:R-:W-:Y:S01]  /*0140*/  IMAD R6, R2, 0x124a, RZ ;  /* 0x0000124a02067824 */ /* 0x000fe200078e02ff */
[----:B------:R-:W-:Y:S01]  /*0150*/  LEA R30, R30, UR4, 0x2 ;  /* 0x000000041e1e7c11 */ /* 0x000fe2000f8e10ff */
[----:B------:R-:W0:Y:S01]  /*0160*/  S2R R2, SR_CTAID.Z ;  /* 0x0000000000027919 */ /* 0x000e220000002700 */
[----:B------:R-:W-:Y:S02]  /*0170*/  LEA R7, R31, R10, 0x1 ;  /* 0x0000000a1f077211 */ /* 0x000fe400078e08ff */
[----:B------:R-:W-:Y:S02]  /*0180*/  SHF.R.U32.HI R6, RZ, 0x10, R6 ;  /* 0x00000010ff067819 */ /* 0x000fe40000011606 */
[----:B------:R-:W-:Y:S02]  /*0190*/  LOP3.LUT R3, R7, 0xffff, RZ, 0xc0, !PT ;  /* 0x0000ffff07037812 */ /* 0x000fe400078ec0ff */
[----:B------:R-:W-:Y:S01]  /*01a0*/  PRMT R15, R10, 0x9910, RZ ;  /* 0x000099100a0f7816 */ /* 0x000fe200000000ff */
[----:B------:R-:W-:-:S02]  /*01b0*/  IMAD R4, R31, 0x2, R6 ;  /* 0x000000021f047824 */ /* 0x000fc400078e0206 */
[----:B------:R-:W-:-:S03]  /*01c0*/  IMAD R3, R3, 0x2493, RZ ;  /* 0x0000249303037824 */ /* 0x000fc600078e02ff */
[----:B------:R-:W-:Y:S02]  /*01d0*/  LOP3.LUT R8, R4, 0xffff, RZ, 0xc0, !PT ;  /* 0x0000ffff04087812 */ /* 0x000fe400078ec0ff */
[----:B------:R-:W-:-:S03]  /*01e0*/  SHF.R.U32.HI R5, RZ, 0x10, R3 ;  /* 0x00000010ff057819 */ /* 0x000fc60000011603 */
[----:B------:R-:W-:Y:S01]  /*01f0*/  IMAD R8, R8, 0x2493, RZ ;  /* 0x0000249308087824 */ /* 0x000fe200078e02ff */
[----:B------:R-:W-:-:S04]  /*0200*/  PRMT R12, R5, 0x9910, RZ ;  /* 0x00009910050c7816 */ /* 0x000fc800000000ff */
[----:B------:R-:W-:Y:S01]  /*0210*/  SHF.R.U32.HI R11, RZ, 0x10, R8 ;  /* 0x00000010ff0b7819 */ /* 0x000fe20000011608 */
[----:B------:R-:W-:Y:S02]  /*0220*/  IMAD R12, R12, 0x7, RZ ;  /* 0x000000070c0c7824 */ /* 0x000fe400078e02ff */
[----:B------:R-:W-:Y:S01]  /*0230*/  IMAD R8, R31, 0x5, R0 ;  /* 0x000000051f087824 */ /* 0x000fe200078e0200 */
[----:B------:R-:W-:Y:S02]  /*0240*/  PRMT R13, R11, 0x9910, RZ ;  /* 0x000099100b0d7816 */ /* 0x000fe400000000ff */
[----:B------:R-:W-:Y:S01]  /*0250*/  IADD3 R12, PT, PT, RZ, -R12, RZ ;  /* 0x8000000cff0c7210 */ /* 0x000fe20007ffe0ff */
[----:B------:R-:W-:Y:S01]  /*0260*/  IMAD R31, R31, 0x9, R8 ;  /* 0x000000091f1f7824 */ /* 0x000fe200078e0208 */
[----:B------:R-:W-:Y:S01]  /*0270*/  SHF.L.U32 R3, R8, 0x6, RZ ;  /* 0x0000000608037819 */ /* 0x000fe200000006ff */
[----:B------:R-:W-:Y:S01]  /*0280*/  IMAD R10, R13, 0x7, RZ ;  /* 0x000000070d0a7824 */ /* 0x000fe200078e02ff */
[----:B------:R-:W-:-:S02]  /*0290*/  PRMT R12, R12, 0x7710, RZ ;  /* 0x000077100c0c7816 */ /* 0x000fc400000000ff */
[----:B------:R-:W-:Y:S02]  /*02a0*/  MOV R13, R15 ;  /* 0x0000000f000d7202 */ /* 0x000fe40000000f00 */
[----:B------:R-:W-:Y:S02]  /*02b0*/  IADD3 R7, PT, PT, R7, R12, RZ ;  /* 0x0000000c07077210 */ /* 0x000fe40007ffe0ff */
[----:B------:R-:W-:Y:S01]  /*02c0*/  IADD3 R15, PT, PT, RZ, -R10, RZ ;  /* 0x8000000aff0f7210 */ /* 0x000fe20007ffe0ff */
[----:B------:R-:W-:Y:S01]  /*02d0*/  IMAD R10, R13, 0xe, RZ ;  /* 0x0000000e0d0a7824 */ /* 0x000fe200078e02ff */
[----:B------:R-:W-:Y:S01]  /*02e0*/  PRMT R12, R6, 0x9910, RZ ;  /* 0x00009910060c7816 */ /* 0x000fe200000000ff */
[----:B------:R-:W-:Y:S01]  /*02f0*/  IMAD R6, R29, 0x188, RZ ;  /* 0x000001881d067824 */ /* 0x000fe200078e02ff */
[----:B0-----:R-:W-:Y:S02]  /*0300*/  LEA R14, R2, R29, 0x2 ;  /* 0x0000001d020e7211 */ /* 0x001fe400078e10ff */
[----:B------:R-:W-:Y:S01]  /*0310*/  LOP3.LUT R3, R3, 0x600, RZ, 0xc0, !PT ;  /* 0x0000060003037812 */ /* 0x000fe200078ec0ff */
[--C-:B------:R-:W-:Y:S01]  /*0320*/  IMAD R13, R5, 0xc4, R6.reuse ;  /* 0x000000c4050d7824 */ /* 0x100fe200078e0206 */
[----:B------:R-:W-:Y:S01]  /*0330*/  PRMT R15, R15, 0x7710, RZ ;  /* 0x000077100f0f7816 */ /* 0x000fe200000000ff */
[----:B------:R-:W-:Y:S01]  /*0340*/  IMAD R11, R11, 0xc4, R6 ;  /* 0x000000c40b0b7824 */ /* 0x000fe200078e0206 */
[----:B------:R-:W-:Y:S01]  /*0350*/  IADD3 R6, PT, PT, RZ, -R10, RZ ;  /* 0x8000000aff067210 */ /* 0x000fe20007ffe0ff */
[----:B------:R-:W-:Y:S01]  /*0360*/  IMAD.U32 R3, R14, 0x800, R3 ;  /* 0x000008000e037824 */ /* 0x000fe200078e0003 */
[----:B------:R-:W-:Y:S01]  /*0370*/  ISETP.GT.U32.AND P1, PT, R8, 0x1f, PT ;  /* 0x0000001f0800780c */ /* 0x000fe20003f24070 */
[----:B------:R-:W-:Y:S01]  /*0380*/  IMAD.IADD R14, R4, 0x1, R15 ;  /* 0x00000001040e7824 */ /* 0x000fe200078e020f */
[----:B------:R-:W-:Y:S01]  /*0390*/  PRMT R15, R7, 0x9910, RZ ;  /* 0x00009910070f7816 */ /* 0x000fe200000000ff */
[----:B------:R-:W-:Y:S01]  /*03a0*/  IMAD R10, R12, 0xe, RZ ;  /* 0x0000000e0c0a7824 */ /* 0x000fe200078e02ff */
[----:B------:R-:W-:Y:S01]  /*03b0*/  PRMT R12, R6, 0x7710, RZ ;  /* 0x00007710060c7816 */ /* 0x000fe200000000ff */
[----:B------:R-:W0:Y:S01]  /*03c0*/  LDC.64 R4, c[0x0][0x380] ;  /* 0x0000e000ff047b82 */ /* 0x000e220000000a00 */
[----:B------:R-:W-:-:S02]  /*03d0*/  PRMT R14, R14, 0x9910, RZ ;  /* 0x000099100e0e7816 */ /* 0x000fc400000000ff */
[----:B------:R-:W-:Y:S01]  /*03e0*/  IADD3 R16, PT, PT, RZ, -R10, RZ ;  /* 0x8000000aff107210 */ /* 0x000fe20007ffe0ff */
[----:B------:R-:W-:Y:S01]  /*03f0*/  IMAD R10, R15, 0xe, RZ ;  /* 0x0000000e0f0a7824 */ /* 0x000fe200078e02ff */
[C---:B------:R-:W-:Y:S01]  /*0400*/  IADD3 R12, PT, PT, R9.reuse, R12, RZ ;  /* 0x0000000c090c7210 */ /* 0x040fe20007ffe0ff */
[----:B----4-:R-:W-:Y:S01]  /*0410*/  IMAD R15, R28, 0x62, R13 ;  /* 0x000000621c0f7824 */ /* 0x010fe200078e020d */
[----:B------:R-:W-:Y:S01]  /*0420*/  PRMT R16, R16, 0x7710, RZ ;  /* 0x0000771010107816 */ /* 0x000fe200000000ff */
[----:B------:R-:W1:Y:S01]  /*0430*/  LDC.64 R6, c[0x0][0x388] ;  /* 0x0000e200ff067b82 */ /* 0x000e620000000a00 */
[----:B------:R-:W-:Y:S01]  /*0440*/  LOP3.LUT R13, R12, 0xffff, RZ, 0xc0, !PT ;  /* 0x0000ffff0c0d7812 */ /* 0x000fe200078ec0ff */
[----:B------:R-:W-:Y:S01]  /*0450*/  IMAD.MOV.U32 R12, RZ, RZ, R14 ;  /* 0x000000ffff0c7224 */ /* 0x000fe200078e000e */
[----:B------:R-:W-:Y:S02]  /*0460*/  IADD3 R14, PT, PT, R9, R16, RZ ;  /* 0x00000010090e7210 */ /* 0x000fe40007ffe0ff */
[----:B------:R-:W-:-:S02]  /*0470*/  CS2R R16, SRZ ;  /* 0x0000000000107805 */ /* 0x000fc4000001ff00 */
[----:B------:R-:W-:Y:S01]  /*0480*/  LOP3.LUT R10, R10, 0xffff, RZ, 0xc0, !PT ;  /* 0x0000ffff0a0a7812 */ /* 0x000fe200078ec0ff */
[----:B------:R-:W-:Y:S01]  /*0490*/  IMAD R9, R12, 0xe, RZ ;  /* 0x0000000e0c097824 */ /* 0x000fe200078e02ff */
[----:B------:R-:W-:Y:S01]  /*04a0*/  LOP3.LUT R14, R14, 0xffff, RZ, 0xc0, !PT ;  /* 0x0000ffff0e0e7812 */ /* 0x000fe200078ec0ff */
[----:B------:R-:W-:Y:S01]  /*04b0*/  IMAD R12, R28, 0x62, R11 ;  /* 0x000000621c0c7824 */ /* 0x000fe200078e020b */
[----:B------:R-:W-:Y:S02]  /*04c0*/  IADD3 R13, PT, PT, R13, R15, R10 ;  /* 0x0000000f0d0d7210 */ /* 0x000fe40007ffe00a */
[----:B------:R-:W-:Y:S02]  /*04d0*/  LOP3.LUT R9, R9, 0xffff, RZ, 0xc0, !PT ;  /* 0x0000ffff09097812 */ /* 0x000fe400078ec0ff */
[----:B------:R-:W-:Y:S02]  /*04e0*/  SHF.R.U32.HI R10, RZ, 0x3, R8 ;  /* 0x00000003ff0a7819 */ /* 0x000fe40000011608 */
[----:B------:R-:W-:Y:S01]  /*04f0*/  LEA R32, R29, R8, 0x5 ;  /* 0x000000081d207211 */ /* 0x000fe200078e28ff */
[----:B0-----:R-:W-:Y:S01]  /*0500*/  IMAD.WIDE.U32 R26, R13, 0x4, R4 ;  /* 0x000000040d1a7825 */ /* 0x001fe200078e0004 */
[----:B------:R-:W-:-:S02]  /*0510*/  LOP3.LUT R8, R8, 0x7, RZ, 0xc0, !PT ;  /* 0x0000000708087812 */ /* 0x000fc400078ec0ff */
[----:B------:R-:W-:Y:S01]  /*0520*/  IADD3 R9, PT, PT, R14, R12, R9 ;  /* 0x0000000c0e097210 */ /* 0x000fe20007ffe009 */
[----:B------:R-:W-:Y:S01]  /*0530*/  HFMA2 R14, -RZ, RZ, 0, 0 ;  /* 0x00000000ff0e7431 */ /* 0x000fe200000001ff */
[----:B------:R-:W-:Y:S01]  /*0540*/  LEA R10, R29, R10, 0x2 ;  /* 0x0000000a1d0a7211 */ /* 0x000fe200078e10ff */
[----:B------:R-:W-:Y:S01]  /*0550*/  IMAD.IADD R3, R8, 0x1, R3 ;  /* 0x0000000108037824 */ /* 0x000fe200078e0203 */
[----:B------:R-:W-:Y:S01]  /*0560*/  ISETP.GT.U32.AND P0, PT, R32, 0x7f, PT ;  /* 0x0000007f2000780c */ /* 0x000fe20003f04070 */
[----:B------:R-:W-:Y:S01]  /*0570*/  IMAD.WIDE.U32 R8, R9, 0x4, R4 ;  /* 0x0000000409087825 */ /* 0x000fe200078e0004 */
[----:B------:R-:W-:Y:S02]  /*0580*/  ISETP.GT.U32.OR P1, PT, R0, 0x4, P1 ;  /* 0x000000040000780c */ /* 0x000fe40000f24470 */
[----:B------:R-:W-:Y:S01]  /*0590*/  ISETP.GT.U32.OR P0, PT, R10, 0xf, P0 ;  /* 0x0000000f0a00780c */ /* 0x000fe20000704470 */
[----:B-1----:R-:W-:Y:S01]  /*05a0*/  IMAD.WIDE.U32 R6, R3, 0x4, R6 ;  /* 0x0000000403067825 */ /* 0x002fe200078e0006 */
[----:B------:R-:W-:-:S02]  /*05b0*/  IADD3 R24, P2, PT, R8, 0x4, RZ ;  /* 0x0000000408187810 */ /* 0x000fc40007f5e0ff */
[----:B------:R-:W-:Y:S02]  /*05c0*/  PLOP3.LUT P0, PT, P0, P1, PT, 0xf8, 0x8f ;  /* 0x00000000008f781c */ /* 0x000fe40000703f70 */
[----:B------:R-:W-:Y:S02]  /*05d0*/  IADD3.X R25, PT, PT, RZ, R9, RZ, P2, !PT ;  /* 0x00000009ff197210 */ /* 0x000fe400017fe4ff */
[----:B------:R-:W-:Y:S02]  /*05e0*/  MOV R0, R6 ;  /* 0x0000000600007202 */ /* 0x000fe40000000f00 */
[----:B------:R-:W-:Y:S02]  /*05f0*/  MOV R3, R7 ;  /* 0x0000000700037202 */ /* 0x000fe40000000f00 */
[----:B------:R-:W-:Y:S02]  /*0600*/  LEA R32, R32, UR5, 0x2 ;  /* 0x0000000520207c11 */ /* 0x000fe4000f8e10ff */
[----:B------:R-:W-:-:S02]  /*0610*/  LEA R29, R29, UR5, 0x6 ;  /* 0x000000051d1d7c11 */ /* 0x000fc4000f8e30ff */
[----:B------:R-:W-:Y:S01]  /*0620*/  LEA R31, R31, UR4, 0x2 ;  /* 0x000000041f1f7c11 */ /* 0x000fe2000f8e10ff */
[----:B---3--:R-:W-:-:S06]  /*0630*/  UMOV UR4, URZ ;  /* 0x000000ff00047c82 */ /* 0x008fcc0008000000 */
.L_x_595:
        /* <DEDUP_REMOVED lines=68> */
[----:B------:R-:W2:Y:S07]  /*0a80*/  S2R R8, SR_TID.Y ;  /* 0x0000000000087919 */ /* 0x000eae0000002200 */
[----:B------:R-:W3:Y:S01]  /*0a90*/  LDC.64 R4, c[0x0][0x390] ;  /* 0x0000e400ff047b82 */ /* 0x000ee20000000a00 */
[----:B0-----:R-:W-:-:S04]  /*0aa0*/  LEA R3, R2, R15, 0x3 ;  /* 0x0000000f02037211 */ /* 0x001fc800078e18ff */
[----:B------:R-:W-:-:S05]  /*0ab0*/  SHF.L.U32 R3, R3, 0x1, RZ ;  /* 0x0000000103037819 */ /* 0x000fca00000006ff */
[----:B-1----:R-:W-:-:S05]  /*0ac0*/  IMAD.WIDE.U32 R6, R3, 0x4, R6 ;  /* 0x0000000403067825 */ /* 0x002fca00078e0006 */
[----:B------:R-:W4:Y:S04]  /*0ad0*/  LDG.E.CONSTANT R9, desc[UR8][R6.64] ;  /* 0x0000000806097981 */ /* 0x000f28000c1e9900 */
[----:B------:R-:W5:Y:S04]  /*0ae0*/  LDG.E.CONSTANT R0, desc[UR8][R6.64+0x20] ;  /* 0x0000200806007981 */ /* 0x000f68000c1e9900 */
[----:B------:R-:W5:Y:S04]  /*0af0*/  LDG.E.CONSTANT R11, desc[UR8][R6.64+0x4] ;  /* 0x00000408060b7981 */ /* 0x000f68000c1e9900 */
[----:B------:R-:W5:Y:S01]  /*0b00*/  LDG.E.CONSTANT R13, desc[UR8][R6.64+0x24] ;  /* 0x00002408060d7981 */ /* 0x000f62000c1e9900 */
[----:B------:R-:W-:Y:S01]  /*0b10*/  IMAD R10, R15, 0x188, RZ ;  /* 0x000001880f0a7824 */ /* 0x000fe200078e02ff */
[----:B------:R-:W0:Y:S04]  /*0b20*/  S2R R3, SR_TID.X ;  /* 0x0000000000037919 */ /* 0x000e280000002100 */
[----:B0-----:R-:W-:-:S05]  /*0b30*/  IADD3 R3, PT, PT, R10, R3, RZ ;  /* 0x000000030a037210 */ /* 0x001fca0007ffe0ff */
[----:B------:R-:W-:-:S04]  /*0b40*/  IMAD R3, R2, 0xc40, R3 ;  /* 0x00000c4002037824 */ /* 0x000fc800078e0203 */
[----:B------:R-:W-:-:S04]  /*0b50*/  IMAD R3, R28, 0x62, R3 ;  /* 0x000000621c037824 */ /* 0x000fc800078e0203 */
[----:B--2---:R-:W-:-:S04]  /*0b60*/  IMAD R3, R8, 0xe, R3 ;  /* 0x0000000e08037824 */ /* 0x004fc800078e0203 */
[----:B---3--:R-:W-:-:S04]  /*0b70*/  IMAD.WIDE.U32 R4, R3, 0x4, R4 ;  /* 0x0000000403047825 */ /* 0x008fc800078e0004 */
[----:B----4-:R-:W-:Y:S01]  /*0b80*/  FADD R9, R14, R9 ;  /* 0x000000090e097221 */ /* 0x010fe20000000000 */
[----:B-----5:R-:W-:-:S04]  /*0b90*/  FADD R0, R17, R0 ;  /* 0x0000000011007221 */ /* 0x020fc80000000000 */
[----:B------:R-:W-:Y:S01]  /*0ba0*/  FMNMX R9, RZ, R9, !PT ;  /* 0x00000009ff097209 */ /* 0x000fe20007800000 */
[----:B------:R-:W-:Y:S01]  /*0bb0*/  FADD R11, R16, R11 ;  /* 0x0000000b100b7221 */ /* 0x000fe20000000000 */
[----:B------:R-:W-:-:S03]  /*0bc0*/  FMNMX R3, RZ, R0, !PT ;  /* 0x00000000ff037209 */ /* 0x000fc60007800000 */
        /* <DEDUP_REMOVED lines=8> */
.L_x_596:
        /* <DEDUP_REMOVED lines=11> */
.L_x_620:


//--------------------- .nv.shared.fused_nn_conv2d_add_nn_relu_8_kernel0 --------------------------
	.section	.nv.shared.fused_nn_conv2d_add_nn_relu_8_kernel0,"aw",@nobits
	.sectionflags	@""
	.align	4
.nv.shared.fused_nn_conv2d_add_nn_relu_8_kernel0:
	.zero		8704


//--------------------- .nv.shared.reserved.0     --------------------------
	.section	.nv.shared.reserved.0,"aw",@nobits
	.weak		__nv_reservedSMEM_offset_0_alias
	.size		__nv_reservedSMEM_offset_0_alias, 0, 64
	.other		__nv_reservedSMEM_offset_0_alias,@"STO_CUDA_RESERVED_SHARED STV_DEFAULT"
__nv_reservedSMEM_offset_0_alias:
	.zero		0
	.zero		64


//--------------------- .nv.shared.fused_nn_dense_add_kernel0 --------------------------
	.section	.nv.shared.fused_nn_dense_add_kernel0,"aw",@nobits
	.sectionflags	@""
	.align	4
.nv.shared.fused_nn_dense_add_kernel0:
	.zero		1284


//--------------------- .nv.shared.fused_nn_conv2d_add_nn_relu_5_kernel0 --------------------------
	.section	.nv.shared.fused_nn_conv2d_add_nn_relu_5_kernel0,"aw",@nobits
	.sectionflags	@""
	.align	4
.nv.shared.fused_nn_conv2d_add_nn_relu_5_kernel0:
	.zero		2084


//--------------------- .nv.shared.fused_nn_conv2d_add_nn_relu_13_kernel0 --------------------------
	.section	.nv.shared.fused_nn_conv2d_add_nn_relu_13_kernel0,"aw",@nobits
	.sectionflags	@""
	.align	4
.nv.shared.fused_nn_conv2d_add_nn_relu_13_kernel0:
	.zero		3380


//--------------------- .nv.shared.fused_nn_conv2d_add_nn_relu_2_kernel0 --------------------------
	.section	.nv.shared.fused_nn_conv2d_add_nn_relu_2_kernel0,"aw",@nobits
	.sectionflags	@""
	.align	4
.nv.shared.fused_nn_conv2d_add_nn_relu_2_kernel0:
	.zero		3104


//--------------------- .nv.shared.fused_nn_conv2d_add_nn_relu_10_kernel0 --------------------------
	.section	.nv.shared.fused_nn_conv2d_add_nn_relu_10_kernel0,"aw",@nobits
	.sectionflags	@""
	.align	4
.nv.shared.fused_nn_conv2d_add_nn_relu_10_kernel0:
	.zero		8704


//--------------------- .nv.shared.fused_nn_conv2d_add_nn_relu_1_kernel0 --------------------------
	.section	.nv.shared.fused_nn_conv2d_add_nn_relu_1_kernel0,"aw",@nobits
	.sectionflags	@""
	.align	4
.nv.shared.fused_nn_conv2d_add_nn_relu_1_kernel0:
	.zero		2464


//--------------------- .nv.shared.fused_nn_conv2d_add_nn_relu_14_kernel0 --------------------------
	.section	.nv.shared.fused_nn_conv2d_add_nn_relu_14_kernel0,"aw",@nobits
	.sectionflags	@""
	.align	4
.nv.shared.fused_nn_conv2d_add_nn_relu_14_kernel0:
	.zero		12288


//--------------------- .nv.shared.fused_nn_conv2d_add_nn_relu_15_kernel0 --------------------------
	.section	.nv.shared.fused_nn_conv2d_add_nn_relu_15_kernel0,"aw",@nobits
	.sectionflags	@""
	.align	4
.nv.shared.fused_nn_conv2d_add_nn_relu_15_kernel0:
	.zero		5128


//--------------------- .nv.shared.fused_nn_conv2d_add_nn_relu_17_kernel0 --------------------------
	.section	.nv.shared.fused_nn_conv2d_add_nn_relu_17_kernel0,"aw",@nobits
	.sectionflags	@""
	.align	4
.nv.shared.fused_nn_conv2d_add_nn_relu_17_kernel0:
	.zero		9268


//--------------------- .nv.shared.fused_nn_conv2d_add_nn_relu_12_kernel0 --------------------------
	.section	.nv.shared.fused_nn_conv2d_add_nn_relu_12_kernel0,"aw",@nobits
	.sectionflags	@""
	.align	4
.nv.shared.fused_nn_conv2d_add_nn_relu_12_kernel0:
	.zero		6656


//--------------------- .nv.shared.fused_nn_conv2d_add_nn_relu_6_kernel0 --------------------------
	.section	.nv.shared.fused_nn_conv2d_add_nn_relu_6_kernel0,"aw",@nobits
	.sectionflags	@""
	.align	4
.nv.shared.fused_nn_conv2d_add_nn_relu_6_kernel0:
	.zero		4672


//--------------------- .nv.shared.fused_nn_conv2d_add_nn_relu_7_kernel0 --------------------------
	.section	.nv.shared.fused_nn_conv2d_add_nn_relu_7_kernel0,"aw",@nobits
	.sectionflags	@""
	.align	4
.nv.shared.fused_nn_conv2d_add_nn_relu_7_kernel0:
	.zero		4424


//--------------------- .nv.shared.fused_nn_conv2d_add_nn_relu_3_kernel0 --------------------------
	.section	.nv.shared.fused_nn_conv2d_add_nn_relu_3_kernel0,"aw",@nobits
	.sectionflags	@""
	.align	4
.nv.shared.fused_nn_conv2d_add_nn_relu_3_kernel0:
	.zero		1960


//--------------------- .nv.shared.fused_nn_conv2d_add_nn_relu_11_kernel0 --------------------------
	.section	.nv.shared.fused_nn_conv2d_add_nn_relu_11_kernel0,"aw",@nobits
	.sectionflags	@""
	.align	4
.nv.shared.fused_nn_conv2d_add_nn_relu_11_kernel0:
	.zero		14056


//--------------------- .nv.shared.fused_nn_conv2d_add_nn_relu_kernel0 --------------------------
	.section	.nv.shared.fused_nn_conv2d_add_nn_relu_kernel0,"aw",@nobits
	.sectionflags	@""
	.align	4
.nv.shared.fused_nn_conv2d_add_nn_relu_kernel0:
	.zero		5184


//--------------------- .nv.shared.fused_nn_conv2d_add_nn_relu_9_kernel0 --------------------------
	.section	.nv.shared.fused_nn_conv2d_add_nn_relu_9_kernel0,"aw",@nobits
	.sectionflags	@""
	.align	4
.nv.shared.fused_nn_conv2d_add_nn_relu_9_kernel0:
	.zero		4660


//--------------------- .nv.shared.fused_nn_conv2d_add_nn_relu_16_kernel0 --------------------------
	.section	.nv.shared.fused_nn_conv2d_add_nn_relu_16_kernel0,"aw",@nobits
	.sectionflags	@""
	.align	4
.nv.shared.fused_nn_conv2d_add_nn_relu_16_kernel0:
	.zero		12288


//--------------------- .nv.shared.fused_nn_conv2d_add_nn_relu_18_kernel0 --------------------------
	.section	.nv.shared.fused_nn_conv2d_add_nn_relu_18_kernel0,"aw",@nobits
	.sectionflags	@""
	.align	4
.nv.shared.fused_nn_conv2d_add_nn_relu_18_kernel0:
	.zero		3364


//--------------------- .nv.shared.fused_nn_conv2d_add_nn_relu_4_kernel0 --------------------------
	.section	.nv.shared.fused_nn_conv2d_add_nn_relu_4_kernel0,"aw",@nobits
	.sectionflags	@""
	.align	4
.nv.shared.fused_nn_conv2d_add_nn_relu_4_kernel0:
	.zero		4672


//--------------------- .nv.constant0.fused_nn_conv2d_add_nn_relu_8_kernel0 --------------------------
	.section	.nv.constant0.fused_nn_conv2d_add_nn_relu_8_kernel0,"a",@progbits
	.sectionflags	@""
	.align	4
.nv.constant0.fused_nn_conv2d_add_nn_relu_8_kernel0:
	.zero		928


//--------------------- .nv.constant0.fused_nn_dense_add_kernel0 --------------------------
	.section	.nv.constant0.fused_nn_dense_add_kernel0,"a",@progbits
	.sectionflags	@""
	.align	4
.nv.constant0.fused_nn_dense_add_kernel0:
	.zero		928


//--------------------- .nv.constant0.fused_nn_global_avg_pool2d_kernel0 --------------------------
	.section	.nv.constant0.fused_nn_global_avg_pool2d_kernel0,"a",@progbits
	.sectionflags	@""
	.align	4
.nv.constant0.fused_nn_global_avg_pool2d_kernel0:
	.zero		912


//--------------------- .nv.constant0.fused_nn_conv2d_add_nn_relu_5_kernel0 --------------------------
	.section	.nv.constant0.fused_nn_conv2d_add_nn_relu_5_kernel0,"a",@progbits
	.sectionflags	@""
	.align	4
.nv.constant0.fused_nn_conv2d_add_nn_relu_5_kernel0:
	.zero		928


//--------------------- .nv.constant0.fused_nn_conv2d_add_nn_relu_13_kernel0 --------------------------
	.section	.nv.constant0.fused_nn_conv2d_add_nn_relu_13_kernel0,"a",@progbits
	.sectionflags	@""
	.align	4
.nv.constant0.fused_nn_conv2d_add_nn_relu_13_kernel0:
	.zero		928


//--------------------- .nv.constant0.fused_nn_conv2d_add_nn_relu_2_kernel0 --------------------------
	.section	.nv.constant0.fused_nn_conv2d_add_nn_relu_2_kernel0,"a",@progbits
	.sectionflags	@""
	.align	4
.nv.constant0.fused_nn_conv2d_add_nn_relu_2_kernel0:
	.zero		928


//--------------------- .nv.constant0.fused_nn_softmax_kernel0 --------------------------
	.section	.nv.constant0.fused_nn_softmax_kernel0,"a",@progbits
	.sectionflags	@""
	.align	4
.nv.constant0.fused_nn_softmax_kernel0:
	.zero		912


//--------------------- .nv.constant0.fused_nn_conv2d_add_nn_relu_10_kernel0 --------------------------
	.section	.nv.constant0.fused_nn_conv2d_add_nn_relu_10_kernel0,"a",@progbits
	.sectionflags	@""
	.align	4
.nv.constant0.fused_nn_conv2d_add_nn_relu_10_kernel0:
	.zero		928


//--------------------- .nv.constant0.fused_nn_conv2d_add_nn_relu_1_kernel0 --------------------------
	.section	.nv.constant0.fused_nn_conv2d_add_nn_relu_1_kernel0,"a",@progbits
	.sectionflags	@""
	.align	4
.nv.constant0.fused_nn_conv2d_add_nn_relu_1_kernel0:
	.zero		928


//--------------------- .nv.constant0.fused_nn_conv2d_add_nn_relu_14_kernel0 --------------------------
	.section	.nv.constant0.fused_nn_conv2d_add_nn_relu_14_kernel0,"a",@progbits
	.sectionflags	@""
	.align	4
.nv.constant0.fused_nn_conv2d_add_nn_relu_14_kernel0:
	.zero		928


//--------------------- .nv.constant0.fused_nn_batch_flatten_kernel0 --------------------------
	.section	.nv.constant0.fused_nn_batch_flatten_kernel0,"a",@progbits
	.sectionflags	@""
	.align	4
.nv.constant0.fused_nn_batch_flatten_kernel0:
	.zero		912


//--------------------- .nv.constant0.fused_nn_conv2d_add_nn_relu_15_kernel0 --------------------------
	.section	.nv.constant0.fused_nn_conv2d_add_nn_relu_15_kernel0,"a",@progbits
	.sectionflags	@""
	.align	4
.nv.constant0.fused_nn_conv2d_add_nn_relu_15_kernel0:
	.zero		928


//--------------------- .nv.constant0.fused_nn_conv2d_add_nn_relu_17_kernel0 --------------------------
	.section	.nv.constant0.fused_nn_conv2d_add_nn_relu_17_kernel0,"a",@progbits
	.sectionflags	@""
	.align	4
.nv.constant0.fused_nn_conv2d_add_nn_relu_17_kernel0:
	.zero		928


//--------------------- .nv.constant0.fused_nn_conv2d_add_nn_relu_12_kernel0 --------------------------
	.section	.nv.constant0.fused_nn_conv2d_add_nn_relu_12_kernel0,"a",@progbits
	.sectionflags	@""
	.align	4
.nv.constant0.fused_nn_conv2d_add_nn_relu_12_kernel0:
	.zero		928


//--------------------- .nv.constant0.fused_nn_conv2d_add_nn_relu_6_kernel0 --------------------------
	.section	.nv.constant0.fused_nn_conv2d_add_nn_relu_6_kernel0,"a",@progbits
	.sectionflags	@""
	.align	4
.nv.constant0.fused_nn_conv2d_add_nn_relu_6_kernel0:
	.zero		928


//--------------------- .nv.constant0.fused_nn_conv2d_add_nn_relu_7_kernel0 --------------------------
	.section	.nv.constant0.fused_nn_conv2d_add_nn_relu_7_kernel0,"a",@progbits
	.sectionflags	@""
	.align	4
.nv.constant0.fused_nn_conv2d_add_nn_relu_7_kernel0:
	.zero		928


//--------------------- .nv.constant0.fused_nn_conv2d_add_nn_relu_3_kernel0 --------------------------
	.section	.nv.constant0.fused_nn_conv2d_add_nn_relu_3_kernel0,"a",@progbits
	.sectionflags	@""
	.align	4
.nv.constant0.fused_nn_conv2d_add_nn_relu_3_kernel0:
	.zero		928


//--------------------- .nv.constant0.fused_nn_conv2d_add_nn_relu_11_kernel0 --------------------------
	.section	.nv.constant0.fused_nn_conv2d_add_nn_relu_11_kernel0,"a",@progbits
	.sectionflags	@""
	.align	4
.nv.constant0.fused_nn_conv2d_add_nn_relu_11_kernel0:
	.zero		928


//--------------------- .nv.constant0.fused_nn_conv2d_add_nn_relu_kernel0 --------------------------
	.section	.nv.constant0.fused_nn_conv2d_add_nn_relu_kernel0,"a",@progbits
	.sectionflags	@""
	.align	4
.nv.constant0.fused_nn_conv2d_add_nn_relu_kernel0:
	.zero		928


//--------------------- .nv.constant0.fused_nn_conv2d_add_nn_relu_9_kernel0 --------------------------
	.section	.nv.constant0.fused_nn_conv2d_add_nn_relu_9_kernel0,"a",@progbits
	.sectionflags	@""
	.align	4
.nv.constant0.fused_nn_conv2d_add_nn_relu_9_kernel0:
	.zero		928


//--------------------- .nv.constant0.fused_nn_conv2d_add_nn_relu_16_kernel0 --------------------------
	.section	.nv.constant0.fused_nn_conv2d_add_nn_relu_16_kernel0,"a",@progbits
	.sectionflags	@""
	.align	4
.nv.constant0.fused_nn_conv2d_add_nn_relu_16_kernel0:
	.zero		928


//--------------------- .nv.constant0.fused_nn_conv2d_add_nn_relu_18_kernel0 --------------------------
	.section	.nv.constant0.fused_nn_conv2d_add_nn_relu_18_kernel0,"a",@progbits
	.sectionflags	@""
	.align	4
.nv.constant0.fused_nn_conv2d_add_nn_relu_18_kernel0:
	.zero		928


//--------------------- .nv.constant0.fused_nn_conv2d_add_nn_relu_4_kernel0 --------------------------
	.section	.nv.constant0.fused_nn_conv2d_add_nn_relu_4_kernel0,"a",@progbits
	.sectionflags	@""
	.align	4
.nv.constant0.fused_nn_conv2d_add_nn_relu_4_kernel0:
	.zero		928


//--------------------- SYMBOLS --------------------------

	.type		.nv.reservedSmem.offset0,@object
	.size		.nv.reservedSmem.offset0,0x4
	.type		.nv.reservedSmem.cap,@object
	.size		.nv.reservedSmem.cap,0x4
